	.target	sm_80

	.elftype	@"ET_EXEC"


//--------------------- .note.nv.tkinfo           --------------------------
	.section	.note.nv.tkinfo,"",@"SHT_NOTE"
	.sectionflags	@"SHF_NOTE_NV_TKINFO"
	.tkinfo
        /*0018*/ 	.word	0x00000002
        /*0030*/ 	.string	""
        /*0030*/ 	.string	"ptxas"
        /*0030*/ 	.string	"Cuda compilation tools, release 13.0, V13.0.88"
        /*0030*/ 	.string	"Build cuda_13.0.r13.0/compiler.36424714_0"
        /*0030*/ 	.string	"-v  -suppress-debug-info  -lineinfo  -arch sm_80 "



//--------------------- .note.nv.cuinfo           --------------------------
	.section	.note.nv.cuinfo,"",@"SHT_NOTE"
	.sectionflags	@"SHF_NOTE_NV_CUINFO"
        /*0018*/ 	.short	0x0002
        /*001a*/ 	.short	0x0050
        /*001c*/ 	.short	0x0082
	.zero		2


//--------------------- .nv.info                  --------------------------
	.section	.nv.info,"",@"SHT_CUDA_INFO"
	.align	4


	//----- nvinfo : EIATTR_REGCOUNT
	.align		4
        /*0000*/ 	.byte	0x04, 0x2f
        /*0002*/ 	.short	(.L_1 - .L_0)
	.align		4
.L_0:
        /*0004*/ 	.word	index@(matmul_kernel)
        /*0008*/ 	.word	0x00000040


	//----- nvinfo : EIATTR_FRAME_SIZE
	.align		4
.L_1:
        /*000c*/ 	.byte	0x04, 0x11
        /*000e*/ 	.short	(.L_3 - .L_2)
	.align		4
.L_2:
        /*0010*/ 	.word	index@(matmul_kernel)
        /*0014*/ 	.word	0x00004c90


	//----- nvinfo : EIATTR_MIN_STACK_SIZE
	.align		4
.L_3:
        /*0018*/ 	.byte	0x04, 0x12
        /*001a*/ 	.short	(.L_5 - .L_4)
	.align		4
.L_4:
        /*001c*/ 	.word	index@(matmul_kernel)
        /*0020*/ 	.word	0x00004c90
.L_5:


//--------------------- .nv.info.matmul_kernel    --------------------------
	.section	.nv.info.matmul_kernel,"",@"SHT_CUDA_INFO"
	.sectionflags	@""
	.align	4


	//----- nvinfo : EIATTR_CUDA_API_VERSION
	.align		4
        /*0000*/ 	.byte	0x04, 0x37
        /*0002*/ 	.short	(.L_7 - .L_6)
.L_6:
        /*0004*/ 	.word	0x00000082


	//----- nvinfo : EIATTR_SW2861232_WAR
	.align		4
.L_7:
        /*0008*/ 	.byte	0x01, 0x35
	.zero		2


	//----- nvinfo : EIATTR_PARAM_CBANK
	.align		4
        /*000c*/ 	.byte	0x04, 0x0a
        /*000e*/ 	.short	(.L_9 - .L_8)
	.align		4
.L_8:
        /*0010*/ 	.word	index@(.nv.constant0.matmul_kernel)
        /*0014*/ 	.short	0x0160
        /*0016*/ 	.short	0x0050


	//----- nvinfo : EIATTR_CBANK_PARAM_SIZE
	.align		4
.L_9:
        /*0018*/ 	.byte	0x03, 0x19
        /*001a*/ 	.short	0x0050


	//----- nvinfo : EIATTR_KPARAM_INFO
	.align		4
        /*001c*/ 	.byte	0x04, 0x17
        /*001e*/ 	.short	(.L_11 - .L_10)
.L_10:
        /*0020*/ 	.word	0x00000000
        /*0024*/ 	.short	0x000d
        /*0026*/ 	.short	0x0048
        /*0028*/ 	.byte	0x00, 0xf4, 0x21, 0x00


	//----- nvinfo : EIATTR_KPARAM_INFO
	.align		4
.L_11:
        /*002c*/ 	.byte	0x04, 0x17
        /*002e*/ 	.short	(.L_13 - .L_12)
.L_12:
        /*0030*/ 	.word	0x00000000
        /*0034*/ 	.short	0x000c
        /*0036*/ 	.short	0x0040
        /*0038*/ 	.byte	0x00, 0xf4, 0x21, 0x00


	//----- nvinfo : EIATTR_KPARAM_INFO
	.align		4
.L_13:
        /*003c*/ 	.byte	0x04, 0x17
        /*003e*/ 	.short	(.L_15 - .L_14)
.L_14:
        /*0040*/ 	.word	0x00000000
        /*0044*/ 	.short	0x000b
        /*0046*/ 	.short	0x0038
        /*0048*/ 	.byte	0x00, 0xf0, 0x11, 0x00


	//----- nvinfo : EIATTR_KPARAM_INFO
	.align		4
.L_15:
        /*004c*/ 	.byte	0x04, 0x17
        /*004e*/ 	.short	(.L_17 - .L_16)
.L_16:
        /*0050*/ 	.word	0x00000000
        /*0054*/ 	.short	0x000a
        /*0056*/ 	.short	0x0034
        /*0058*/ 	.byte	0x00, 0xf0, 0x11, 0x00


	//----- nvinfo : EIATTR_KPARAM_INFO
	.align		4
.L_17:
        /*005c*/ 	.byte	0x04, 0x17
        /*005e*/ 	.short	(.L_19 - .L_18)
.L_18:
        /*0060*/ 	.word	0x00000000
        /*0064*/ 	.short	0x0009
        /*0066*/ 	.short	0x0030
        /*0068*/ 	.byte	0x00, 0xf0, 0x11, 0x00


	//----- nvinfo : EIATTR_KPARAM_INFO
	.align		4
.L_19:
        /*006c*/ 	.byte	0x04, 0x17
        /*006e*/ 	.short	(.L_21 - .L_20)
.L_20:
        /*0070*/ 	.word	0x00000000
        /*0074*/ 	.short	0x0008
        /*0076*/ 	.short	0x002c
        /*0078*/ 	.byte	0x00, 0xf0, 0x11, 0x00


	//----- nvinfo : EIATTR_KPARAM_INFO
	.align		4
.L_21:
        /*007c*/ 	.byte	0x04, 0x17
        /*007e*/ 	.short	(.L_23 - .L_22)
.L_22:
        /*0080*/ 	.word	0x00000000
        /*0084*/ 	.short	0x0007
        /*0086*/ 	.short	0x0028
        /*0088*/ 	.byte	0x00, 0xf0, 0x11, 0x00


	//----- nvinfo : EIATTR_KPARAM_INFO
	.align		4
.L_23:
        /*008c*/ 	.byte	0x04, 0x17
        /*008e*/ 	.short	(.L_25 - .L_24)
.L_24:
        /*0090*/ 	.word	0x00000000
        /*0094*/ 	.short	0x0006
        /*0096*/ 	.short	0x0024
        /*0098*/ 	.byte	0x00, 0xf0, 0x11, 0x00


	//----- nvinfo : EIATTR_KPARAM_INFO
	.align		4
.L_25:
        /*009c*/ 	.byte	0x04, 0x17
        /*009e*/ 	.short	(.L_27 - .L_26)
.L_26:
        /*00a0*/ 	.word	0x00000000
        /*00a4*/ 	.short	0x0005
        /*00a6*/ 	.short	0x0020
        /*00a8*/ 	.byte	0x00, 0xf0, 0x11, 0x00


	//----- nvinfo : EIATTR_KPARAM_INFO
	.align		4
.L_27:
        /*00ac*/ 	.byte	0x04, 0x17
        /*00ae*/ 	.short	(.L_29 - .L_28)
.L_28:
        /*00b0*/ 	.word	0x00000000
        /*00b4*/ 	.short	0x0004
        /*00b6*/ 	.short	0x001c
        /*00b8*/ 	.byte	0x00, 0xf0, 0x11, 0x00


	//----- nvinfo : EIATTR_KPARAM_INFO
	.align		4
.L_29:
        /*00bc*/ 	.byte	0x04, 0x17
        /*00be*/ 	.short	(.L_31 - .L_30)
.L_30:
        /*00c0*/ 	.word	0x00000000
        /*00c4*/ 	.short	0x0003
        /*00c6*/ 	.short	0x0018
        /*00c8*/ 	.byte	0x00, 0xf0, 0x11, 0x00


	//----- nvinfo : EIATTR_KPARAM_INFO
	.align		4
.L_31:
        /*00cc*/ 	.byte	0x04, 0x17
        /*00ce*/ 	.short	(.L_33 - .L_32)
.L_32:
        /*00d0*/ 	.word	0x00000000
        /*00d4*/ 	.short	0x0002
        /*00d6*/ 	.short	0x0010
        /*00d8*/ 	.byte	0x00, 0xf4, 0x21, 0x00


	//----- nvinfo : EIATTR_KPARAM_INFO
	.align		4
.L_33:
        /*00dc*/ 	.byte	0x04, 0x17
        /*00de*/ 	.short	(.L_35 - .L_34)
.L_34:
        /*00e0*/ 	.word	0x00000000
        /*00e4*/ 	.short	0x0001
        /*00e6*/ 	.short	0x0008
        /*00e8*/ 	.byte	0x00, 0xf4, 0x21, 0x00


	//----- nvinfo : EIATTR_KPARAM_INFO
	.align		4
.L_35:
        /*00ec*/ 	.byte	0x04, 0x17
        /*00ee*/ 	.short	(.L_37 - .L_36)
.L_36:
        /*00f0*/ 	.word	0x00000000
        /*00f4*/ 	.short	0x0000
        /*00f6*/ 	.short	0x0000
        /*00f8*/ 	.byte	0x00, 0xf4, 0x21, 0x00


	//----- nvinfo : EIATTR_MAXREG_COUNT
	.align		4
.L_37:
        /*00fc*/ 	.byte	0x03, 0x1b
        /*00fe*/ 	.short	0x00ff


	//----- nvinfo : EIATTR_NUM_BARRIERS
	.align		4
        /*0100*/ 	.byte	0x02, 0x4c
        /*0102*/ 	.byte	0x01
	.zero		1


	//----- nvinfo : EIATTR_ANNOTATIONS
	.align		4
        /*0104*/ 	.byte	0x04, 0x55
        /*0106*/ 	.short	(.L_39 - .L_38)


	//   ....[0]....
.L_38:
        /*0108*/ 	.word	0x00000001
        /*010c*/ 	.byte	0x00, 0x05, 0x00, 0x00, 0x01, 0x00, 0x00, 0x00, 0x40, 0x05, 0x00, 0x00, 0x01, 0x00, 0x00, 0x00
        /* <DEDUP_REMOVED lines=2920> */
        /*b79c*/ 	.byte	0xe0, 0x0a, 0x03, 0x00, 0x01, 0x00, 0x00, 0x00, 0xf0, 0x0a, 0x03, 0x00


	//----- nvinfo : EIATTR_MERCURY_ISA_VERSION
	.align		4
.L_39:
        /*b7a8*/ 	.byte	0x03, 0x5f
        /*b7aa*/ 	.short	0x0000


	//----- nvinfo : EIATTR_COOP_GROUP_MASK_REGIDS
	.align		4
        /*b7ac*/ 	.byte	0x04, 0x29
        /*b7ae*/ 	.short	(.L_41 - .L_40)


	//   ....[0]....
.L_40:
        /*b7b0*/ 	.word	0xffffffff


	//   ....[1]....
        /*b7b4*/ 	.word	0xffffffff


	//   ....[2]....
        /*b7b8*/ 	.word	0xffffffff


	//   ....[3]....
        /*b7bc*/ 	.word	0xffffffff


	//   ....[4]....
        /*b7c0*/ 	.word	0xffffffff


	//   ....[5]....
        /*b7c4*/ 	.word	0xffffffff


	//   ....[6]....
        /*b7c8*/ 	.word	0xffffffff


	//   ....[7]....
        /*b7cc*/ 	.word	0xffffffff


	//   ....[8]....
        /*b7d0*/ 	.word	0xffffffff


	//   ....[9]....
        /*b7d4*/ 	.word	0xffffffff


	//   ....[10]....
        /*b7d8*/ 	.word	0xffffffff


	//   ....[11]....
        /*b7dc*/ 	.word	0xffffffff


	//   ....[12]....
        /*b7e0*/ 	.word	0xffffffff


	//   ....[13]....
        /*b7e4*/ 	.word	0xffffffff


	//   ....[14]....
        /*b7e8*/ 	.word	0xffffffff


	//   ....[15]....
        /*b7ec*/ 	.word	0xffffffff


	//   ....[16]....
        /*b7f0*/ 	.word	0xffffffff


	//   ....[17]....
        /*b7f4*/ 	.word	0xffffffff


	//   ....[18]....
        /*b7f8*/ 	.word	0xffffffff


	//   ....[19]....
        /*b7fc*/ 	.word	0xffffffff


	//   ....[20]....
        /*b800*/ 	.word	0xffffffff


	//   ....[21]....
        /*b804*/ 	.word	0xffffffff


	//   ....[22]....
        /*b808*/ 	.word	0xffffffff


	//   ....[23]....
        /*b80c*/ 	.word	0xffffffff


	//   ....[24]....
        /*b810*/ 	.word	0xffffffff


	//   ....[25]....
        /*b814*/ 	.word	0xffffffff


	//   ....[26]....
        /*b818*/ 	.word	0xffffffff


	//   ....[27]....
        /*b81c*/ 	.word	0xffffffff


	//   ....[28]....
        /*b820*/ 	.word	0xffffffff


	//   ....[29]....
        /*b824*/ 	.word	0xffffffff


	//   ....[30]....
        /*b828*/ 	.word	0xffffffff


	//   ....[31]....
        /*b82c*/ 	.word	0xffffffff


	//   ....[32]....
        /*b830*/ 	.word	0xffffffff


	//   ....[33]....
        /*b834*/ 	.word	0xffffffff


	//   ....[34]....
        /*b838*/ 	.word	0xffffffff


	//   ....[35]....
        /*b83c*/ 	.word	0xffffffff


	//   ....[36]....
        /*b840*/ 	.word	0xffffffff


	//   ....[37]....
        /*b844*/ 	.word	0xffffffff


	//   ....[38]....
        /*b848*/ 	.word	0xffffffff


	//   ....[39]....
        /*b84c*/ 	.word	0xffffffff


	//   ....[40]....
        /*b850*/ 	.word	0xffffffff


	//   ....[41]....
        /*b854*/ 	.word	0xffffffff


	//   ....[42]....
        /*b858*/ 	.word	0xffffffff


	//   ....[43]....
        /*b85c*/ 	.word	0xffffffff


	//   ....[44]....
        /*b860*/ 	.word	0xffffffff


	//   ....[45]....
        /*b864*/ 	.word	0xffffffff


	//   ....[46]....
        /*b868*/ 	.word	0xffffffff


	//   ....[47]....
        /*b86c*/ 	.word	0xffffffff


	//   ....[48]....
        /*b870*/ 	.word	0xffffffff


	//   ....[49]....
        /*b874*/ 	.word	0xffffffff


	//   ....[50]....
        /*b878*/ 	.word	0xffffffff


	//   ....[51]....
        /*b87c*/ 	.word	0xffffffff


	//   ....[52]....
        /*b880*/ 	.word	0xffffffff


	//   ....[53]....
        /*b884*/ 	.word	0xffffffff


	//   ....[54]....
        /*b888*/ 	.word	0xffffffff


	//   ....[55]....
        /*b88c*/ 	.word	0xffffffff


	//   ....[56]....
        /*b890*/ 	.word	0xffffffff


	//   ....[57]....
        /*b894*/ 	.word	0xffffffff


	//   ....[58]....
        /*b898*/ 	.word	0xffffffff


	//   ....[59]....
        /*b89c*/ 	.word	0xffffffff


	//   ....[60]....
        /*b8a0*/ 	.word	0xffffffff


	//   ....[61]....
        /*b8a4*/ 	.word	0xffffffff


	//   ....[62]....
        /*b8a8*/ 	.word	0xffffffff


	//----- nvinfo : EIATTR_COOP_GROUP_INSTR_OFFSETS
	.align		4
.L_41:
        /*b8ac*/ 	.byte	0x04, 0x28
        /*b8ae*/ 	.short	(.L_43 - .L_42)


	//   ....[0]....
.L_42:
        /*b8b0*/ 	.word	0x0008a3c0


	//   ....[1]....
        /*b8b4*/ 	.word	0x0008a530


	//   ....[2]....
        /*b8b8*/ 	.word	0x0008a580


	//   ....[3]....
        /*b8bc*/ 	.word	0x0008a610


	//   ....[4]....
        /*b8c0*/ 	.word	0x0008a660


	//   ....[5]....
        /*b8c4*/ 	.word	0x0008a730


	//   ....[6]....
        /*b8c8*/ 	.word	0x0008a9f0


	//   ....[7]....
        /*b8cc*/ 	.word	0x0008aa70


	//   ....[8]....
        /*b8d0*/ 	.word	0x0008ab90


	//   ....[9]....
        /*b8d4*/ 	.word	0x0008ac00


	//   ....[10]....
        /*b8d8*/ 	.word	0x0008ac90


	//   ....[11]....
        /*b8dc*/ 	.word	0x0008ad20


	//   ....[12]....
        /*b8e0*/ 	.word	0x0008b110


	//   ....[13]....
        /*b8e4*/ 	.word	0x0008b180


	//   ....[14]....
        /*b8e8*/ 	.word	0x0008b1d0


	//   ....[15]....
        /*b8ec*/ 	.word	0x0008b2a0


	//   ....[16]....
        /*b8f0*/ 	.word	0x0008b330


	//   ....[17]....
        /*b8f4*/ 	.word	0x0008b3c0


	//   ....[18]....
        /*b8f8*/ 	.word	0x0008b7b0


	//   ....[19]....
        /*b8fc*/ 	.word	0x0008b840


	//   ....[20]....
        /*b900*/ 	.word	0x0008b890


	//   ....[21]....
        /*b904*/ 	.word	0x0008b940


	//   ....[22]....
        /*b908*/ 	.word	0x0008b9d0


	//   ....[23]....
        /*b90c*/ 	.word	0x0008ba60


	//   ....[24]....
        /*b910*/ 	.word	0x0008be50


	//   ....[25]....
        /*b914*/ 	.word	0x0008bf00


	//   ....[26]....
        /*b918*/ 	.word	0x0008bf50


	//   ....[27]....
        /*b91c*/ 	.word	0x0008bfe0


	//   ....[28]....
        /*b920*/ 	.word	0x0008c070


	//   ....[29]....
        /*b924*/ 	.word	0x0008c100


	//   ....[30]....
        /*b928*/ 	.word	0x0008c180


	//   ....[31]....
        /*b92c*/ 	.word	0x0008c560


	//   ....[32]....
        /*b930*/ 	.word	0x0008c610


	//   ....[33]....
        /*b934*/ 	.word	0x0008c680


	//   ....[34]....
        /*b938*/ 	.word	0x0008c6d0


	//   ....[35]....
        /*b93c*/ 	.word	0x0008c7a0


	//   ....[36]....
        /*b940*/ 	.word	0x0008c830


	//   ....[37]....
        /*b944*/ 	.word	0x0008c8c0


	//   ....[38]....
        /*b948*/ 	.word	0x0008ccb0


	//   ....[39]....
        /*b94c*/ 	.word	0x0008cd20


	//   ....[40]....
        /*b950*/ 	.word	0x0008cd70


	//   ....[41]....
        /*b954*/ 	.word	0x0008ce40


	//   ....[42]....
        /*b958*/ 	.word	0x0008ced0


	//   ....[43]....
        /*b95c*/ 	.word	0x0008cf60


	//   ....[44]....
        /*b960*/ 	.word	0x0008d350


	//   ....[45]....
        /*b964*/ 	.word	0x0008d3e0


	//   ....[46]....
        /*b968*/ 	.word	0x0008d430


	//   ....[47]....
        /*b96c*/ 	.word	0x0008d4e0


	//   ....[48]....
        /*b970*/ 	.word	0x0008d570


	//   ....[49]....
        /*b974*/ 	.word	0x0008d600


	//   ....[50]....
        /*b978*/ 	.word	0x0008d9f0


	//   ....[51]....
        /*b97c*/ 	.word	0x0008daa0


	//   ....[52]....
        /*b980*/ 	.word	0x0008daf0


	//   ....[53]....
        /*b984*/ 	.word	0x0008db80


	//   ....[54]....
        /*b988*/ 	.word	0x0008dc10


	//   ....[55]....
        /*b98c*/ 	.word	0x0008dca0


	//   ....[56]....
        /*b990*/ 	.word	0x0008dd20


	//   ....[57]....
        /*b994*/ 	.word	0x0008e020


	//   ....[58]....
        /*b998*/ 	.word	0x0008e160


	//   ....[59]....
        /*b99c*/ 	.word	0x0008e1b0


	//   ....[60]....
        /*b9a0*/ 	.word	0x0008e200


	//   ....[61]....
        /*b9a4*/ 	.word	0x0008e250


	//   ....[62]....
        /*b9a8*/ 	.word	0x0008e3e0


	//----- nvinfo : EIATTR_EXIT_INSTR_OFFSETS
	.align		4
.L_43:
        /*b9ac*/ 	.byte	0x04, 0x1c
        /*b9ae*/ 	.short	(.L_45 - .L_44)


	//   ....[0]....
.L_44:
        /*b9b0*/ 	.word	0x000a40a0


	//   ....[1]....
        /*b9b4*/ 	.word	0x000a40d0


	//----- nvinfo : EIATTR_REQNTID
	.align		4
.L_45:
        /*b9b8*/ 	.byte	0x04, 0x10
        /*b9ba*/ 	.short	(.L_47 - .L_46)
.L_46:
        /*b9bc*/ 	.word	0x00000020
        /*b9c0*/ 	.word	0x00000001
        /*b9c4*/ 	.word	0x00000001
.L_47:


//--------------------- .nv.callgraph             --------------------------
	.section	.nv.callgraph,"",@"SHT_CUDA_CALLGRAPH"
	.align	4
	.sectionentsize	8
	.align		4
        /*0000*/ 	.word	0x00000000
	.align		4
        /*0004*/ 	.word	0xffffffff
	.align		4
        /*0008*/ 	.word	0x00000000
	.align		4
        /*000c*/ 	.word	0xfffffffe
	.align		4
        /*0010*/ 	.word	0x00000000
	.align		4
        /*0014*/ 	.word	0xfffffffd
	.align		4
        /*0018*/ 	.word	0x00000000
	.align		4
        /*001c*/ 	.word	0xfffffffc


//--------------------- .nv.rel.action            --------------------------
	.section	.nv.rel.action,"",@"SHT_CUDA_RELOCINFO"
	.align	8
	.sectionentsize	8
        /*0000*/ 	.byte	0x73, 0x00, 0x00, 0x00, 0x00, 0x00, 0x00, 0x00, 0x00, 0x00, 0x00, 0x11, 0x25, 0x00, 0x05, 0x36


//--------------------- .nv.constant0.matmul_kernel --------------------------
	.section	.nv.constant0.matmul_kernel,"a",@progbits
	.sectionflags	@""
	.align	4
.nv.constant0.matmul_kernel:
	.zero		432


//--------------------- .text.matmul_kernel       --------------------------
	.section	.text.matmul_kernel,"ax",@progbits
	.sectioninfo	@"SHI_REGISTERS=64"
	.align	128
        .global         matmul_kernel
        .type           matmul_kernel,@function
        .size           matmul_kernel,(.L_x_5 - matmul_kernel)
        .other          matmul_kernel,@"STO_CUDA_ENTRY STV_DEFAULT"
matmul_kernel:
.text.matmul_kernel:
[----:B------:R-:W-:Y:S02]  /*0000*/  IMAD.MOV.U32 R1, RZ, RZ, c[0x0][0x28] ;  /* 0x00000a00ff017624 */ /* 0x000fe400078e00ff */
[----:B------:R-:W-:Y:S01]  /*0010*/  IMAD.MOV.U32 R0, RZ, RZ, c[0x0][0x17c] ;  /* 0x00005f00ff007624 */ /* 0x000fe200078e00ff */
[----:B------:R-:W0:Y:S01]  /*0020*/  S2R R5, SR_CTAID.X ;  /* 0x0000000000057919 */ /* 0x000e220000002500 */
[----:B------:R-:W-:Y:S01]  /*0030*/  IMAD.MOV.U32 R13, RZ, RZ, 0x1f ;  /* 0x0000001fff0d7424 */ /* 0x000fe200078e00ff */
[----:B------:R-:W-:Y:S01]  /*0040*/  IADD3 R1, R1, -0x4c90, RZ ;  /* 0xffffb37001017810 */ /* 0x000fe20007ffe0ff */
[----:B------:R-:W-:Y:S01]  /*0050*/  ULDC.64 UR6, c[0x0][0x118] ;  /* 0x0000460000067ab9 */ /* 0x000fe20000000a00 */
[----:B------:R-:W-:Y:S01]  /*0060*/  IADD3 R0, R0, 0x1ff, RZ ;  /* 0x000001ff00007810 */ /* 0x000fe20007ffe0ff */
[----:B------:R-:W1:Y:S03]  /*0070*/  S2R R12, SR_TID.X ;  /* 0x00000000000c7919 */ /* 0x000e660000002100 */
[----:B------:R-:W-:-:S04]  /*0080*/  SHF.R.S32.HI R3, RZ, 0x1f, R0 ;  /* 0x0000001fff037819 */ /* 0x000fc80000011400 */
[----:B------:R-:W-:-:S04]  /*0090*/  LEA.HI R3, R3, R0, RZ, 0x9 ;  /* 0x0000000003037211 */ /* 0x000fc800078f48ff */
[----:B------:R-:W-:-:S05]  /*00a0*/  SHF.R.S32.HI R3, RZ, 0x9, R3 ;  /* 0x00000009ff037819 */ /* 0x000fca0000011403 */
[----:B------:R-:W-:Y:S01]  /*00b0*/  IMAD.SHL.U32 R4, R3, 0x8, RZ ;  /* 0x0000000803047824 */ /* 0x000fe200078e00ff */
[----:B0-----:R-:W-:-:S04]  /*00c0*/  IABS R8, R5 ;  /* 0x0000000500087213 */ /* 0x001fc80000000000 */
[-C--:B------:R-:W-:Y:S02]  /*00d0*/  IABS R7, R4.reuse ;  /* 0x0000000400077213 */ /* 0x080fe40000000000 */
[----:B------:R-:W-:Y:S02]  /*00e0*/  IABS R10, R4 ;  /* 0x00000004000a7213 */ /* 0x000fe40000000000 */
[----:B------:R-:W0:Y:S08]  /*00f0*/  I2F.RP R0, R7 ;  /* 0x0000000700007306 */ /* 0x000e300000209400 */
[----:B0-----:R-:W0:Y:S02]  /*0100*/  MUFU.RCP R0, R0 ;  /* 0x0000000000007308 */ /* 0x001e240000001000 */
[----:B0-----:R-:W-:Y:S01]  /*0110*/  IADD3 R2, R0, 0xffffffe, RZ ;  /* 0x0ffffffe00027810 */ /* 0x001fe20007ffe0ff */
[----:B------:R-:W-:-:S05]  /*0120*/  IMAD.MOV R0, RZ, RZ, -R10 ;  /* 0x000000ffff007224 */ /* 0x000fca00078e0a0a */
[----:B------:R0:W2:Y:S02]  /*0130*/  F2I.FTZ.U32.TRUNC.NTZ R3, R2 ;  /* 0x0000000200037305 */ /* 0x0000a4000021f000 */
[----:B0-----:R-:W-:Y:S02]  /*0140*/  IMAD.MOV.U32 R2, RZ, RZ, RZ ;  /* 0x000000ffff027224 */ /* 0x001fe400078e00ff */
[----:B--2---:R-:W-:-:S04]  /*0150*/  IMAD.MOV R6, RZ, RZ, -R3 ;  /* 0x000000ffff067224 */ /* 0x004fc800078e0a03 */
[----:B------:R-:W-:Y:S02]  /*0160*/  IMAD R9, R6, R7, RZ ;  /* 0x0000000706097224 */ /* 0x000fe400078e02ff */
[----:B------:R-:W-:Y:S02]  /*0170*/  IMAD.MOV.U32 R6, RZ, RZ, R8 ;  /* 0x000000ffff067224 */ /* 0x000fe400078e0008 */
[----:B------:R-:W-:-:S06]  /*0180*/  IMAD.HI.U32 R3, R3, R9, R2 ;  /* 0x0000000903037227 */ /* 0x000fcc00078e0002 */
[----:B------:R-:W-:-:S04]  /*0190*/  IMAD.HI.U32 R3, R3, R6, RZ ;  /* 0x0000000603037227 */ /* 0x000fc800078e00ff */
[----:B------:R-:W-:-:S05]  /*01a0*/  IMAD R0, R3, R0, R6 ;  /* 0x0000000003007224 */ /* 0x000fca00078e0206 */
[----:B------:R-:W-:-:S13]  /*01b0*/  ISETP.GT.U32.AND P1, PT, R7, R0, PT ;  /* 0x000000000700720c */ /* 0x000fda0003f24070 */
[----:B------:R-:W-:Y:S01]  /*01c0*/  @!P1 IMAD.IADD R0, R0, 0x1, -R7 ;  /* 0x0000000100009824 */ /* 0x000fe200078e0a07 */
[----:B------:R-:W-:Y:S02]  /*01d0*/  @!P1 IADD3 R3, R3, 0x1, RZ ;  /* 0x0000000103039810 */ /* 0x000fe40007ffe0ff */
[----:B------:R-:W-:Y:S02]  /*01e0*/  ISETP.NE.AND P1, PT, R4, RZ, PT ;  /* 0x000000ff0400720c */ /* 0x000fe40003f25270 */
[----:B------:R-:W-:Y:S02]  /*01f0*/  ISETP.GE.U32.AND P0, PT, R0, R7, PT ;  /* 0x000000070000720c */ /* 0x000fe40003f06070 */
[----:B------:R-:W-:-:S04]  /*0200*/  LOP3.LUT R0, R5, R4, RZ, 0x3c, !PT ;  /* 0x0000000405007212 */ /* 0x000fc800078e3cff */
[----:B------:R-:W-:Y:S01]  /*0210*/  ISETP.GE.AND P2, PT, R0, RZ, PT ;  /* 0x000000ff0000720c */ /* 0x000fe20003f46270 */
[----:B------:R-:W-:-:S05]  /*0220*/  IMAD.MOV.U32 R0, RZ, RZ, c[0x0][0x178] ;  /* 0x00005e00ff007624 */ /* 0x000fca00078e00ff */
[----:B------:R-:W-:Y:S02]  /*0230*/  IADD3 R0, R0, 0x3f, RZ ;  /* 0x0000003f00007810 */ /* 0x000fe40007ffe0ff */
[----:B------:R-:W-:-:S05]  /*0240*/  @P0 IADD3 R3, R3, 0x1, RZ ;  /* 0x0000000103030810 */ /* 0x000fca0007ffe0ff */
[----:B------:R-:W-:Y:S01]  /*0250*/  IMAD.MOV.U32 R2, RZ, RZ, R3 ;  /* 0x000000ffff027224 */ /* 0x000fe200078e0003 */
[----:B------:R-:W-:-:S03]  /*0260*/  SHF.R.S32.HI R3, RZ, 0x1f, R0 ;  /* 0x0000001fff037819 */ /* 0x000fc60000011400 */
[----:B------:R-:W-:Y:S01]  /*0270*/  @!P2 IMAD.MOV R2, RZ, RZ, -R2 ;  /* 0x000000ffff02a224 */ /* 0x000fe200078e0a02 */
[----:B------:R-:W-:Y:S02]  /*0280*/  @!P1 LOP3.LUT R2, RZ, R4, RZ, 0x33, !PT ;  /* 0x00000004ff029212 */ /* 0x000fe400078e33ff */
[----:B------:R-:W-:-:S03]  /*0290*/  LEA.HI R3, R3, R0, RZ, 0x6 ;  /* 0x0000000003037211 */ /* 0x000fc600078f30ff */
[----:B------:R-:W-:Y:S02]  /*02a0*/  IMAD.SHL.U32 R6, R2, 0x8, RZ ;  /* 0x0000000802067824 */ /* 0x000fe400078e00ff */
[----:B------:R-:W-:-:S03]  /*02b0*/  IMAD.MOV R2, RZ, RZ, -R2 ;  /* 0x000000ffff027224 */ /* 0x000fc600078e0a02 */
[----:B------:R-:W-:Y:S01]  /*02c0*/  LEA.HI.SX32 R3, R3, -R6, 0x1a ;  /* 0x8000000603037211 */ /* 0x000fe200078fd2ff */
[----:B------:R-:W-:-:S03]  /*02d0*/  IMAD R4, R4, R2, R5 ;  /* 0x0000000204047224 */ /* 0x000fc600078e0205 */
[----:B------:R-:W-:Y:S02]  /*02e0*/  IMNMX R11, R3, 0x8, PT ;  /* 0x00000008030b7817 */ /* 0x000fe40003800200 */
[----:B------:R-:W-:Y:S02]  /*02f0*/  IABS R9, R4 ;  /* 0x0000000400097213 */ /* 0x000fe40000000000 */
[----:B------:R-:W-:-:S04]  /*0300*/  IABS R7, R11 ;  /* 0x0000000b00077213 */ /* 0x000fc80000000000 */
[----:B------:R-:W0:Y:S08]  /*0310*/  I2F.RP R0, R7 ;  /* 0x0000000700007306 */ /* 0x000e300000209400 */
[----:B0-----:R-:W0:Y:S02]  /*0320*/  MUFU.RCP R0, R0 ;  /* 0x0000000000007308 */ /* 0x001e240000001000 */
[----:B0-----:R-:W-:-:S06]  /*0330*/  IADD3 R3, R0, 0xffffffe, RZ ;  /* 0x0ffffffe00037810 */ /* 0x001fcc0007ffe0ff */
[----:B------:R-:W0:Y:S02]  /*0340*/  F2I.FTZ.U32.TRUNC.NTZ R3, R3 ;  /* 0x0000000300037305 */ /* 0x000e24000021f000 */
[----:B0-----:R-:W-:-:S04]  /*0350*/  IMAD.MOV R8, RZ, RZ, -R3 ;  /* 0x000000ffff087224 */ /* 0x001fc800078e0a03 */
[----:B------:R-:W-:Y:S01]  /*0360*/  IMAD.MOV.U32 R2, RZ, RZ, R8 ;  /* 0x000000ffff027224 */ /* 0x000fe200078e0008 */
[----:B------:R-:W-:-:S03]  /*0370*/  IABS R8, R11 ;  /* 0x0000000b00087213 */ /* 0x000fc60000000000 */
[----:B------:R-:W-:Y:S02]  /*0380*/  IMAD R5, R2, R7, RZ ;  /* 0x0000000702057224 */ /* 0x000fe400078e02ff */
[----:B------:R-:W-:Y:S02]  /*0390*/  IMAD.MOV.U32 R2, RZ, RZ, RZ ;  /* 0x000000ffff027224 */ /* 0x000fe400078e00ff */
[----:B------:R-:W-:Y:S02]  /*03a0*/  IMAD.MOV R0, RZ, RZ, -R8 ;  /* 0x000000ffff007224 */ /* 0x000fe400078e0a08 */
        /* <DEDUP_REMOVED lines=9> */
[----:B------:R-:W-:Y:S02]  /*0440*/  ISETP.GE.AND P2, PT, R0, RZ, PT ;  /* 0x000000ff0000720c */ /* 0x000fe40003f46270 */
[----:B------:R-:W-:-:S05]  /*0450*/  IADD3 R0, R13, c[0x0][0x180], RZ ;  /* 0x000060000d007a10 */ /* 0x000fca0007ffe0ff */
[----:B------:R-:W-:Y:S02]  /*0460*/  @P0 IADD3 R2, R2, 0x1, RZ ;  /* 0x0000000102020810 */ /* 0x000fe40007ffe0ff */
[----:B------:R-:W-:-:S04]  /*0470*/  ISETP.GT.AND P0, PT, R0, 0x1f, PT ;  /* 0x0000001f0000780c */ /* 0x000fc80003f04270 */
[----:B------:R-:W-:Y:S01]  /*0480*/  @!P2 IMAD.MOV R2, RZ, RZ, -R2 ;  /* 0x000000ffff02a224 */ /* 0x000fe200078e0a02 */
[----:B------:R-:W-:-:S05]  /*0490*/  @!P1 LOP3.LUT R2, RZ, R11, RZ, 0x33, !PT ;  /* 0x0000000bff029212 */ /* 0x000fca00078e33ff */
[----:B------:R-:W-:Y:S02]  /*04a0*/  IMAD.SHL.U32 R61, R2, 0x200, RZ ;  /* 0x00000200023d7824 */ /* 0x000fe400078e00ff */
[----:B------:R-:W-:-:S03]  /*04b0*/  IMAD.MOV R60, RZ, RZ, -R2 ;  /* 0x000000ffff3c7224 */ /* 0x000fc600078e0a02 */
[----:B------:R-:W-:Y:S01]  /*04c0*/  IADD3 R3, R61, 0x1, RZ ;  /* 0x000000013d037810 */ /* 0x000fe20007ffe0ff */
[----:B------:R-:W-:Y:S01]  /*04d0*/  IMAD R60, R11, R60, R4 ;  /* 0x0000003c0b3c7224 */ /* 0x000fe200078e0204 */
[C---:B------:R-:W-:Y:S02]  /*04e0*/  IADD3 R2, R61.reuse, 0x2, RZ ;  /* 0x000000023d027810 */ /* 0x040fe40007ffe0ff */
[C---:B------:R-:W-:Y:S01]  /*04f0*/  IADD3 R0, R61.reuse, 0x3, RZ ;  /* 0x000000033d007810 */ /* 0x040fe20007ffe0ff */
[----:B------:R0:W-:Y:S01]  /*0500*/  STL [R1+0x2748], R3 ;  /* 0x0027480301007387 */ /* 0x0001e20000100800 */
[C---:B------:R-:W-:Y:S01]  /*0510*/  IADD3 R5, R61.reuse, 0x1cc, RZ ;  /* 0x000001cc3d057810 */ /* 0x040fe20007ffe0ff */
[----:B------:R-:W-:Y:S01]  /*0520*/  IMAD.IADD R60, R6, 0x1, R60 ;  /* 0x00000001063c7824 */ /* 0x000fe200078e023c */
[C---:B------:R-:W-:Y:S01]  /*0530*/  IADD3 R6, R61.reuse, 0x1d2, RZ ;  /* 0x000001d23d067810 */ /* 0x040fe20007ffe0ff */
[----:B------:R2:W-:Y:S01]  /*0540*/  STL [R1+0x2744], R2 ;  /* 0x0027440201007387 */ /* 0x0005e20000100800 */
[----:B------:R-:W-:-:S02]  /*0550*/  IADD3 R7, R61, 0x1d8, RZ ;  /* 0x000001d83d077810 */ /* 0x000fc40007ffe0ff */
[----:B-1----:R-:W-:Y:S01]  /*0560*/  LOP3.LUT R4, R12, 0x1f, RZ, 0xc0, !PT ;  /* 0x0000001f0c047812 */ /* 0x002fe200078ec0ff */
[----:B------:R1:W-:Y:S01]  /*0570*/  STL [R1+0x2750], R0 ;  /* 0x0027500001007387 */ /* 0x0003e20000100800 */
[----:B0-----:R-:W-:-:S03]  /*0580*/  IADD3 R3, R61, 0x4, RZ ;  /* 0x000000043d037810 */ /* 0x001fc60007ffe0ff */
[----:B------:R-:W-:Y:S01]  /*0590*/  IMAD R60, R60, 0x40, R4 ;  /* 0x000000403c3c7824 */ /* 0x000fe200078e0204 */
[C---:B------:R-:W-:Y:S02]  /*05a0*/  IADD3 R4, R61.reuse, 0x1e2, RZ ;  /* 0x000001e23d047810 */ /* 0x040fe40007ffe0ff */
[C---:B--2---:R-:W-:Y:S01]  /*05b0*/  IADD3 R2, R61.reuse, 0x5, RZ ;  /* 0x000000053d027810 */ /* 0x044fe20007ffe0ff */
[----:B------:R0:W-:Y:S01]  /*05c0*/  STL [R1+0x274c], R3 ;  /* 0x00274c0301007387 */ /* 0x0001e20000100800 */
[----:B-1----:R-:W-:-:S03]  /*05d0*/  IADD3 R0, R61, 0x6, RZ ;  /* 0x000000063d007810 */ /* 0x002fc60007ffe0ff */
[----:B------:R1:W-:Y:S04]  /*05e0*/  STL [R1+0x2758], R2 ;  /* 0x0027580201007387 */ /* 0x0003e80000100800 */
[----:B------:R2:W-:Y:S01]  /*05f0*/  STL [R1+0x2754], R0 ;  /* 0x0027540001007387 */ /* 0x0005e20000100800 */
[C---:B0-----:R-:W-:Y:S02]  /*0600*/  IADD3 R3, R61.reuse, 0x7, RZ ;  /* 0x000000073d037810 */ /* 0x041fe40007ffe0ff */
[----:B-1----:R-:W-:-:S03]  /*0610*/  IADD3 R2, R61, 0x8, RZ ;  /* 0x000000083d027810 */ /* 0x002fc60007ffe0ff */
[----:B------:R0:W-:Y:S01]  /*0620*/  STL [R1+0x2760], R3 ;  /* 0x0027600301007387 */ /* 0x0001e20000100800 */
[----:B--2---:R-:W-:-:S03]  /*0630*/  IADD3 R0, R61, 0x9, RZ ;  /* 0x000000093d007810 */ /* 0x004fc60007ffe0ff */
        /* <DEDUP_REMOVED lines=902> */
[----:B0-----:R-:W-:-:S03]  /*3ea0*/  IADD3 R3, R61, 0x1cd, RZ ;  /* 0x000001cd3d037810 */ /* 0x001fc60007ffe0ff */
[----:B------:R-:W-:Y:S01]  /*3eb0*/  STL [R1+0x2e64], R0 ;  /* 0x002e640001007387 */ /* 0x000fe20000100800 */
        /* <DEDUP_REMOVED lines=10> */
[----:B------:R-:W-:Y:S01]  /*3f60*/  STL [R1+0x2e84], R2 ;  /* 0x002e840201007387 */ /* 0x000fe20000100800 */
[----:B0-----:R-:W-:-:S03]  /*3f70*/  IADD3 R3, R61, 0x1d3, RZ ;  /* 0x000001d33d037810 */ /* 0x001fc60007ffe0ff */
[----:B------:R0:W-:Y:S01]  /*3f80*/  STL [R1+0x2e98], R5 ;  /* 0x002e980501007387 */ /* 0x0001e20000100800 */
[----:B-1----:R-:W-:-:S03]  /*3f90*/  IADD3 R6, R61, 0x1d5, RZ ;  /* 0x000001d53d067810 */ /* 0x002fc60007ffe0ff */
[----:B------:R-:W-:Y:S04]  /*3fa0*/  STL [R1+0x2e94], R3 ;  /* 0x002e940301007387 */ /* 0x000fe80000100800 */
[----:B------:R1:W-:Y:S01]  /*3fb0*/  STL [R1+0x2e9c], R6 ;  /* 0x002e9c0601007387 */ /* 0x0003e20000100800 */
[----:B0-----:R-:W-:-:S05]  /*3fc0*/  IADD3 R5, R61, 0x1d6, RZ ;  /* 0x000001d63d057810 */ /* 0x001fca0007ffe0ff */
[----:B------:R0:W-:Y:S01]  /*3fd0*/  STL [R1+0x2ea0], R5 ;  /* 0x002ea00501007387 */ /* 0x0001e20000100800 */
[----:B-1----:R-:W-:-:S05]  /*3fe0*/  IADD3 R6, R61, 0x1d7, RZ ;  /* 0x000001d73d067810 */ /* 0x002fca0007ffe0ff */
[----:B------:R1:W-:Y:S01]  /*3ff0*/  STL [R1+0x2ea4], R6 ;  /* 0x002ea40601007387 */ /* 0x0003e20000100800 */
[----:B0-----:R-:W-:-:S03]  /*4000*/  IADD3 R5, R61, 0x1d9, RZ ;  /* 0x000001d93d057810 */ /* 0x001fc60007ffe0ff */
[----:B------:R0:W-:Y:S04]  /*4010*/  STL [R1+0x2ea8], R7 ;  /* 0x002ea80701007387 */ /* 0x0001e80000100800 */
[----:B------:R2:W-:Y:S01]  /*4020*/  STL [R1+0x2eac], R5 ;  /* 0x002eac0501007387 */ /* 0x0005e20000100800 */
[C---:B-1----:R-:W-:Y:S02]  /*4030*/  IADD3 R6, R61.reuse, 0x1da, RZ ;  /* 0x000001da3d067810 */ /* 0x042fe40007ffe0ff */
[----:B0-----:R-:W-:-:S03]  /*4040*/  IADD3 R7, R61, 0x1db, RZ ;  /* 0x000001db3d077810 */ /* 0x001fc60007ffe0ff */
        /* <DEDUP_REMOVED lines=71> */
[----:B0-----:R-:W-:Y:S02]  /*44c0*/  IADD3 R5, R61, 0x1ff, RZ ;  /* 0x000001ff3d057810 */ /* 0x001fe40007ffe0ff */
[----:B-1----:R-:W-:-:S03]  /*44d0*/  IADD3 R4, R60, 0x20, RZ ;  /* 0x000000203c047810 */ /* 0x002fc60007ffe0ff */
[----:B------:R2:W-:Y:S04]  /*44e0*/  STL [R1+0x2ebc], R5 ;  /* 0x002ebc0501007387 */ /* 0x0005e80000100800 */
[----:B------:R2:W-:Y:S01]  /*44f0*/  STL [R1+0x340], R4 ;  /* 0x0003400401007387 */ /* 0x0005e20000100800 */
[----:B------:R-:W-:Y:S05]  /*4500*/  @P0 BRA `(.L_x_0) ;  /* 0x00001e7000000947 */ /* 0x000fea0003800000 */
[----:B------:R-:W-:Y:S01]  /*4510*/  IMAD.SHL.U32 R0, R12, 0x40, RZ ;  /* 0x000000400c007824 */ /* 0x000fe200078e00ff */
[----:B------:R-:W-:Y:S01]  /*4520*/  CS2R R44, SRZ ;  /* 0x00000000002c7805 */ /* 0x000fe2000001ff00 */
[----:B------:R-:W-:Y:S01]  /*4530*/  CS2R R46, SRZ ;  /* 0x00000000002e7805 */ /* 0x000fe2000001ff00 */
[----:B------:R-:W-:Y:S01]  /*4540*/  CS2R R40, SRZ ;  /* 0x0000000000287805 */ /* 0x000fe2000001ff00 */
[----:B------:R-:W-:Y:S01]  /*4550*/  CS2R R42, SRZ ;  /* 0x00000000002a7805 */ /* 0x000fe2000001ff00 */
[----:B------:R0:W-:Y:S01]  /*4560*/  STL [R1+0x2738], R0 ;  /* 0x0027380001007387 */ /* 0x0001e20000100800 */
[----:B------:R-:W-:Y:S01]  /*4570*/  CS2R R36, SRZ ;  /* 0x0000000000247805 */ /* 0x000fe2000001ff00 */
[----:B------:R-:W-:Y:S01]  /*4580*/  CS2R R38, SRZ ;  /* 0x0000000000267805 */ /* 0x000fe2000001ff00 */
[----:B------:R-:W-:Y:S01]  /*4590*/  CS2R R32, SRZ ;  /* 0x0000000000207805 */ /* 0x000fe2000001ff00 */
[----:B------:R0:W-:Y:S01]  /*45a0*/  STL [R1], RZ ;  /* 0x000000ff01007387 */ /* 0x0001e20000100800 */
[----:B------:R-:W-:Y:S01]  /*45b0*/  CS2R R34, SRZ ;  /* 0x0000000000227805 */ /* 0x000fe2000001ff00 */
[----:B------:R-:W-:Y:S01]  /*45c0*/  CS2R R28, SRZ ;  /* 0x00000000001c7805 */ /* 0x000fe2000001ff00 */
[----:B------:R-:W-:Y:S01]  /*45d0*/  CS2R R30, SRZ ;  /* 0x00000000001e7805 */ /* 0x000fe2000001ff00 */
[----:B------:R0:W-:Y:S01]  /*45e0*/  STL [R1+0x4], RZ ;  /* 0x000004ff01007387 */ /* 0x0001e20000100800 */
        /* <DEDUP_REMOVED lines=13> */
[----:B--2---:R-:W-:Y:S01]  /*46c0*/  CS2R R4, SRZ ;  /* 0x0000000000047805 */ /* 0x004fe2000001ff00 */
        /* <DEDUP_REMOVED lines=9> */
[----:B------:R0:W-:Y:S04]  /*4760*/  STL [R1+0x1c], RZ ;  /* 0x00001cff01007387 */ /* 0x0001e80000100800 */
        /* <DEDUP_REMOVED lines=447> */
[----:B------:R0:W-:Y:S01]  /*6360*/  STL [R1+0x143c], RZ ;  /* 0x00143cff01007387 */ /* 0x0001e20000100800 */
[----:B------:R-:W-:Y:S05]  /*6370*/  BRA `(.L_x_1) ;  /* 0x00083e3000007947 */ /* 0x000fea0003800000 */
.L_x_0:
[----:B------:R-:W3:Y:S04]  /*6380*/  LDL R56, [R1+0x2ea4] ;  /* 0x002ea40001387983 */ /* 0x000ee80000100800 */
[----:B--2---:R-:W2:Y:S04]  /*6390*/  LDL R6, [R1+0x2ec4] ;  /* 0x002ec40001067983 */ /* 0x004ea80000100800 */
[----:B------:R-:W4:Y:S04]  /*63a0*/  LDL R9, [R1+0x2ed0] ;  /* 0x002ed00001097983 */ /* 0x000f280000100800 */
[----:B------:R-:W2:Y:S04]  /*63b0*/  LDL R8, [R1+0x2ec0] ;  /* 0x002ec00001087983 */ /* 0x000ea80000100800 */
        /* <DEDUP_REMOVED lines=13> */
[----:B------:R-:W3:Y:S04]  /*6490*/  LDL R7, [R1+0x2ebc] ;  /* 0x002ebc0001077983 */ /* 0x000ee80000100800 */
        /* <DEDUP_REMOVED lines=9> */
[----:B------:R-:W3:Y:S01]  /*6530*/  LDL R50, [R1+0x2eb8] ;  /* 0x002eb80001327983 */ /* 0x000ee20000100800 */
[----:B------:R-:W-:Y:S01]  /*6540*/  IMAD.MOV.U32 R57, RZ, RZ, R0 ;  /* 0x000000ffff397224 */ /* 0x000fe200078e0000 */
[----:B------:R-:W-:Y:S01]  /*6550*/  IABS R58, c[0x0][0x17c] ;  /* 0x00005f00003a7a13 */ /* 0x000fe20000000000 */
[----:B------:R-:W-:Y:S01]  /*6560*/  IMAD.MOV.U32 R51, RZ, RZ, R2 ;  /* 0x000000ffff337224 */ /* 0x000fe200078e0002 */
[----:B------:R-:W-:Y:S01]  /*6570*/  STL [R1+0x30c8], R61 ;  /* 0x0030c83d01007387 */ /* 0x000fe20000100800 */
[----:B------:R-:W-:Y:S01]  /*6580*/  IABS R0, c[0x0][0x178] ;  /* 0x00005e0000007a13 */ /* 0x000fe20000000000 */
[----:B------:R-:W0:Y:S01]  /*6590*/  I2F.RP R2, R58 ;  /* 0x0000003a00027306 */ /* 0x000e220000209400 */
[----:B------:R-:W-:Y:S01]  /*65a0*/  IMAD.MOV.U32 R49, RZ, RZ, R3 ;  /* 0x000000ffff317224 */ /* 0x000fe200078e0003 */
[----:B------:R-:W-:Y:S02]  /*65b0*/  STL [R1+0x30c0], R60 ;  /* 0x0030c03c01007387 */ /* 0x000fe40000100800 */
[----:B------:R-:W-:-:S02]  /*65c0*/  IMAD.MOV.U32 R28, RZ, RZ, R0 ;  /* 0x000000ffff1c7224 */ /* 0x000fc400078e0000 */
[----:B------:R-:W3:Y:S02]  /*65d0*/  LDL R25, [R1+0x2ec8] ;  /* 0x002ec80001197983 */ /* 0x000ee40000100800 */
[----:B------:R-:W1:Y:S08]  /*65e0*/  I2F.RP R0, R28 ;  /* 0x0000001c00007306 */ /* 0x000e700000209400 */
[----:B0-----:R-:W0:Y:S08]  /*65f0*/  MUFU.RCP R2, R2 ;  /* 0x0000000200027308 */ /* 0x001e300000001000 */
[----:B-1----:R-:W1:Y:S01]  /*6600*/  MUFU.RCP R0, R0 ;  /* 0x0000000000007308 */ /* 0x002e620000001000 */
[----:B0-----:R-:W-:-:S07]  /*6610*/  IADD3 R2, R2, 0xffffffe, RZ ;  /* 0x0ffffffe02027810 */ /* 0x001fce0007ffe0ff */
[----:B------:R-:W0:Y:S01]  /*6620*/  F2I.FTZ.U32.TRUNC.NTZ R5, R2 ;  /* 0x0000000200057305 */ /* 0x000e22000021f000 */
[----:B-1----:R-:W-:-:S07]  /*6630*/  IADD3 R0, R0, 0xffffffe, RZ ;  /* 0x0ffffffe00007810 */ /* 0x002fce0007ffe0ff */
[----:B------:R0:W1:Y:S01]  /*6640*/  F2I.FTZ.U32.TRUNC.NTZ R3, R0 ;  /* 0x0000000000037305 */ /* 0x000062000021f000 */
[----:B------:R-:W-:Y:S02]  /*6650*/  IMAD.MOV.U32 R4, RZ, RZ, RZ ;  /* 0x000000ffff047224 */ /* 0x000fe400078e00ff */
[----:B0-----:R-:W-:-:S04]  /*6660*/  IMAD.MOV R0, RZ, RZ, -R5 ;  /* 0x000000ffff007224 */ /* 0x001fc800078e0a05 */
[----:B------:R-:W-:-:S04]  /*6670*/  IMAD R0, R0, R58, RZ ;  /* 0x0000003a00007224 */ /* 0x000fc800078e02ff */
[----:B------:R-:W-:-:S04]  /*6680*/  IMAD.HI.U32 R0, R5, R0, R4 ;  /* 0x0000000005007227 */ /* 0x000fc800078e0004 */
[----:B--2---:R-:W-:Y:S02]  /*6690*/  IMAD.MOV.U32 R24, RZ, RZ, R27 ;  /* 0x000000ffff187224 */ /* 0x004fe400078e001b */
[----:B------:R-:W-:Y:S02]  /*66a0*/  IMAD.MOV.U32 R27, RZ, RZ, R21 ;  /* 0x000000ffff1b7224 */ /* 0x000fe400078e0015 */
[----:B----4-:R-:W-:Y:S01]  /*66b0*/  IMAD.MOV.U32 R21, RZ, RZ, R9 ;  /* 0x000000ffff157224 */ /* 0x010fe200078e0009 */
[----:B---3--:R-:W-:Y:S01]  /*66c0*/  IABS R7, R7 ;  /* 0x0000000700077213 */ /* 0x008fe20000000000 */
[----:B-1----:R-:W-:-:S04]  /*66d0*/  IMAD.MOV R9, RZ, RZ, -R3 ;  /* 0x000000ffff097224 */ /* 0x002fc800078e0a03 */
[----:B------:R-:W-:Y:S02]  /*66e0*/  IMAD R9, R9, R28, RZ ;  /* 0x0000001c09097224 */ /* 0x000fe400078e02ff */
[----:B------:R-:W-:Y:S02]  /*66f0*/  IMAD.MOV.U32 R30, RZ, RZ, R26 ;  /* 0x000000ffff1e7224 */ /* 0x000fe400078e001a */
[----:B------:R-:W-:Y:S01]  /*6700*/  IMAD.MOV.U32 R26, RZ, RZ, R15 ;  /* 0x000000ffff1a7224 */ /* 0x000fe200078e000f */
[----:B------:R-:W-:-:S05]  /*6710*/  IABS R2, R25 ;  /* 0x0000001900027213 */ /* 0x000fca0000000000 */
[----:B------:R-:W-:Y:S02]  /*6720*/  IMAD.MOV.U32 R4, RZ, RZ, R2 ;  /* 0x000000ffff047224 */ /* 0x000fe400078e0002 */
[----:B------:R-:W-:-:S04]  /*6730*/  IMAD.MOV.U32 R2, RZ, RZ, RZ ;  /* 0x000000ffff027224 */ /* 0x000fc800078e00ff */
[----:B------:R-:W-:Y:S01]  /*6740*/  IMAD.HI.U32 R2, R3, R9, R2 ;  /* 0x0000000903027227 */ /* 0x000fe200078e0002 */
[----:B------:R-:W-:-:S03]  /*6750*/  IABS R5, R30 ;  /* 0x0000001e00057213 */ /* 0x000fc60000000000 */
[----:B------:R-:W-:Y:S02]  /*6760*/  IMAD.MOV.U32 R15, RZ, RZ, R56 ;  /* 0x000000ffff0f7224 */ /* 0x000fe400078e0038 */
[----:B------:R-:W2:Y:S04]  /*6770*/  LDL R56, [R1+0x2e70] ;  /* 0x002e700001387983 */ /* 0x000ea80000100800 */
[----:B------:R-:W-:Y:S04]  /*6780*/  STL [R1+0x728], R2 ;  /* 0x0007280201007387 */ /* 0x000fe80000100800 */
[----:B------:R-:W3:Y:S01]  /*6790*/  LDL R30, [R1+0x2ee0] ;  /* 0x002ee000011e7983 */ /* 0x000ee20000100800 */
[----:B------:R-:W-:-:S02]  /*67a0*/  IMAD.MOV.U32 R25, RZ, RZ, R23 ;  /* 0x000000ffff197224 */ /* 0x000fc400078e0017 */
[----:B------:R-:W-:Y:S02]  /*67b0*/  IMAD.MOV.U32 R23, RZ, RZ, R16 ;  /* 0x000000ffff177224 */ /* 0x000fe400078e0010 */
[----:B------:R-:W-:Y:S02]  /*67c0*/  IMAD.MOV.U32 R16, RZ, RZ, R8 ;  /* 0x000000ffff107224 */ /* 0x000fe400078e0008 */
[----:B------:R-:W-:-:S04]  /*67d0*/  IMAD.HI.U32 R8, R0, R7, RZ ;  /* 0x0000000700087227 */ /* 0x000fc800078e00ff */
[----:B------:R-:W-:Y:S02]  /*67e0*/  IMAD.MOV.U32 R31, RZ, RZ, R20 ;  /* 0x000000ffff1f7224 */ /* 0x000fe400078e0014 */
[----:B------:R-:W-:Y:S02]  /*67f0*/  IMAD.MOV.U32 R20, RZ, RZ, R17 ;  /* 0x000000ffff147224 */ /* 0x000fe400078e0011 */
[----:B------:R-:W-:Y:S02]  /*6800*/  IMAD.MOV R8, RZ, RZ, -R8 ;  /* 0x000000ffff087224 */ /* 0x000fe400078e0a08 */
[----:B------:R-:W-:Y:S02]  /*6810*/  IMAD.MOV.U32 R17, RZ, RZ, R6 ;  /* 0x000000ffff117224 */ /* 0x000fe400078e0006 */
[----:B------:R-:W-:-:S04]  /*6820*/  IMAD.HI.U32 R6, R0, R4, RZ ;  /* 0x0000000400067227 */ /* 0x000fc800078e00ff */
[----:B------:R-:W-:Y:S02]  /*6830*/  IMAD R3, R58, R8, R7 ;  /* 0x000000083a037224 */ /* 0x000fe400078e0207 */
[----:B------:R-:W-:-:S03]  /*6840*/  IMAD.MOV R6, RZ, RZ, -R6 ;  /* 0x000000ffff067224 */ /* 0x000fc600078e0a06 */
[----:B------:R0:W-:Y:S02]  /*6850*/  STL [R1+0xe0], R3 ;  /* 0x0000e00301007387 */ /* 0x0001e40000100800 */
[----:B0-----:R-:W-:-:S05]  /*6860*/  IMAD R3, R58, R6, R4 ;  /* 0x000000063a037224 */ /* 0x001fca00078e0204 */
[----:B------:R0:W-:Y:S01]  /*6870*/  STL [R1+0xdc], R3 ;  /* 0x0000dc0301007387 */ /* 0x0001e20000100800 */
[----:B---3--:R-:W-:-:S03]  /*6880*/  IABS R2, R30 ;  /* 0x0000001e00027213 */ /* 0x008fc60000000000 */
[----:B------:R-:W0:Y:S02]  /*6890*/  LDL R30, [R1+0x2ee4] ;  /* 0x002ee400011e7983 */ /* 0x000e240000100800 */
[----:B------:R-:W-:Y:S02]  /*68a0*/  IMAD.MOV.U32 R4, RZ, RZ, R2 ;  /* 0x000000ffff047224 */ /* 0x000fe400078e0002 */
[----:B------:R-:W-:Y:S01]  /*68b0*/  IMAD.HI.U32 R7, R0, R5, RZ ;  /* 0x0000000500077227 */ /* 0x000fe200078e00ff */
[----:B0-----:R-:W-:-:S03]  /*68c0*/  IABS R3, R30 ;  /* 0x0000001e00037213 */ /* 0x001fc60000000000 */
[----:B------:R-:W-:-:S05]  /*68d0*/  IMAD.MOV.U32 R30, RZ, RZ, R31 ;  /* 0x000000ffff1e7224 */ /* 0x000fca00078e001f */
[----:B------:R-:W-:Y:S02]  /*68e0*/  IABS R6, R30 ;  /* 0x0000001e00067213 */ /* 0x000fe40000000000 */
[----:B------:R-:W3:Y:S01]  /*68f0*/  LDL R30, [R1+0x2efc] ;  /* 0x002efc00011e7983 */ /* 0x000ee20000100800 */
[----:B------:R-:W-:-:S04]  /*6900*/  IMAD.HI.U32 R9, R0, R4, RZ ;  /* 0x0000000400097227 */ /* 0x000fc800078e00ff */
[----:B------:R-:W-:Y:S02]  /*6910*/  IMAD.MOV R7, RZ, RZ, -R7 ;  /* 0x000000ffff077224 */ /* 0x000fe400078e0a07 */
[----:B------:R-:W-:Y:S02]  /*6920*/  IMAD.MOV R9, RZ, RZ, -R9 ;  /* 0x000000ffff097224 */ /* 0x000fe400078e0a09 */
[----:B------:R-:W-:Y:S02]  /*6930*/  IMAD.MOV.U32 R31, RZ, RZ, R18 ;  /* 0x000000ffff1f7224 */ /* 0x000fe400078e0012 */
[C---:B------:R-:W-:Y:S02]  /*6940*/  IMAD R5, R58.reuse, R7, R5 ;  /* 0x000000073a057224 */ /* 0x040fe400078e0205 */
[----:B------:R-:W-:Y:S02]  /*6950*/  IMAD.MOV.U32 R18, RZ, RZ, R12 ;  /* 0x000000ffff127224 */ /* 0x000fe400078e000c */
[----:B------:R-:W-:-:S02]  /*6960*/  IMAD R4, R58, R9, R4 ;  /* 0x000000093a047224 */ /* 0x000fc400078e0204 */
[----:B------:R-:W-:Y:S02]  /*6970*/  IMAD.MOV.U32 R12, RZ, RZ, R14 ;  /* 0x000000ffff0c7224 */ /* 0x000fe400078e000e */
[----:B------:R-:W-:Y:S02]  /*6980*/  IMAD.MOV.U32 R14, RZ, RZ, R50 ;  /* 0x000000ffff0e7224 */ /* 0x000fe400078e0032 */
[----:B------:R-:W4:Y:S04]  /*6990*/  LDL R50, [R1+0x2e88] ;  /* 0x002e880001327983 */ /* 0x000f280000100800 */
[----:B------:R-:W-:Y:S04]  /*69a0*/  STL [R1+0xd8], R5 ;  /* 0x0000d80501007387 */ /* 0x000fe80000100800 */
[----:B------:R0:W-:Y:S01]  /*69b0*/  STL [R1+0xd4], R4 ;  /* 0x0000d40401007387 */ /* 0x0001e20000100800 */
[----:B---3--:R-:W-:-:S03]  /*69c0*/  IABS R2, R30 ;  /* 0x0000001e00027213 */ /* 0x008fc60000000000 */
[----:B------:R-:W0:Y:S01]  /*69d0*/  LDL R30, [R1+0x2f08] ;  /* 0x002f0800011e7983 */ /* 0x000e220000100800 */
[----:B------:R-:W-:-:S04]  /*69e0*/  IMAD.HI.U32 R8, R0, R3, RZ ;  /* 0x0000000300087227 */ /* 0x000fc800078e00ff */
[----:B------:R-:W-:-:S04]  /*69f0*/  IMAD.MOV R8, RZ, RZ, -R8 ;  /* 0x000000ffff087224 */ /* 0x000fc800078e0a08 */
[----:B------:R-:W-:-:S05]  /*6a00*/  IMAD R3, R58, R8, R3 ;  /* 0x000000083a037224 */ /* 0x000fca00078e0203 */
[----:B------:R1:W-:Y:S01]  /*6a10*/  STL [R1+0xd0], R3 ;  /* 0x0000d00301007387 */ /* 0x0003e20000100800 */
[----:B0-----:R-:W-:-:S03]  /*6a20*/  IABS R4, R30 ;  /* 0x0000001e00047213 */ /* 0x001fc60000000000 */
[----:B------:R-:W1:Y:S01]  /*6a30*/  LDL R30, [R1+0x2f0c] ;  /* 0x002f0c00011e7983 */ /* 0x000e620000100800 */
[----:B------:R-:W-:-:S04]  /*6a40*/  IMAD.HI.U32 R7, R0, R6, RZ ;  /* 0x0000000600077227 */ /* 0x000fc800078e00ff */
[----:B------:R-:W-:-:S04]  /*6a50*/  IMAD.HI.U32 R5, R0, R2, RZ ;  /* 0x0000000200057227 */ /* 0x000fc800078e00ff */
[----:B------:R-:W-:Y:S02]  /*6a60*/  IMAD.MOV R7, RZ, RZ, -R7 ;  /* 0x000000ffff077224 */ /* 0x000fe400078e0a07 */
[----:B------:R-:W-:Y:S02]  /*6a70*/  IMAD.MOV R5, RZ, RZ, -R5 ;  /* 0x000000ffff057224 */ /* 0x000fe400078e0a05 */
[C---:B------:R-:W-:Y:S02]  /*6a80*/  IMAD R6, R58.reuse, R7, R6 ;  /* 0x000000073a067224 */ /* 0x040fe400078e0206 */
[----:B------:R-:W-:-:S03]  /*6a90*/  IMAD R2, R58, R5, R2 ;  /* 0x000000053a027224 */ /* 0x000fc600078e0202 */
[----:B------:R0:W-:Y:S04]  /*6aa0*/  STL [R1+0xcc], R6 ;  /* 0x0000cc0601007387 */ /* 0x0001e80000100800 */
[----:B------:R3:W-:Y:S01]  /*6ab0*/  STL [R1+0xc8], R2 ;  /* 0x0000c80201007387 */ /* 0x0007e20000100800 */
[----:B-1----:R-:W-:-:S03]  /*6ac0*/  IABS R3, R30 ;  /* 0x0000001e00037213 */ /* 0x002fc60000000000 */
[----:B------:R-:W2:Y:S01]  /*6ad0*/  LDL R30, [R1+0x2f18] ;  /* 0x002f1800011e7983 */ /* 0x000ea20000100800 */
[----:B------:R-:W-:-:S04]  /*6ae0*/  IMAD.HI.U32 R7, R0, R4, RZ ;  /* 0x0000000400077227 */ /* 0x000fc800078e00ff */
[----:B------:R-:W-:Y:S01]  /*6af0*/  IMAD.HI.U32 R9, R0, R3, RZ ;  /* 0x0000000300097227 */ /* 0x000fe200078e00ff */
[----:B--2---:R-:W-:-:S03]  /*6b00*/  IABS R5, R30 ;  /* 0x0000001e00057213 */ /* 0x004fc60000000000 */
[----:B------:R-:W-:-:S05]  /*6b10*/  IMAD.MOV.U32 R30, RZ, RZ, R31 ;  /* 0x000000ffff1e7224 */ /* 0x000fca00078e001f */
[----:B0-----:R-:W-:Y:S02]  /*6b20*/  IABS R6, R30 ;  /* 0x0000001e00067213 */ /* 0x001fe40000000000 */
[----:B------:R-:W3:Y:S01]  /*6b30*/  LDL R30, [R1+0x2f28] ;  /* 0x002f2800011e7983 */ /* 0x000ee20000100800 */
[----:B------:R-:W-:Y:S02]  /*6b40*/  IMAD.MOV R7, RZ, RZ, -R7 ;  /* 0x000000ffff077224 */ /* 0x000fe400078e0a07 */
[----:B------:R-:W-:Y:S02]  /*6b50*/  IMAD.MOV R9, RZ, RZ, -R9 ;  /* 0x000000ffff097224 */ /* 0x000fe400078e0a09 */
[C---:B------:R-:W-:Y:S02]  /*6b60*/  IMAD R4, R58.reuse, R7, R4 ;  /* 0x000000073a047224 */ /* 0x040fe400078e0204 */
[----:B------:R-:W-:Y:S02]  /*6b70*/  IMAD.MOV.U32 R31, RZ, RZ, R25 ;  /* 0x000000ffff1f7224 */ /* 0x000fe400078e0019 */
[----:B------:R-:W-:-:S02]  /*6b80*/  IMAD R3, R58, R9, R3 ;  /* 0x000000093a037224 */ /* 0x000fc400078e0203 */
[----:B------:R-:W-:Y:S02]  /*6b90*/  IMAD.MOV.U32 R25, RZ, RZ, R20 ;  /* 0x000000ffff197224 */ /* 0x000fe400078e0014 */
[----:B------:R-:W-:Y:S02]  /*6ba0*/  IMAD.MOV.U32 R20, RZ, RZ, R16 ;  /* 0x000000ffff147224 */ /* 0x000fe400078e0010 */
[----:B------:R-:W2:Y:S04]  /*6bb0*/  LDL R16, [R1+0x2e8c] ;  /* 0x002e8c0001107983 */ /* 0x000ea80000100800 */
        /* <DEDUP_REMOVED lines=62> */
[----:B------:R-:W-:Y:S02]  /*6fa0*/  IMAD.MOV.U32 R31, RZ, RZ, R24 ;  /* 0x000000ffff1f7224 */ /* 0x000fe400078e0018 */
[----:B------:R-:W-:Y:S02]  /*6fb0*/  IMAD.MOV.U32 R24, RZ, RZ, R25 ;  /* 0x000000ffff187224 */ /* 0x000fe400078e0019 */
[----:B------:R-:W-:-:S02]  /*6fc0*/  IMAD.MOV.U32 R25, RZ, RZ, R26 ;  /* 0x000000ffff197224 */ /* 0x000fc400078e001a */
[C---:B------:R-:W-:Y:S02]  /*6fd0*/  IMAD R5, R58.reuse, R7, R5 ;  /* 0x000000073a057224 */ /* 0x040fe400078e0205 */
[----:B------:R-:W-:Y:S02]  /*6fe0*/  IMAD.MOV.U32 R26, RZ, RZ, R27 ;  /* 0x000000ffff1a7224 */ /* 0x000fe400078e001b */
[----:B------:R-:W-:Y:S02]  /*6ff0*/  IMAD R4, R58, R9, R4 ;  /* 0x000000093a047224 */ /* 0x000fe400078e0204 */
        /* <DEDUP_REMOVED lines=10> */
[----:B------:R-:W-:Y:S01]  /*70a0*/  STL [R1+0x94], R3 ;  /* 0x0000940301007387 */ /* 0x000fe20000100800 */
[----:B0-----:R-:W-:-:S03]  /*70b0*/  IABS R4, R30 ;  /* 0x0000001e00047213 */ /* 0x001fc60000000000 */
[----:B------:R-:W3:Y:S01]  /*70c0*/  LDL R30, [R1+0x2eec] ;  /* 0x002eec00011e7983 */ /* 0x000ee20000100800 */
[----:B------:R-:W-:-:S04]  /*70d0*/  IMAD.HI.U32 R7, R0, R6, RZ ;  /* 0x0000000600077227 */ /* 0x000fc800078e00ff */
[----:B------:R-:W-:-:S04]  /*70e0*/  IMAD.HI.U32 R5, R0, R2, RZ ;  /* 0x0000000200057227 */ /* 0x000fc800078e00ff */
[----:B------:R-:W-:Y:S02]  /*70f0*/  IMAD.MOV R7, RZ, RZ, -R7 ;  /* 0x000000ffff077224 */ /* 0x000fe400078e0a07 */
[----:B------:R-:W-:Y:S02]  /*7100*/  IMAD.MOV R5, RZ, RZ, -R5 ;  /* 0x000000ffff057224 */ /* 0x000fe400078e0a05 */
[----:B------:R-:W-:Y:S02]  /*7110*/  IMAD R6, R58, R7, R6 ;  /* 0x000000073a067224 */ /* 0x000fe400078e0206 */
[----:B------:R-:W-:-:S03]  /*7120*/  IMAD.HI.U32 R7, R0, R4, RZ ;  /* 0x0000000400077227 */ /* 0x000fc600078e00ff */
[----:B------:R0:W-:Y:S01]  /*7130*/  STL [R1+0x90], R6 ;  /* 0x0000900601007387 */ /* 0x0001e20000100800 */
[----:B------:R-:W-:Y:S01]  /*7140*/  IMAD R2, R58, R5, R2 ;  /* 0x000000053a027224 */ /* 0x000fe200078e0202 */
[----:B------:R-:W-:Y:S01]  /*7150*/  IABS R5, R31 ;  /* 0x0000001f00057213 */ /* 0x000fe20000000000 */
[----:B------:R-:W-:-:S03]  /*7160*/  IMAD.MOV R7, RZ, RZ, -R7 ;  /* 0x000000ffff077224 */ /* 0x000fc600078e0a07 */
[----:B------:R1:W-:Y:S01]  /*7170*/  STL [R1+0x8c], R2 ;  /* 0x00008c0201007387 */ /* 0x0003e20000100800 */
[----:B------:R-:W-:Y:S01]  /*7180*/  IMAD R4, R58, R7, R4 ;  /* 0x000000073a047224 */ /* 0x000fe200078e0204 */
[----:B0-----:R-:W-:Y:S01]  /*7190*/  IABS R6, R24 ;  /* 0x0000001800067213 */ /* 0x001fe20000000000 */
[----:B------:R-:W-:-:S03]  /*71a0*/  IMAD.HI.U32 R8, R0, R5, RZ ;  /* 0x0000000500087227 */ /* 0x000fc600078e00ff */
[----:B------:R0:W-:Y:S01]  /*71b0*/  STL [R1+0x88], R4 ;  /* 0x0000880401007387 */ /* 0x0001e20000100800 */
[----:B------:R-:W-:Y:S01]  /*71c0*/  IMAD.HI.U32 R7, R0, R6, RZ ;  /* 0x0000000600077227 */ /* 0x000fe200078e00ff */
[----:B-1----:R-:W-:-:S03]  /*71d0*/  IABS R2, R25 ;  /* 0x0000001900027213 */ /* 0x002fc60000000000 */
[----:B------:R-:W-:Y:S02]  /*71e0*/  IMAD.MOV R8, RZ, RZ, -R8 ;  /* 0x000000ffff087224 */ /* 0x000fe400078e0a08 */
[----:B------:R-:W-:Y:S02]  /*71f0*/  IMAD.MOV R7, RZ, RZ, -R7 ;  /* 0x000000ffff077224 */ /* 0x000fe400078e0a07 */
[----:B0-----:R-:W-:-:S04]  /*7200*/  IMAD.HI.U32 R4, R0, R2, RZ ;  /* 0x0000000200047227 */ /* 0x001fc800078e00ff */
[----:B------:R-:W-:Y:S02]  /*7210*/  IMAD.MOV R4, RZ, RZ, -R4 ;  /* 0x000000ffff047224 */ /* 0x000fe400078e0a04 */
[C---:B------:R-:W-:Y:S02]  /*7220*/  IMAD R5, R58.reuse, R8, R5 ;  /* 0x000000083a057224 */ /* 0x040fe400078e0205 */
[C---:B------:R-:W-:Y:S02]  /*7230*/  IMAD R6, R58.reuse, R7, R6 ;  /* 0x000000073a067224 */ /* 0x040fe400078e0206 */
[----:B------:R-:W-:Y:S01]  /*7240*/  IMAD R2, R58, R4, R2 ;  /* 0x000000043a027224 */ /* 0x000fe200078e0202 */
[----:B------:R-:W-:-:S05]  /*7250*/  IABS R4, R20 ;  /* 0x0000001400047213 */ /* 0x000fca0000000000 */
[----:B------:R-:W-:-:S04]  /*7260*/  IMAD.HI.U32 R8, R0, R4, RZ ;  /* 0x0000000400087227 */ /* 0x000fc800078e00ff */
[----:B------:R-:W-:-:S04]  /*7270*/  IMAD.MOV R8, RZ, RZ, -R8 ;  /* 0x000000ffff087224 */ /* 0x000fc800078e0a08 */
[----:B------:R-:W-:Y:S01]  /*7280*/  IMAD R8, R58, R8, R4 ;  /* 0x000000083a087224 */ /* 0x000fe200078e0204 */
[----:B------:R-:W-:Y:S02]  /*7290*/  IABS R4, R16 ;  /* 0x0000001000047213 */ /* 0x000fe40000000000 */
[----:B---3--:R-:W-:-:S05]  /*72a0*/  IABS R3, R30 ;  /* 0x0000001e00037213 */ /* 0x008fca0000000000 */
[----:B------:R-:W-:-:S04]  /*72b0*/  IMAD.HI.U32 R9, R0, R3, RZ ;  /* 0x0000000300097227 */ /* 0x000fc800078e00ff */
[----:B------:R-:W-:-:S04]  /*72c0*/  IMAD.MOV R9, RZ, RZ, -R9 ;  /* 0x000000ffff097224 */ /* 0x000fc800078e0a09 */
[----:B------:R-:W-:Y:S01]  /*72d0*/  IMAD R9, R58, R9, R3 ;  /* 0x000000093a097224 */ /* 0x000fe200078e0203 */
[----:B------:R-:W-:-:S05]  /*72e0*/  IABS R3, R26 ;  /* 0x0000001a00037213 */ /* 0x000fca0000000000 */
[----:B------:R-:W-:Y:S01]  /*72f0*/  IMAD.HI.U32 R7, R0, R3, RZ ;  /* 0x0000000300077227 */ /* 0x000fe200078e00ff */
[----:B------:R-:W-:Y:S03]  /*7300*/  STL [R1+0x84], R9 ;  /* 0x0000840901007387 */ /* 0x000fe60000100800 */
[----:B------:R-:W-:Y:S01]  /*7310*/  IMAD.MOV R7, RZ, RZ, -R7 ;  /* 0x000000ffff077224 */ /* 0x000fe200078e0a07 */
[----:B------:R0:W-:Y:S03]  /*7320*/  STL [R1+0x80], R5 ;  /* 0x0000800501007387 */ /* 0x0001e60000100800 */
[----:B------:R-:W-:Y:S01]  /*7330*/  IMAD R3, R58, R7, R3 ;  /* 0x000000073a037224 */ /* 0x000fe200078e0203 */
[----:B------:R1:W-:Y:S01]  /*7340*/  STL [R1+0x7c], R6 ;  /* 0x00007c0601007387 */ /* 0x0003e20000100800 */
[----:B0-----:R-:W-:-:S03]  /*7350*/  IABS R5, R27 ;  /* 0x0000001b00057213 */ /* 0x001fc60000000000 */
[----:B------:R0:W-:Y:S01]  /*7360*/  STL [R1+0x78], R2 ;  /* 0x0000780201007387 */ /* 0x0001e20000100800 */
[----:B-1----:R-:W-:Y:S01]  /*7370*/  IABS R6, R21 ;  /* 0x0000001500067213 */ /* 0x002fe20000000000 */
[C---:B------:R-:W-:Y:S02]  /*7380*/  IMAD.HI.U32 R9, R0.reuse, R5, RZ ;  /* 0x0000000500097227 */ /* 0x040fe400078e00ff */
[----:B------:R1:W-:Y:S01]  /*7390*/  STL [R1+0x74], R3 ;  /* 0x0000740301007387 */ /* 0x0003e20000100800 */
[----:B0-----:R-:W-:Y:S01]  /*73a0*/  IABS R2, R22 ;  /* 0x0000001600027213 */ /* 0x001fe20000000000 */
[----:B------:R-:W-:-:S04]  /*73b0*/  IMAD.HI.U32 R7, R0, R6, RZ ;  /* 0x0000000600077227 */ /* 0x000fc800078e00ff */
[----:B------:R-:W-:Y:S02]  /*73c0*/  IMAD.MOV R9, RZ, RZ, -R9 ;  /* 0x000000ffff097224 */ /* 0x000fe400078e0a09 */
[----:B-1----:R-:W-:-:S04]  /*73d0*/  IMAD.HI.U32 R3, R0, R2, RZ ;  /* 0x0000000200037227 */ /* 0x002fc800078e00ff */
[----:B------:R-:W-:Y:S02]  /*73e0*/  IMAD.MOV R7, RZ, RZ, -R7 ;  /* 0x000000ffff077224 */ /* 0x000fe400078e0a07 */
[C---:B------:R-:W-:Y:S01]  /*73f0*/  IMAD R9, R58.reuse, R9, R5 ;  /* 0x000000093a097224 */ /* 0x040fe200078e0205 */
[----:B------:R-:W-:Y:S01]  /*7400*/  IABS R5, R23 ;  /* 0x0000001700057213 */ /* 0x000fe20000000000 */
[----:B------:R-:W-:Y:S02]  /*7410*/  IMAD.MOV R3, RZ, RZ, -R3 ;  /* 0x000000ffff037224 */ /* 0x000fe400078e0a03 */
[C---:B------:R-:W-:Y:S02]  /*7420*/  IMAD R6, R58.reuse, R7, R6 ;  /* 0x000000073a067224 */ /* 0x040fe400078e0206 */
[----:B------:R-:W-:Y:S01]  /*7430*/  IMAD R2, R58, R3, R2 ;  /* 0x000000033a027224 */ /* 0x000fe200078e0202 */
[----:B------:R0:W-:Y:S01]  /*7440*/  STL [R1+0x70], R9 ;  /* 0x0000700901007387 */ /* 0x0001e20000100800 */
[----:B------:R-:W-:Y:S01]  /*7450*/  IMAD.HI.U32 R7, R0, R5, RZ ;  /* 0x0000000500077227 */ /* 0x000fe200078e00ff */
[----:B--2---:R-:W-:-:S02]  /*7460*/  IABS R3, R17 ;  /* 0x0000001100037213 */ /* 0x004fc40000000000 */
[----:B------:R-:W-:Y:S01]  /*7470*/  STL [R1+0x6c], R8 ;  /* 0x00006c0801007387 */ /* 0x000fe20000100800 */
[----:B------:R-:W-:-:S03]  /*7480*/  IMAD.MOV R7, RZ, RZ, -R7 ;  /* 0x000000ffff077224 */ /* 0x000fc600078e0a07 */
[----:B------:R1:W-:Y:S04]  /*7490*/  STL [R1+0x68], R6 ;  /* 0x0000680601007387 */ /* 0x0003e80000100800 */
[----:B------:R2:W-:Y:S01]  /*74a0*/  STL [R1+0x64], R2 ;  /* 0x0000640201007387 */ /* 0x0005e20000100800 */
[C---:B0-----:R-:W-:Y:S01]  /*74b0*/  IMAD.HI.U32 R9, R0.reuse, R4, RZ ;  /* 0x0000000400097227 */ /* 0x041fe200078e00ff */
[----:B-1----:R-:W-:Y:S02]  /*74c0*/  IABS R6, R18 ;  /* 0x0000001200067213 */ /* 0x002fe40000000000 */
[----:B--2---:R-:W-:Y:S01]  /*74d0*/  IABS R2, R19 ;  /* 0x0000001300027213 */ /* 0x004fe20000000000 */
[----:B------:R-:W-:-:S04]  /*74e0*/  IMAD.HI.U32 R8, R0, R3, RZ ;  /* 0x0000000300087227 */ /* 0x000fc800078e00ff */
[----:B------:R-:W-:Y:S02]  /*74f0*/  IMAD R16, R58, R7, R5 ;  /* 0x000000073a107224 */ /* 0x000fe400078e0205 */
[----:B------:R-:W-:-:S04]  /*7500*/  IMAD.HI.U32 R7, R0, R6, RZ ;  /* 0x0000000600077227 */ /* 0x000fc800078e00ff */
[----:B------:R-:W-:-:S04]  /*7510*/  IMAD.HI.U32 R5, R0, R2, RZ ;  /* 0x0000000200057227 */ /* 0x000fc800078e00ff */
[----:B------:R-:W-:Y:S02]  /*7520*/  IMAD.MOV R9, RZ, RZ, -R9 ;  /* 0x000000ffff097224 */ /* 0x000fe400078e0a09 */
[----:B------:R-:W-:Y:S02]  /*7530*/  IMAD.MOV R8, RZ, RZ, -R8 ;  /* 0x000000ffff087224 */ /* 0x000fe400078e0a08 */
[----:B------:R-:W-:Y:S02]  /*7540*/  IMAD.MOV R7, RZ, RZ, -R7 ;  /* 0x000000ffff077224 */ /* 0x000fe400078e0a07 */
[----:B------:R-:W-:Y:S02]  /*7550*/  IMAD.MOV R5, RZ, RZ, -R5 ;  /* 0x000000ffff057224 */ /* 0x000fe400078e0a05 */
[C---:B------:R-:W-:Y:S01]  /*7560*/  IMAD R9, R58.reuse, R9, R4 ;  /* 0x000000093a097224 */ /* 0x040fe200078e0204 */
[----:B------:R-:W-:Y:S01]  /*7570*/  IABS R4, R12 ;  /* 0x0000000c00047213 */ /* 0x000fe20000000000 */
[C---:B------:R-:W-:Y:S01]  /*7580*/  IMAD R8, R58.reuse, R8, R3 ;  /* 0x000000083a087224 */ /* 0x040fe200078e0203 */
[----:B------:R-:W-:Y:S01]  /*7590*/  IABS R3, R13 ;  /* 0x0000000d00037213 */ /* 0x000fe20000000000 */
[----:B------:R-:W-:-:S02]  /*75a0*/  IMAD R6, R58, R7, R6 ;  /* 0x000000073a067224 */ /* 0x000fc400078e0206 */
[----:B------:R-:W-:Y:S01]  /*75b0*/  IMAD R2, R58, R5, R2 ;  /* 0x000000053a027224 */ /* 0x000fe200078e0202 */
[----:B------:R-:W-:Y:S01]  /*75c0*/  IABS R5, R14 ;  /* 0x0000000e00057213 */ /* 0x000fe20000000000 */
[----:B------:R-:W-:Y:S01]  /*75d0*/  STL [R1+0x60], R16 ;  /* 0x0000601001007387 */ /* 0x000fe20000100800 */
[----:B------:R-:W-:-:S03]  /*75e0*/  IMAD.HI.U32 R7, R0, R4, RZ ;  /* 0x0000000400077227 */ /* 0x000fc600078e00ff */
[----:B------:R0:W-:Y:S01]  /*75f0*/  STL [R1+0x5c], R9 ;  /* 0x00005c0901007387 */ /* 0x0001e20000100800 */
[----:B------:R-:W-:-:S03]  /*7600*/  IMAD.MOV R7, RZ, RZ, -R7 ;  /* 0x000000ffff077224 */ /* 0x000fc600078e0a07 */
[----:B------:R1:W-:Y:S04]  /*7610*/  STL [R1+0x58], R8 ;  /* 0x0000580801007387 */ /* 0x0003e80000100800 */
[----:B------:R2:W-:Y:S01]  /*7620*/  STL [R1+0x54], R6 ;  /* 0x0000540601007387 */ /* 0x0005e20000100800 */
[----:B0-----:R-:W-:-:S03]  /*7630*/  IMAD.HI.U32 R9, R0, R3, RZ ;  /* 0x0000000300097227 */ /* 0x001fc600078e00ff */
[----:B------:R0:W-:Y:S01]  /*7640*/  STL [R1+0x50], R2 ;  /* 0x0000500201007387 */ /* 0x0001e20000100800 */
[----:B-1----:R-:W-:-:S04]  /*7650*/  IMAD.HI.U32 R8, R0, R5, RZ ;  /* 0x0000000500087227 */ /* 0x002fc800078e00ff */
[----:B------:R-:W-:Y:S01]  /*7660*/  IMAD.MOV R9, RZ, RZ, -R9 ;  /* 0x000000ffff097224 */ /* 0x000fe200078e0a09 */
[----:B--2---:R-:W-:Y:S02]  /*7670*/  IABS R6, R15 ;  /* 0x0000000f00067213 */ /* 0x004fe40000000000 */
[----:B0-----:R-:W-:Y:S01]  /*7680*/  IABS R2, R10 ;  /* 0x0000000a00027213 */ /* 0x001fe20000000000 */
[----:B------:R-:W-:Y:S02]  /*7690*/  IMAD.MOV R8, RZ, RZ, -R8 ;  /* 0x000000ffff087224 */ /* 0x000fe400078e0a08 */
[----:B------:R-:W-:Y:S02]  /*76a0*/  IMAD R10, R58, R7, R4 ;  /* 0x000000073a0a7224 */ /* 0x000fe400078e0204 */
[----:B------:R-:W-:-:S04]  /*76b0*/  IMAD.HI.U32 R4, R0, R2, RZ ;  /* 0x0000000200047227 */ /* 0x000fc800078e00ff */
[C---:B------:R-:W-:Y:S02]  /*76c0*/  IMAD R9, R58.reuse, R9, R3 ;  /* 0x000000093a097224 */ /* 0x040fe400078e0203 */
[----:B------:R-:W-:Y:S02]  /*76d0*/  IMAD R5, R58, R8, R5 ;  /* 0x000000083a057224 */ /* 0x000fe400078e0205 */
[----:B------:R-:W-:Y:S01]  /*76e0*/  IMAD.HI.U32 R7, R0, R6, RZ ;  /* 0x0000000600077227 */ /* 0x000fe200078e00ff */
[----:B------:R-:W-:Y:S03]  /*76f0*/  STL [R1+0x4c], R10 ;  /* 0x00004c0a01007387 */ /* 0x000fe60000100800 */
[----:B------:R-:W-:Y:S01]  /*7700*/  IMAD.MOV R4, RZ, RZ, -R4 ;  /* 0x000000ffff047224 */ /* 0x000fe200078e0a04 */
[----:B------:R-:W-:Y:S01]  /*7710*/  STL [R1+0x48], R9 ;  /* 0x0000480901007387 */ /* 0x000fe20000100800 */
[----:B------:R-:W-:Y:S01]  /*7720*/  IABS R3, R11 ;  /* 0x0000000b00037213 */ /* 0x000fe20000000000 */
[----:B------:R-:W-:-:S02]  /*7730*/  IMAD.MOV R7, RZ, RZ, -R7 ;  /* 0x000000ffff077224 */ /* 0x000fc400078e0a07 */
[----:B------:R0:W-:Y:S01]  /*7740*/  STL [R1+0x44], R5 ;  /* 0x0000440501007387 */ /* 0x0001e20000100800 */
[C---:B------:R-:W-:Y:S01]  /*7750*/  IMAD R2, R58.reuse, R4, R2 ;  /* 0x000000043a027224 */ /* 0x040fe200078e0202 */
[----:B------:R-:W-:Y:S01]  /*7760*/  IABS R4, R49 ;  /* 0x0000003100047213 */ /* 0x000fe20000000000 */
[----:B------:R-:W-:Y:S02]  /*7770*/  IMAD R6, R58, R7, R6 ;  /* 0x000000073a067224 */ /* 0x000fe400078e0206 */
[----:B------:R-:W-:Y:S01]  /*7780*/  IMAD.HI.U32 R7, R0, R3, RZ ;  /* 0x0000000300077227 */ /* 0x000fe200078e00ff */
[----:B0-----:R-:W-:-:S03]  /*7790*/  IABS R5, R48 ;  /* 0x0000003000057213 */ /* 0x001fc60000000000 */
[----:B------:R-:W-:-:S04]  /*77a0*/  IMAD.HI.U32 R8, R0, R4, RZ ;  /* 0x0000000400087227 */ /* 0x000fc800078e00ff */
[----:B------:R-:W-:Y:S01]  /*77b0*/  IMAD.HI.U32 R9, R0, R5, RZ ;  /* 0x0000000500097227 */ /* 0x000fe200078e00ff */
[----:B------:R4:W-:Y:S03]  /*77c0*/  STL [R1+0x40], R6 ;  /* 0x0000400601007387 */ /* 0x0009e60000100800 */
[----:B------:R-:W-:Y:S02]  /*77d0*/  IMAD.MOV R7, RZ, RZ, -R7 ;  /* 0x000000ffff077224 */ /* 0x000fe400078e0a07 */
[----:B------:R-:W-:Y:S02]  /*77e0*/  IMAD.MOV R9, RZ, RZ, -R9 ;  /* 0x000000ffff097224 */ /* 0x000fe400078e0a09 */
[----:B------:R-:W-:Y:S01]  /*77f0*/  IMAD.MOV R8, RZ, RZ, -R8 ;  /* 0x000000ffff087224 */ /* 0x000fe200078e0a08 */
[----:B------:R0:W-:Y:S01]  /*7800*/  STL [R1+0x3c], R2 ;  /* 0x00003c0201007387 */ /* 0x0001e20000100800 */
[C---:B------:R-:W-:Y:S01]  /*7810*/  IMAD R10, R58.reuse, R7, R3 ;  /* 0x000000073a0a7224 */ /* 0x040fe200078e0203 */
[----:B----4-:R-:W-:Y:S01]  /*7820*/  IABS R6, R50 ;  /* 0x0000003200067213 */ /* 0x010fe20000000000 */
[----:B------:R-:W-:-:S02]  /*7830*/  IMAD R9, R58, R9, R5 ;  /* 0x000000093a097224 */ /* 0x000fc400078e0205 */
[----:B------:R-:W-:Y:S01]  /*7840*/  IMAD R8, R58, R8, R4 ;  /* 0x000000083a087224 */ /* 0x000fe200078e0204 */
[----:B------:R-:W-:Y:S01]  /*7850*/  STL [R1+0x38], R10 ;  /* 0x0000380a01007387 */ /* 0x000fe20000100800 */
[----:B0-----:R-:W-:Y:S01]  /*7860*/  IABS R2, R51 ;  /* 0x0000003300027213 */ /* 0x001fe20000000000 */
[C---:B------:R-:W-:Y:S02]  /*7870*/  IMAD.HI.U32 R7, R0.reuse, R6, RZ ;  /* 0x0000000600077227 */ /* 0x040fe400078e00ff */
[----:B------:R-:W-:Y:S01]  /*7880*/  STL [R1+0x34], R9 ;  /* 0x0000340901007387 */ /* 0x000fe20000100800 */
[----:B------:R-:W-:Y:S01]  /*7890*/  IABS R4, R54 ;  /* 0x0000003600047213 */ /* 0x000fe20000000000 */
[----:B------:R-:W-:Y:S02]  /*78a0*/  IMAD.HI.U32 R3, R0, R2, RZ ;  /* 0x0000000200037227 */ /* 0x000fe400078e00ff */
[----:B------:R-:W-:Y:S02]  /*78b0*/  STL [R1+0x30], R8 ;  /* 0x0000300801007387 */ /* 0x000fe40000100800 */
[----:B------:R-:W-:-:S02]  /*78c0*/  IMAD.MOV R7, RZ, RZ, -R7 ;  /* 0x000000ffff077224 */ /* 0x000fc400078e0a07 */
[----:B------:R-:W2:Y:S01]  /*78d0*/  LDL R54, [R1+0x2e5c] ;  /* 0x002e5c0001367983 */ /* 0x000ea20000100800 */
[----:B------:R-:W-:Y:S02]  /*78e0*/  IMAD.MOV R3, RZ, RZ, -R3 ;  /* 0x000000ffff037224 */ /* 0x000fe400078e0a03 */
[C---:B------:R-:W-:Y:S02]  /*78f0*/  IMAD R6, R58.reuse, R7, R6 ;  /* 0x000000073a067224 */ /* 0x040fe400078e0206 */
[----:B------:R-:W-:Y:S01]  /*7900*/  IMAD R2, R58, R3, R2 ;  /* 0x000000033a027224 */ /* 0x000fe200078e0202 */
[----:B------:R-:W-:Y:S02]  /*7910*/  IABS R3, R56 ;  /* 0x0000003800037213 */ /* 0x000fe40000000000 */
[----:B------:R0:W-:Y:S04]  /*7920*/  STL [R1+0x2c], R6 ;  /* 0x00002c0601007387 */ /* 0x0001e80000100800 */
[----:B------:R1:W-:Y:S04]  /*7930*/  STL [R1+0x28], R2 ;  /* 0x0000280201007387 */ /* 0x0003e80000100800 */
[----:B------:R-:W3:Y:S01]  /*7940*/  LDL R56, [R1+0x2e58] ;  /* 0x002e580001387983 */ /* 0x000ee20000100800 */
[----:B0-----:R-:W-:-:S03]  /*7950*/  IABS R6, R59 ;  /* 0x0000003b00067213 */ /* 0x001fc60000000000 */
[----:B------:R-:W4:Y:S01]  /*7960*/  LDL R59, [R1+0x2e54] ;  /* 0x002e5400013b7983 */ /* 0x000f220000100800 */
[----:B------:R-:W-:-:S05]  /*7970*/  IABS R5, R52 ;  /* 0x0000003400057213 */ /* 0x000fca0000000000 */
[----:B------:R-:W-:-:S04]  /*7980*/  IMAD.HI.U32 R7, R0, R5, RZ ;  /* 0x0000000500077227 */ /* 0x000fc800078e00ff */
[----:B------:R-:W-:-:S04]  /*7990*/  IMAD.MOV R7, RZ, RZ, -R7 ;  /* 0x000000ffff077224 */ /* 0x000fc800078e0a07 */
[----:B------:R-:W-:Y:S01]  /*79a0*/  IMAD R10, R58, R7, R5 ;  /* 0x000000073a0a7224 */ /* 0x000fe200078e0205 */
[----:B-1----:R-:W-:Y:S01]  /*79b0*/  IABS R2, R53 ;  /* 0x0000003500027213 */ /* 0x002fe20000000000 */
[----:B------:R-:W-:-:S03]  /*79c0*/  IMAD.HI.U32 R9, R0, R4, RZ ;  /* 0x0000000400097227 */ /* 0x000fc600078e00ff */
[----:B------:R0:W-:Y:S01]  /*79d0*/  STL [R1+0x24], R10 ;  /* 0x0000240a01007387 */ /* 0x0001e20000100800 */
[----:B------:R-:W-:-:S03]  /*79e0*/  IMAD.HI.U32 R8, R0, R3, RZ ;  /* 0x0000000300087227 */ /* 0x000fc600078e00ff */
[----:B------:R-:W4:Y:S01]  /*79f0*/  LDL R53, [R1+0x2e50] ;  /* 0x002e500001357983 */ /* 0x000f220000100800 */
[----:B------:R-:W-:Y:S02]  /*7a00*/  IMAD.MOV R9, RZ, RZ, -R9 ;  /* 0x000000ffff097224 */ /* 0x000fe400078e0a09 */
[----:B------:R-:W-:-:S04]  /*7a10*/  IMAD.HI.U32 R7, R0, R6, RZ ;  /* 0x0000000600077227 */ /* 0x000fc800078e00ff */
[----:B------:R-:W-:-:S04]  /*7a20*/  IMAD.HI.U32 R5, R0, R2, RZ ;  /* 0x0000000200057227 */ /* 0x000fc800078e00ff */
[----:B------:R-:W-:Y:S02]  /*7a30*/  IMAD.MOV R8, RZ, RZ, -R8 ;  /* 0x000000ffff087224 */ /* 0x000fe400078e0a08 */
[C---:B------:R-:W-:Y:S02]  /*7a40*/  IMAD R9, R58.reuse, R9, R4 ;  /* 0x000000093a097224 */ /* 0x040fe400078e0204 */
[----:B------:R-:W-:Y:S02]  /*7a50*/  IMAD.MOV R7, RZ, RZ, -R7 ;  /* 0x000000ffff077224 */ /* 0x000fe400078e0a07 */
[----:B------:R-:W-:Y:S02]  /*7a60*/  IMAD.MOV R5, RZ, RZ, -R5 ;  /* 0x000000ffff057224 */ /* 0x000fe400078e0a05 */
[C---:B------:R-:W-:Y:S01]  /*7a70*/  IMAD R8, R58.reuse, R8, R3 ;  /* 0x000000083a087224 */ /* 0x040fe200078e0203 */
[----:B------:R-:W-:Y:S01]  /*7a80*/  IABS R4, R57 ;  /* 0x0000003900047213 */ /* 0x000fe20000000000 */
[----:B------:R-:W-:Y:S01]  /*7a90*/  STL [R1+0x714], R9 ;  /* 0x0007140901007387 */ /* 0x000fe20000100800 */
[----:B------:R-:W-:-:S02]  /*7aa0*/  IMAD R6, R58, R7, R6 ;  /* 0x000000073a067224 */ /* 0x000fc400078e0206 */
[----:B------:R-:W-:Y:S01]  /*7ab0*/  IMAD R2, R58, R5, R2 ;  /* 0x000000053a027224 */ /* 0x000fe200078e0202 */
[----:B------:R-:W4:Y:S01]  /*7ac0*/  LDL R57, [R1+0x2e4c] ;  /* 0x002e4c0001397983 */ /* 0x000f220000100800 */
[----:B------:R-:W-:-:S03]  /*7ad0*/  IABS R3, R55 ;  /* 0x0000003700037213 */ /* 0x000fc60000000000 */
[----:B------:R-:W-:Y:S04]  /*7ae0*/  STL [R1+0x71c], R8 ;  /* 0x00071c0801007387 */ /* 0x000fe80000100800 */
[----:B------:R-:W4:Y:S01]  /*7af0*/  LDL R55, [R1+0x2e48] ;  /* 0x002e480001377983 */ /* 0x000f220000100800 */
[----:B------:R-:W-:-:S03]  /*7b00*/  IMAD.HI.U32 R7, R0, R4, RZ ;  /* 0x0000000400077227 */ /* 0x000fc600078e00ff */
[----:B------:R3:W-:Y:S04]  /*7b10*/  STL [R1+0x720], R6 ;  /* 0x0007200601007387 */ /* 0x0007e80000100800 */
[----:B------:R4:W-:Y:S01]  /*7b20*/  STL [R1+0x724], R2 ;  /* 0x0007240201007387 */ /* 0x0009e20000100800 */
[----:B------:R-:W-:-:S04]  /*7b30*/  IMAD.MOV R7, RZ, RZ, -R7 ;  /* 0x000000ffff077224 */ /* 0x000fc800078e0a07 */
[----:B0-----:R-:W-:Y:S01]  /*7b40*/  IMAD R10, R58, R7, R4 ;  /* 0x000000073a0a7224 */ /* 0x001fe200078e0204 */
[----:B--2---:R-:W-:Y:S02]  /*7b50*/  IABS R5, R54 ;  /* 0x0000003600057213 */ /* 0x004fe40000000000 */
[----:B------:R-:W2:Y:S01]  /*7b60*/  LDL R54, [R1+0x2e44] ;  /* 0x002e440001367983 */ /* 0x000ea20000100800 */
[----:B---3--:R-:W-:-:S03]  /*7b70*/  IABS R6, R56 ;  /* 0x0000003800067213 */ /* 0x008fc60000000000 */
[----:B------:R-:W3:Y:S01]  /*7b80*/  LDL R56, [R1+0x2e40] ;  /* 0x002e400001387983 */ /* 0x000ee20000100800 */
[----:B----4-:R-:W-:-:S03]  /*7b90*/  IABS R2, R59 ;  /* 0x0000003b00027213 */ /* 0x010fc60000000000 */
[----:B------:R-:W-:Y:S04]  /*7ba0*/  STL [R1+0x718], R10 ;  /* 0x0007180a01007387 */ /* 0x000fe80000100800 */
[----:B------:R-:W4:Y:S01]  /*7bb0*/  LDL R59, [R1+0x2e3c] ;  /* 0x002e3c00013b7983 */ /* 0x000f220000100800 */
[----:B------:R-:W-:-:S04]  /*7bc0*/  IMAD.HI.U32 R9, R0, R3, RZ ;  /* 0x0000000300097227 */ /* 0x000fc800078e00ff */
[----:B------:R-:W-:-:S04]  /*7bd0*/  IMAD.MOV R9, RZ, RZ, -R9 ;  /* 0x000000ffff097224 */ /* 0x000fc800078e0a09 */
[----:B------:R-:W-:Y:S02]  /*7be0*/  IMAD R9, R58, R9, R3 ;  /* 0x000000093a097224 */ /* 0x000fe400078e0203 */
[----:B------:R-:W-:-:S03]  /*7bf0*/  IMAD.HI.U32 R8, R0, R5, RZ ;  /* 0x0000000500087227 */ /* 0x000fc600078e00ff */
[----:B------:R0:W-:Y:S01]  /*7c00*/  STL [R1+0x700], R9 ;  /* 0x0007000901007387 */ /* 0x0001e20000100800 */
[C---:B------:R-:W-:Y:S01]  /*7c10*/  IMAD.HI.U32 R7, R0.reuse, R6, RZ ;  /* 0x0000000600077227 */ /* 0x040fe200078e00ff */
[----:B------:R-:W-:Y:S02]  /*7c20*/  IABS R3, R53 ;  /* 0x0000003500037213 */ /* 0x000fe40000000000 */
[----:B------:R-:W4:Y:S01]  /*7c30*/  LDL R53, [R1+0x2e38] ;  /* 0x002e380001357983 */ /* 0x000f220000100800 */
[----:B------:R-:W-:-:S04]  /*7c40*/  IMAD.HI.U32 R4, R0, R2, RZ ;  /* 0x0000000200047227 */ /* 0x000fc800078e00ff */
[----:B------:R-:W-:Y:S02]  /*7c50*/  IMAD.MOV R8, RZ, RZ, -R8 ;  /* 0x000000ffff087224 */ /* 0x000fe400078e0a08 */
[----:B------:R-:W-:Y:S02]  /*7c60*/  IMAD.MOV R7, RZ, RZ, -R7 ;  /* 0x000000ffff077224 */ /* 0x000fe400078e0a07 */
[----:B------:R-:W-:Y:S02]  /*7c70*/  IMAD.MOV R4, RZ, RZ, -R4 ;  /* 0x000000ffff047224 */ /* 0x000fe400078e0a04 */
[C---:B------:R-:W-:Y:S02]  /*7c80*/  IMAD R8, R58.reuse, R8, R5 ;  /* 0x000000083a087224 */ /* 0x040fe400078e0205 */
[C---:B------:R-:W-:Y:S02]  /*7c90*/  IMAD R6, R58.reuse, R7, R6 ;  /* 0x000000073a067224 */ /* 0x040fe400078e0206 */
[----:B------:R-:W-:Y:S01]  /*7ca0*/  IMAD R2, R58, R4, R2 ;  /* 0x000000043a027224 */ /* 0x000fe200078e0202 */
[----:B------:R-:W-:Y:S01]  /*7cb0*/  STL [R1+0x708], R8 ;  /* 0x0007080801007387 */ /* 0x000fe20000100800 */
[----:B------:R-:W-:Y:S01]  /*7cc0*/  IMAD.HI.U32 R7, R0, R3, RZ ;  /* 0x0000000300077227 */ /* 0x000fe200078e00ff */
[----:B------:R-:W-:-:S02]  /*7cd0*/  IABS R5, R57 ;  /* 0x0000003900057213 */ /* 0x000fc40000000000 */
[----:B------:R-:W4:Y:S04]  /*7ce0*/  LDL R57, [R1+0x2e34] ;  /* 0x002e340001397983 */ /* 0x000f280000100800 */
[----:B------:R2:W-:Y:S01]  /*7cf0*/  STL [R1+0x70c], R6 ;  /* 0x00070c0601007387 */ /* 0x0005e20000100800 */
[----:B------:R-:W-:-:S03]  /*7d00*/  IABS R4, R55 ;  /* 0x0000003700047213 */ /* 0x000fc60000000000 */
[----:B------:R3:W-:Y:S04]  /*7d10*/  STL [R1+0x710], R2 ;  /* 0x0007100201007387 */ /* 0x0007e80000100800 */
[----:B------:R-:W4:Y:S01]  /*7d20*/  LDL R55, [R1+0x2e30] ;  /* 0x002e300001377983 */ /* 0x000f220000100800 */
[----:B0-----:R-:W-:-:S04]  /*7d30*/  IMAD.HI.U32 R9, R0, R5, RZ ;  /* 0x0000000500097227 */ /* 0x001fc800078e00ff */
[----:B------:R-:W-:Y:S02]  /*7d40*/  IMAD.MOV R7, RZ, RZ, -R7 ;  /* 0x000000ffff077224 */ /* 0x000fe400078e0a07 */
[----:B------:R-:W-:Y:S02]  /*7d50*/  IMAD.MOV R9, RZ, RZ, -R9 ;  /* 0x000000ffff097224 */ /* 0x000fe400078e0a09 */
[C---:B------:R-:W-:Y:S02]  /*7d60*/  IMAD R10, R58.reuse, R7, R3 ;  /* 0x000000073a0a7224 */ /* 0x040fe400078e0203 */
[----:B------:R-:W-:Y:S01]  /*7d70*/  IMAD R9, R58, R9, R5 ;  /* 0x000000093a097224 */ /* 0x000fe200078e0205 */
[----:B--2---:R-:W-:Y:S02]  /*7d80*/  IABS R6, R54 ;  /* 0x0000003600067213 */ /* 0x004fe40000000000 */
[----:B------:R-:W2:Y:S04]  /*7d90*/  LDL R54, [R1+0x2e2c] ;  /* 0x002e2c0001367983 */ /* 0x000ea80000100800 */
[----:B------:R0:W-:Y:S01]  /*7da0*/  STL [R1+0x704], R10 ;  /* 0x0007040a01007387 */ /* 0x0001e20000100800 */
[----:B---3--:R-:W-:-:S03]  /*7db0*/  IABS R2, R56 ;  /* 0x0000003800027213 */ /* 0x008fc60000000000 */
[----:B------:R-:W3:Y:S04]  /*7dc0*/  LDL R56, [R1+0x2e24] ;  /* 0x002e240001387983 */ /* 0x000ee80000100800 */
[----:B------:R1:W-:Y:S01]  /*7dd0*/  STL [R1+0x6ec], R9 ;  /* 0x0006ec0901007387 */ /* 0x0003e20000100800 */
[----:B----4-:R-:W-:-:S03]  /*7de0*/  IABS R5, R59 ;  /* 0x0000003b00057213 */ /* 0x010fc60000000000 */
[----:B------:R-:W4:Y:S01]  /*7df0*/  LDL R59, [R1+0x2e28] ;  /* 0x002e2800013b7983 */ /* 0x000f220000100800 */
[----:B------:R-:W-:-:S04]  /*7e00*/  IMAD.HI.U32 R8, R0, R4, RZ ;  /* 0x0000000400087227 */ /* 0x000fc800078e00ff */
[----:B------:R-:W-:Y:S02]  /*7e10*/  IMAD.MOV R8, RZ, RZ, -R8 ;  /* 0x000000ffff087224 */ /* 0x000fe400078e0a08 */
[----:B------:R-:W-:-:S04]  /*7e20*/  IMAD.HI.U32 R7, R0, R6, RZ ;  /* 0x0000000600077227 */ /* 0x000fc800078e00ff */
[----:B------:R-:W-:Y:S02]  /*7e30*/  IMAD R8, R58, R8, R4 ;  /* 0x000000083a087224 */ /* 0x000fe400078e0204 */
[----:B------:R-:W-:-:S03]  /*7e40*/  IMAD.HI.U32 R3, R0, R2, RZ ;  /* 0x0000000200037227 */ /* 0x000fc600078e00ff */
[----:B------:R0:W-:Y:S01]  /*7e50*/  STL [R1+0x6f4], R8 ;  /* 0x0006f40801007387 */ /* 0x0001e20000100800 */
[----:B------:R-:W-:Y:S01]  /*7e60*/  IMAD.MOV R7, RZ, RZ, -R7 ;  /* 0x000000ffff077224 */ /* 0x000fe200078e0a07 */
[----:B------:R-:W-:Y:S02]  /*7e70*/  IABS R4, R53 ;  /* 0x0000003500047213 */ /* 0x000fe40000000000 */
[----:B------:R-:W4:Y:S01]  /*7e80*/  LDL R53, [R1+0x2e1c] ;  /* 0x002e1c0001357983 */ /* 0x000f220000100800 */
[----:B------:R-:W-:Y:S02]  /*7e90*/  IMAD.MOV R3, RZ, RZ, -R3 ;  /* 0x000000ffff037224 */ /* 0x000fe400078e0a03 */
[----:B------:R-:W-:Y:S02]  /*7ea0*/  IMAD R6, R58, R7, R6 ;  /* 0x000000073a067224 */ /* 0x000fe400078e0206 */
[----:B------:R-:W-:-:S04]  /*7eb0*/  IMAD.HI.U32 R7, R0, R5, RZ ;  /* 0x0000000500077227 */ /* 0x000fc800078e00ff */
[C---:B------:R-:W-:Y:S02]  /*7ec0*/  IMAD R2, R58.reuse, R3, R2 ;  /* 0x000000033a027224 */ /* 0x040fe400078e0202 */
[----:B------:R-:W-:Y:S01]  /*7ed0*/  IMAD.MOV R7, RZ, RZ, -R7 ;  /* 0x000000ffff077224 */ /* 0x000fe200078e0a07 */
[----:B------:R1:W-:Y:S03]  /*7ee0*/  STL [R1+0x6f8], R6 ;  /* 0x0006f80601007387 */ /* 0x0003e60000100800 */
[----:B0-----:R-:W-:Y:S01]  /*7ef0*/  IMAD R10, R58, R7, R5 ;  /* 0x000000073a0a7224 */ /* 0x001fe200078e0205 */
[----:B------:R2:W-:Y:S01]  /*7f00*/  STL [R1+0x6fc], R2 ;  /* 0x0006fc0201007387 */ /* 0x0005e20000100800 */
[----:B-1----:R-:W-:Y:S01]  /*7f10*/  IMAD.HI.U32 R9, R0, R4, RZ ;  /* 0x0000000400097227 */ /* 0x002fe200078e00ff */
[----:B------:R-:W-:Y:S02]  /*7f20*/  IABS R3, R57 ;  /* 0x0000003900037213 */ /* 0x000fe40000000000 */
[----:B------:R-:W4:Y:S01]  /*7f30*/  LDL R57, [R1+0x2e20] ;  /* 0x002e200001397983 */ /* 0x000f220000100800 */
[----:B------:R-:W-:-:S02]  /*7f40*/  IMAD.MOV R9, RZ, RZ, -R9 ;  /* 0x000000ffff097224 */ /* 0x000fc400078e0a09 */
[----:B------:R-:W-:Y:S01]  /*7f50*/  IMAD.HI.U32 R8, R0, R3, RZ ;  /* 0x0000000300087227 */ /* 0x000fe200078e00ff */
[----:B------:R-:W-:Y:S02]  /*7f60*/  IABS R6, R55 ;  /* 0x0000003700067213 */ /* 0x000fe40000000000 */
[----:B------:R-:W4:Y:S04]  /*7f70*/  LDL R55, [R1+0x2e14] ;  /* 0x002e140001377983 */ /* 0x000f280000100800 */
[----:B------:R-:W-:Y:S01]  /*7f80*/  STL [R1+0x6f0], R10 ;  /* 0x0006f00a01007387 */ /* 0x000fe20000100800 */
[----:B------:R-:W-:Y:S02]  /*7f90*/  IMAD.MOV R8, RZ, RZ, -R8 ;  /* 0x000000ffff087224 */ /* 0x000fe400078e0a08 */
[----:B------:R-:W-:-:S02]  /*7fa0*/  IMAD R9, R58, R9, R4 ;  /* 0x000000093a097224 */ /* 0x000fc400078e0204 */
[----:B------:R-:W-:Y:S01]  /*7fb0*/  IMAD R8, R58, R8, R3 ;  /* 0x000000083a087224 */ /* 0x000fe200078e0203 */
[----:B--2---:R-:W-:Y:S02]  /*7fc0*/  IABS R2, R54 ;  /* 0x0000003600027213 */ /* 0x004fe40000000000 */
[----:B------:R-:W2:Y:S04]  /*7fd0*/  LDL R54, [R1+0x2e18] ;  /* 0x002e180001367983 */ /* 0x000ea80000100800 */
[----:B------:R0:W-:Y:S01]  /*7fe0*/  STL [R1+0x6d8], R9 ;  /* 0x0006d80901007387 */ /* 0x0001e20000100800 */
[----:B---3--:R-:W-:-:S03]  /*7ff0*/  IABS R4, R56 ;  /* 0x0000003800047213 */ /* 0x008fc60000000000 */
[----:B------:R-:W3:Y:S04]  /*8000*/  LDL R56, [R1+0x2e0c] ;  /* 0x002e0c0001387983 */ /* 0x000ee80000100800 */
[----:B------:R-:W-:Y:S01]  /*8010*/  STL [R1+0x6e0], R8 ;  /* 0x0006e00801007387 */ /* 0x000fe20000100800 */
[----:B----4-:R-:W-:-:S03]  /*8020*/  IABS R3, R59 ;  /* 0x0000003b00037213 */ /* 0x010fc60000000000 */
[----:B------:R-:W4:Y:S01]  /*8030*/  LDL R59, [R1+0x2e10] ;  /* 0x002e1000013b7983 */ /* 0x000f220000100800 */
[----:B------:R-:W-:-:S04]  /*8040*/  IMAD.HI.U32 R7, R0, R6, RZ ;  /* 0x0000000600077227 */ /* 0x000fc800078e00ff */
[----:B------:R-:W-:-:S04]  /*8050*/  IMAD.HI.U32 R5, R0, R2, RZ ;  /* 0x0000000200057227 */ /* 0x000fc800078e00ff */
[----:B------:R-:W-:Y:S02]  /*8060*/  IMAD.MOV R7, RZ, RZ, -R7 ;  /* 0x000000ffff077224 */ /* 0x000fe400078e0a07 */
[----:B------:R-:W-:Y:S02]  /*8070*/  IMAD.MOV R5, RZ, RZ, -R5 ;  /* 0x000000ffff057224 */ /* 0x000fe400078e0a05 */
[C---:B------:R-:W-:Y:S02]  /*8080*/  IMAD R6, R58.reuse, R7, R6 ;  /* 0x000000073a067224 */ /* 0x040fe400078e0206 */
[----:B------:R-:W-:-:S03]  /*8090*/  IMAD R2, R58, R5, R2 ;  /* 0x000000053a027224 */ /* 0x000fc600078e0202 */
[----:B------:R1:W-:Y:S01]  /*80a0*/  STL [R1+0x6e4], R6 ;  /* 0x0006e40601007387 */ /* 0x0003e20000100800 */
[----:B------:R-:W-:Y:S01]  /*80b0*/  IABS R5, R53 ;  /* 0x0000003500057213 */ /* 0x000fe20000000000 */
[C---:B------:R-:W-:Y:S02]  /*80c0*/  IMAD.HI.U32 R7, R0.reuse, R4, RZ ;  /* 0x0000000400077227 */ /* 0x040fe400078e00ff */
[----:B------:R1:W-:Y:S04]  /*80d0*/  STL [R1+0x6e8], R2 ;  /* 0x0006e80201007387 */ /* 0x0003e80000100800 */
[----:B------:R-:W4:Y:S01]  /*80e0*/  LDL R53, [R1+0x2e04] ;  /* 0x002e040001357983 */ /* 0x000f220000100800 */
[----:B0-----:R-:W-:-:S04]  /*80f0*/  IMAD.HI.U32 R9, R0, R3, RZ ;  /* 0x0000000300097227 */ /* 0x001fc800078e00ff */
[----:B------:R-:W-:Y:S02]  /*8100*/  IMAD.MOV R7, RZ, RZ, -R7 ;  /* 0x000000ffff077224 */ /* 0x000fe400078e0a07 */
[----:B------:R-:W-:Y:S02]  /*8110*/  IMAD.MOV R9, RZ, RZ, -R9 ;  /* 0x000000ffff097224 */ /* 0x000fe400078e0a09 */
[C---:B------:R-:W-:Y:S02]  /*8120*/  IMAD R10, R58.reuse, R7, R4 ;  /* 0x000000073a0a7224 */ /* 0x040fe400078e0204 */
[----:B------:R-:W-:Y:S01]  /*8130*/  IMAD R9, R58, R9, R3 ;  /* 0x000000093a097224 */ /* 0x000fe200078e0203 */
[----:B-1----:R-:W-:Y:S02]  /*8140*/  IABS R6, R57 ;  /* 0x0000003900067213 */ /* 0x002fe40000000000 */
[----:B------:R-:W4:Y:S01]  /*8150*/  LDL R57, [R1+0x2e08] ;  /* 0x002e080001397983 */ /* 0x000f220000100800 */
[----:B------:R-:W-:-:S03]  /*8160*/  IMAD.HI.U32 R8, R0, R5, RZ ;  /* 0x0000000500087227 */ /* 0x000fc600078e00ff */
[----:B------:R-:W-:Y:S01]  /*8170*/  STL [R1+0x6dc], R10 ;  /* 0x0006dc0a01007387 */ /* 0x000fe20000100800 */
[----:B------:R-:W-:Y:S01]  /*8180*/  IMAD.HI.U32 R7, R0, R6, RZ ;  /* 0x0000000600077227 */ /* 0x000fe200078e00ff */
[----:B------:R-:W-:Y:S02]  /*8190*/  IABS R2, R55 ;  /* 0x0000003700027213 */ /* 0x000fe40000000000 */
[----:B------:R-:W4:Y:S01]  /*81a0*/  LDL R55, [R1+0x2dfc] ;  /* 0x002dfc0001377983 */ /* 0x000f220000100800 */
[----:B------:R-:W-:-:S03]  /*81b0*/  IMAD.MOV R8, RZ, RZ, -R8 ;  /* 0x000000ffff087224 */ /* 0x000fc600078e0a08 */
[----:B------:R0:W-:Y:S01]  /*81c0*/  STL [R1+0x6c4], R9 ;  /* 0x0006c40901007387 */ /* 0x0001e20000100800 */
[----:B------:R-:W-:-:S04]  /*81d0*/  IMAD.HI.U32 R4, R0, R2, RZ ;  /* 0x0000000200047227 */ /* 0x000fc800078e00ff */
[----:B------:R-:W-:Y:S02]  /*81e0*/  IMAD.MOV R7, RZ, RZ, -R7 ;  /* 0x000000ffff077224 */ /* 0x000fe400078e0a07 */
[----:B------:R-:W-:Y:S02]  /*81f0*/  IMAD.MOV R4, RZ, RZ, -R4 ;  /* 0x000000ffff047224 */ /* 0x000fe400078e0a04 */
[C---:B------:R-:W-:Y:S02]  /*8200*/  IMAD R8, R58.reuse, R8, R5 ;  /* 0x000000083a087224 */ /* 0x040fe400078e0205 */
        /* <DEDUP_REMOVED lines=9> */
[----:B------:R4:W-:Y:S04]  /*82a0*/  STL [R1+0x6d4], R2 ;  /* 0x0006d40201007387 */ /* 0x0009e80000100800 */
[----:B------:R-:W3:Y:S01]  /*82b0*/  LDL R59, [R1+0x2df8] ;  /* 0x002df800013b7983 */ /* 0x000ee20000100800 */
[----:B------:R-:W-:-:S04]  /*82c0*/  IMAD.HI.U32 R7, R0, R3, RZ ;  /* 0x0000000300077227 */ /* 0x000fc800078e00ff */
[----:B0-----:R-:W-:-:S04]  /*82d0*/  IMAD.HI.U32 R9, R0, R5, RZ ;  /* 0x0000000500097227 */ /* 0x001fc800078e00ff */
[----:B------:R-:W-:Y:S02]  /*82e0*/  IMAD.MOV R7, RZ, RZ, -R7 ;  /* 0x000000ffff077224 */ /* 0x000fe400078e0a07 */
[----:B-1----:R-:W-:Y:S01]  /*82f0*/  IMAD.HI.U32 R8, R0, R4, RZ ;  /* 0x0000000400087227 */ /* 0x002fe200078e00ff */
[----:B------:R-:W-:Y:S02]  /*8300*/  IABS R6, R53 ;  /* 0x0000003500067213 */ /* 0x000fe40000000000 */
[----:B------:R-:W3:Y:S01]  /*8310*/  LDL R53, [R1+0x2dec] ;  /* 0x002dec0001357983 */ /* 0x000ee20000100800 */
[----:B------:R-:W-:Y:S02]  /*8320*/  IMAD.MOV R9, RZ, RZ, -R9 ;  /* 0x000000ffff097224 */ /* 0x000fe400078e0a09 */
[----:B------:R-:W-:Y:S02]  /*8330*/  IMAD R10, R58, R7, R3 ;  /* 0x000000073a0a7224 */ /* 0x000fe400078e0203 */
[----:B------:R-:W-:-:S02]  /*8340*/  IMAD.MOV R8, RZ, RZ, -R8 ;  /* 0x000000ffff087224 */ /* 0x000fc400078e0a08 */
[C---:B------:R-:W-:Y:S01]  /*8350*/  IMAD R9, R58.reuse, R9, R5 ;  /* 0x000000093a097224 */ /* 0x040fe200078e0205 */
[----:B------:R-:W-:Y:S01]  /*8360*/  STL [R1+0x6c8], R10 ;  /* 0x0006c80a01007387 */ /* 0x000fe20000100800 */
[----:B------:R-:W-:Y:S02]  /*8370*/  IMAD R8, R58, R8, R4 ;  /* 0x000000083a087224 */ /* 0x000fe400078e0204 */
[C---:B------:R-:W-:Y:S01]  /*8380*/  IMAD.HI.U32 R7, R0.reuse, R6, RZ ;  /* 0x0000000600077227 */ /* 0x040fe200078e00ff */
[----:B----4-:R-:W-:Y:S02]  /*8390*/  IABS R2, R57 ;  /* 0x0000003900027213 */ /* 0x010fe40000000000 */
[----:B------:R-:W4:Y:S04]  /*83a0*/  LDL R57, [R1+0x2df0] ;  /* 0x002df00001397983 */ /* 0x000f280000100800 */
[----:B------:R-:W-:Y:S01]  /*83b0*/  STL [R1+0x6b0], R9 ;  /* 0x0006b00901007387 */ /* 0x000fe20000100800 */
[----:B------:R-:W-:Y:S01]  /*83c0*/  IMAD.HI.U32 R3, R0, R2, RZ ;  /* 0x0000000200037227 */ /* 0x000fe200078e00ff */
[----:B------:R-:W-:-:S02]  /*83d0*/  IABS R5, R55 ;  /* 0x0000003700057213 */ /* 0x000fc40000000000 */
[----:B------:R-:W4:Y:S01]  /*83e0*/  LDL R55, [R1+0x2de4] ;  /* 0x002de40001377983 */ /* 0x000f220000100800 */
[----:B------:R-:W-:-:S03]  /*83f0*/  IMAD.MOV R7, RZ, RZ, -R7 ;  /* 0x000000ffff077224 */ /* 0x000fc600078e0a07 */
[----:B------:R-:W-:Y:S01]  /*8400*/  STL [R1+0x6b8], R8 ;  /* 0x0006b80801007387 */ /* 0x000fe20000100800 */
[----:B------:R-:W-:Y:S02]  /*8410*/  IMAD.MOV R3, RZ, RZ, -R3 ;  /* 0x000000ffff037224 */ /* 0x000fe400078e0a03 */
[C---:B------:R-:W-:Y:S02]  /*8420*/  IMAD R6, R58.reuse, R7, R6 ;  /* 0x000000073a067224 */ /* 0x040fe400078e0206 */
[----:B------:R-:W-:Y:S01]  /*8430*/  IMAD R2, R58, R3, R2 ;  /* 0x000000033a027224 */ /* 0x000fe200078e0202 */
[----:B--2---:R-:W-:Y:S02]  /*8440*/  IABS R4, R54 ;  /* 0x0000003600047213 */ /* 0x004fe40000000000 */
[----:B------:R-:W2:Y:S04]  /*8450*/  LDL R54, [R1+0x2de8] ;  /* 0x002de80001367983 */ /* 0x000ea80000100800 */
[----:B------:R0:W-:Y:S04]  /*8460*/  STL [R1+0x6bc], R6 ;  /* 0x0006bc0601007387 */ /* 0x0001e80000100800 */
[----:B------:R1:W-:Y:S01]  /*8470*/  STL [R1+0x6c0], R2 ;  /* 0x0006c00201007387 */ /* 0x0003e20000100800 */
[----:B---3--:R-:W-:-:S03]  /*8480*/  IABS R3, R56 ;  /* 0x0000003800037213 */ /* 0x008fc60000000000 */
[----:B------:R-:W3:Y:S01]  /*8490*/  LDL R56, [R1+0x2ddc] ;  /* 0x002ddc0001387983 */ /* 0x000ee20000100800 */
[----:B0-----:R-:W-:-:S03]  /*84a0*/  IABS R6, R59 ;  /* 0x0000003b00067213 */ /* 0x001fc60000000000 */
[----:B------:R-:W3:Y:S01]  /*84b0*/  LDL R59, [R1+0x2de0] ;  /* 0x002de000013b7983 */ /* 0x000ee20000100800 */
[----:B------:R-:W-:-:S04]  /*84c0*/  IMAD.HI.U32 R7, R0, R5, RZ ;  /* 0x0000000500077227 */ /* 0x000fc800078e00ff */
[----:B------:R-:W-:-:S04]  /*84d0*/  IMAD.MOV R7, RZ, RZ, -R7 ;  /* 0x000000ffff077224 */ /* 0x000fc800078e0a07 */
[----:B------:R-:W-:Y:S02]  /*84e0*/  IMAD R10, R58, R7, R5 ;  /* 0x000000073a0a7224 */ /* 0x000fe400078e0205 */
[----:B------:R-:W-:-:S03]  /*84f0*/  IMAD.HI.U32 R9, R0, R4, RZ ;  /* 0x0000000400097227 */ /* 0x000fc600078e00ff */
[----:B------:R0:W-:Y:S01]  /*8500*/  STL [R1+0x6b4], R10 ;  /* 0x0006b40a01007387 */ /* 0x0001e20000100800 */
[C---:B------:R-:W-:Y:S01]  /*8510*/  IMAD.HI.U32 R8, R0.reuse, R3, RZ ;  /* 0x0000000300087227 */ /* 0x040fe200078e00ff */
[----:B-1----:R-:W-:Y:S02]  /*8520*/  IABS R2, R53 ;  /* 0x0000003500027213 */ /* 0x002fe40000000000 */
[----:B------:R-:W3:Y:S01]  /*8530*/  LDL R53, [R1+0x2dd4] ;  /* 0x002dd40001357983 */ /* 0x000ee20000100800 */
        /* <DEDUP_REMOVED lines=8> */
[----:B----4-:R-:W-:Y:S01]  /*85c0*/  IABS R4, R57 ;  /* 0x0000003900047213 */ /* 0x010fe20000000000 */
        /* <DEDUP_REMOVED lines=15> */
[----:B------:R-:W3:Y:S04]  /*86c0*/  LDL R56, [R1+0x2dc4] ;  /* 0x002dc40001387983 */ /* 0x000ee80000100800 */
[----:B------:R-:W-:Y:S01]  /*86d0*/  STL [R1+0x6a0], R10 ;  /* 0x0006a00a01007387 */ /* 0x000fe20000100800 */
[----:B-1----:R-:W-:-:S03]  /*86e0*/  IABS R2, R59 ;  /* 0x0000003b00027213 */ /* 0x002fc60000000000 */
[----:B------:R-:W3:Y:S01]  /*86f0*/  LDL R59, [R1+0x2dc8] ;  /* 0x002dc800013b7983 */ /* 0x000ee20000100800 */
[----:B------:R-:W-:-:S04]  /*8700*/  IMAD.HI.U32 R9, R0, R3, RZ ;  /* 0x0000000300097227 */ /* 0x000fc800078e00ff */
[----:B------:R-:W-:-:S04]  /*8710*/  IMAD.MOV R9, RZ, RZ, -R9 ;  /* 0x000000ffff097224 */ /* 0x000fc800078e0a09 */
[----:B------:R-:W-:Y:S02]  /*8720*/  IMAD R9, R58, R9, R3 ;  /* 0x000000093a097224 */ /* 0x000fe400078e0203 */
[----:B------:R-:W-:-:S03]  /*8730*/  IMAD.HI.U32 R7, R0, R6, RZ ;  /* 0x0000000600077227 */ /* 0x000fc600078e00ff */
[----:B------:R0:W-:Y:S01]  /*8740*/  STL [R1+0x688], R9 ;  /* 0x0006880901007387 */ /* 0x0001e20000100800 */
[C---:B------:R-:W-:Y:S01]  /*8750*/  IMAD.HI.U32 R4, R0.reuse, R2, RZ ;  /* 0x0000000200047227 */ /* 0x040fe200078e00ff */
[----:B------:R-:W-:Y:S02]  /*8760*/  IABS R3, R53 ;  /* 0x0000003500037213 */ /* 0x000fe40000000000 */
[----:B------:R-:W3:Y:S01]  /*8770*/  LDL R53, [R1+0x2dc0] ;  /* 0x002dc00001357983 */ /* 0x000ee20000100800 */
[----:B------:R-:W-:-:S04]  /*8780*/  IMAD.HI.U32 R8, R0, R5, RZ ;  /* 0x0000000500087227 */ /* 0x000fc800078e00ff */
[----:B------:R-:W-:Y:S02]  /*8790*/  IMAD.MOV R7, RZ, RZ, -R7 ;  /* 0x000000ffff077224 */ /* 0x000fe400078e0a07 */
[----:B------:R-:W-:Y:S02]  /*87a0*/  IMAD.MOV R4, RZ, RZ, -R4 ;  /* 0x000000ffff047224 */ /* 0x000fe400078e0a04 */
[----:B------:R-:W-:Y:S02]  /*87b0*/  IMAD.MOV R8, RZ, RZ, -R8 ;  /* 0x000000ffff087224 */ /* 0x000fe400078e0a08 */
[C---:B------:R-:W-:Y:S02]  /*87c0*/  IMAD R6, R58.reuse, R7, R6 ;  /* 0x000000073a067224 */ /* 0x040fe400078e0206 */
[C---:B------:R-:W-:Y:S02]  /*87d0*/  IMAD R2, R58.reuse, R4, R2 ;  /* 0x000000043a027224 */ /* 0x040fe400078e0202 */
[----:B------:R-:W-:-:S02]  /*87e0*/  IMAD R47, R58, R8, R5 ;  /* 0x000000083a2f7224 */ /* 0x000fc400078e0205 */
[----:B------:R-:W-:Y:S01]  /*87f0*/  IMAD.HI.U32 R7, R0, R3, RZ ;  /* 0x0000000300077227 */ /* 0x000fe200078e00ff */
[----:B----4-:R-:W-:Y:S02]  /*8800*/  IABS R5, R57 ;  /* 0x0000003900057213 */ /* 0x010fe40000000000 */
        /* <DEDUP_REMOVED lines=16> */
[----:B------:R-:W-:-:S03]  /*8910*/  IABS R5, R59 ;  /* 0x0000003b00057213 */ /* 0x000fc60000000000 */
[----:B------:R-:W3:Y:S01]  /*8920*/  LDL R59, [R1+0x2dac] ;  /* 0x002dac00013b7983 */ /* 0x000ee20000100800 */
        /* <DEDUP_REMOVED lines=8> */
[----:B------:R-:W3:Y:S01]  /*89b0*/  LDL R53, [R1+0x2da4] ;  /* 0x002da40001357983 */ /* 0x000ee20000100800 */
        /* <DEDUP_REMOVED lines=9> */
[----:B----4-:R-:W-:Y:S02]  /*8a50*/  IABS R3, R57 ;  /* 0x0000003900037213 */ /* 0x010fe40000000000 */
        /* <DEDUP_REMOVED lines=18> */
[----:B------:R-:W-:-:S04]  /*8b80*/  IMAD.HI.U32 R5, R0, R2, RZ ;  /* 0x0000000200057227 */ /* 0x000fc800078e00ff */
[----:B------:R-:W-:Y:S02]  /*8b90*/  IMAD.MOV R7, RZ, RZ, -R7 ;  /* 0x000000ffff077224 */ /* 0x000fe400078e0a07 */
[----:B------:R-:W-:Y:S02]  /*8ba0*/  IMAD.MOV R5, RZ, RZ, -R5 ;  /* 0x000000ffff057224 */ /* 0x000fe400078e0a05 */
[C---:B------:R-:W-:Y:S02]  /*8bb0*/  IMAD R6, R58.reuse, R7, R6 ;  /* 0x000000073a067224 */ /* 0x040fe400078e0206 */
[----:B------:R-:W-:-:S03]  /*8bc0*/  IMAD R2, R58, R5, R2 ;  /* 0x000000053a027224 */ /* 0x000fc600078e0202 */
[----:B------:R4:W-:Y:S01]  /*8bd0*/  STL [R1+0x66c], R6 ;  /* 0x00066c0601007387 */ /* 0x0009e20000100800 */
[----:B------:R-:W-:-:S03]  /*8be0*/  IABS R5, R53 ;  /* 0x0000003500057213 */ /* 0x000fc60000000000 */
[----:B------:R1:W-:Y:S01]  /*8bf0*/  STL [R1+0x670], R2 ;  /* 0x0006700201007387 */ /* 0x0003e20000100800 */
[----:B------:R-:W-:-:S03]  /*8c00*/  IMAD.HI.U32 R7, R0, R4, RZ ;  /* 0x0000000400077227 */ /* 0x000fc600078e00ff */
[----:B------:R-:W3:Y:S01]  /*8c10*/  LDL R53, [R1+0x2d8c] ;  /* 0x002d8c0001357983 */ /* 0x000ee20000100800 */
[----:B0-----:R-:W-:-:S04]  /*8c20*/  IMAD.HI.U32 R9, R0, R3, RZ ;  /* 0x0000000300097227 */ /* 0x001fc800078e00ff */
[----:B------:R-:W-:Y:S02]  /*8c30*/  IMAD.MOV R7, RZ, RZ, -R7 ;  /* 0x000000ffff077224 */ /* 0x000fe400078e0a07 */
[----:B------:R-:W-:Y:S02]  /*8c40*/  IMAD.MOV R9, RZ, RZ, -R9 ;  /* 0x000000ffff097224 */ /* 0x000fe400078e0a09 */
[C---:B------:R-:W-:Y:S02]  /*8c50*/  IMAD R10, R58.reuse, R7, R4 ;  /* 0x000000073a0a7224 */ /* 0x040fe400078e0204 */
[----:B------:R-:W-:Y:S02]  /*8c60*/  IMAD R9, R58, R9, R3 ;  /* 0x000000093a097224 */ /* 0x000fe400078e0203 */
[C---:B-1----:R-:W-:Y:S01]  /*8c70*/  IMAD.HI.U32 R8, R0.reuse, R5, RZ ;  /* 0x0000000500087227 */ /* 0x042fe200078e00ff */
[----:B----4-:R-:W-:Y:S02]  /*8c80*/  IABS R6, R57 ;  /* 0x0000003900067213 */ /* 0x010fe40000000000 */
[----:B------:R-:W4:Y:S04]  /*8c90*/  LDL R57, [R1+0x2d90] ;  /* 0x002d900001397983 */ /* 0x000f280000100800 */
[----:B------:R-:W-:Y:S01]  /*8ca0*/  STL [R1+0x664], R10 ;  /* 0x0006640a01007387 */ /* 0x000fe20000100800 */
[----:B------:R-:W-:Y:S01]  /*8cb0*/  IMAD.HI.U32 R7, R0, R6, RZ ;  /* 0x0000000600077227 */ /* 0x000fe200078e00ff */
[----:B------:R-:W-:-:S02]  /*8cc0*/  IABS R2, R55 ;  /* 0x0000003700027213 */ /* 0x000fc40000000000 */
        /* <DEDUP_REMOVED lines=14> */
[----:B------:R0:W-:Y:S04]  /*8db0*/  STL [R1+0x658], R6 ;  /* 0x0006580601007387 */ /* 0x0001e80000100800 */
[----:B------:R4:W-:Y:S01]  /*8dc0*/  STL [R1+0x65c], R2 ;  /* 0x00065c0201007387 */ /* 0x0009e20000100800 */
[----:B------:R-:W-:-:S03]  /*8dd0*/  IABS R4, R59 ;  /* 0x0000003b00047213 */ /* 0x000fc60000000000 */
[----:B------:R-:W3:Y:S01]  /*8de0*/  LDL R59, [R1+0x2d80] ;  /* 0x002d8000013b7983 */ /* 0x000ee20000100800 */
[----:B------:R-:W-:-:S04]  /*8df0*/  IMAD.HI.U32 R7, R0, R3, RZ ;  /* 0x0000000300077227 */ /* 0x000fc800078e00ff */
[----:B0-----:R-:W-:-:S04]  /*8e00*/  IMAD.HI.U32 R9, R0, R5, RZ ;  /* 0x0000000500097227 */ /* 0x001fc800078e00ff */
[----:B------:R-:W-:Y:S02]  /*8e10*/  IMAD.MOV R7, RZ, RZ, -R7 ;  /* 0x000000ffff077224 */ /* 0x000fe400078e0a07 */
[----:B-1----:R-:W-:-:S04]  /*8e20*/  IMAD.HI.U32 R8, R0, R4, RZ ;  /* 0x0000000400087227 */ /* 0x002fc800078e00ff */
[----:B------:R-:W-:Y:S02]  /*8e30*/  IMAD.MOV R9, RZ, RZ, -R9 ;  /* 0x000000ffff097224 */ /* 0x000fe400078e0a09 */
[C---:B------:R-:W-:Y:S01]  /*8e40*/  IMAD R10, R58.reuse, R7, R3 ;  /* 0x000000073a0a7224 */ /* 0x040fe200078e0203 */
[----:B------:R-:W-:Y:S02]  /*8e50*/  IABS R6, R53 ;  /* 0x0000003500067213 */ /* 0x000fe40000000000 */
[----:B------:R-:W3:Y:S01]  /*8e60*/  LDL R53, [R1+0x2d74] ;  /* 0x002d740001357983 */ /* 0x000ee20000100800 */
[----:B------:R-:W-:Y:S02]  /*8e70*/  IMAD.MOV R8, RZ, RZ, -R8 ;  /* 0x000000ffff087224 */ /* 0x000fe400078e0a08 */
[C---:B------:R-:W-:Y:S01]  /*8e80*/  IMAD R9, R58.reuse, R9, R5 ;  /* 0x000000093a097224 */ /* 0x040fe200078e0205 */
[----:B------:R-:W-:Y:S01]  /*8e90*/  STL [R1+0x650], R10 ;  /* 0x0006500a01007387 */ /* 0x000fe20000100800 */
[----:B------:R-:W-:-:S02]  /*8ea0*/  IMAD R8, R58, R8, R4 ;  /* 0x000000083a087224 */ /* 0x000fc400078e0204 */
[----:B------:R-:W-:-:S04]  /*8eb0*/  IMAD.HI.U32 R7, R0, R6, RZ ;  /* 0x0000000600077227 */ /* 0x000fc800078e00ff */
[----:B------:R-:W-:Y:S01]  /*8ec0*/  IMAD.MOV R7, RZ, RZ, -R7 ;  /* 0x000000ffff077224 */ /* 0x000fe200078e0a07 */
[----:B----4-:R-:W-:Y:S02]  /*8ed0*/  IABS R2, R57 ;  /* 0x0000003900027213 */ /* 0x010fe40000000000 */
[----:B------:R-:W4:Y:S04]  /*8ee0*/  LDL R57, [R1+0x2d78] ;  /* 0x002d780001397983 */ /* 0x000f280000100800 */
[----:B------:R-:W-:Y:S01]  /*8ef0*/  STL [R1+0x638], R9 ;  /* 0x0006380901007387 */ /* 0x000fe20000100800 */
[----:B------:R-:W-:Y:S01]  /*8f00*/  IMAD.HI.U32 R3, R0, R2, RZ ;  /* 0x0000000200037227 */ /* 0x000fe200078e00ff */
[----:B------:R-:W-:Y:S02]  /*8f10*/  IABS R5, R55 ;  /* 0x0000003700057213 */ /* 0x000fe40000000000 */
[----:B------:R-:W4:Y:S01]  /*8f20*/  LDL R55, [R1+0x2d6c] ;  /* 0x002d6c0001377983 */ /* 0x000f220000100800 */
[----:B------:R-:W-:-:S03]  /*8f30*/  IMAD.MOV R3, RZ, RZ, -R3 ;  /* 0x000000ffff037224 */ /* 0x000fc600078e0a03 */
[----:B------:R-:W-:Y:S01]  /*8f40*/  STL [R1+0x640], R8 ;  /* 0x0006400801007387 */ /* 0x000fe20000100800 */
        /* <DEDUP_REMOVED lines=15> */
[----:B------:R-:W-:-:S04]  /*9040*/  IMAD.HI.U32 R8, R0, R3, RZ ;  /* 0x0000000300087227 */ /* 0x000fc800078e00ff */
[----:B------:R-:W-:Y:S01]  /*9050*/  IMAD.MOV R9, RZ, RZ, -R9 ;  /* 0x000000ffff097224 */ /* 0x000fe200078e0a09 */
[----:B-1----:R-:W-:Y:S02]  /*9060*/  IABS R2, R53 ;  /* 0x0000003500027213 */ /* 0x002fe40000000000 */
[----:B------:R-:W3:Y:S01]  /*9070*/  LDL R53, [R1+0x2d5c] ;  /* 0x002d5c0001357983 */ /* 0x000ee20000100800 */
[----:B------:R-:W-:-:S04]  /*9080*/  IMAD.HI.U32 R7, R0, R6, RZ ;  /* 0x0000000600077227 */ /* 0x000fc800078e00ff */
[----:B------:R-:W-:-:S04]  /*9090*/  IMAD.HI.U32 R5, R0, R2, RZ ;  /* 0x0000000200057227 */ /* 0x000fc800078e00ff */
[----:B------:R-:W-:Y:S02]  /*90a0*/  IMAD.MOV R8, RZ, RZ, -R8 ;  /* 0x000000ffff087224 */ /* 0x000fe400078e0a08 */
[C---:B------:R-:W-:Y:S02]  /*90b0*/  IMAD R9, R58.reuse, R9, R4 ;  /* 0x000000093a097224 */ /* 0x040fe400078e0204 */
[----:B------:R-:W-:Y:S02]  /*90c0*/  IMAD.MOV R7, RZ, RZ, -R7 ;  /* 0x000000ffff077224 */ /* 0x000fe400078e0a07 */
[----:B------:R-:W-:Y:S02]  /*90d0*/  IMAD.MOV R5, RZ, RZ, -R5 ;  /* 0x000000ffff057224 */ /* 0x000fe400078e0a05 */
[C---:B------:R-:W-:Y:S01]  /*90e0*/  IMAD R8, R58.reuse, R8, R3 ;  /* 0x000000083a087224 */ /* 0x040fe200078e0203 */
[----:B------:R-:W-:Y:S01]  /*90f0*/  STL [R1+0x624], R9 ;  /* 0x0006240901007387 */ /* 0x000fe20000100800 */
[----:B----4-:R-:W-:Y:S01]  /*9100*/  IABS R4, R57 ;  /* 0x0000003900047213 */ /* 0x010fe20000000000 */
[----:B------:R-:W-:-:S02]  /*9110*/  IMAD R6, R58, R7, R6 ;  /* 0x000000073a067224 */ /* 0x000fc400078e0206 */
[----:B------:R-:W4:Y:S01]  /*9120*/  LDL R57, [R1+0x2d60] ;  /* 0x002d600001397983 */ /* 0x000f220000100800 */
[----:B------:R-:W-:-:S03]  /*9130*/  IMAD R2, R58, R5, R2 ;  /* 0x000000053a027224 */ /* 0x000fc600078e0202 */
[----:B------:R-:W-:Y:S01]  /*9140*/  STL [R1+0x62c], R8 ;  /* 0x00062c0801007387 */ /* 0x000fe20000100800 */
[----:B------:R-:W-:-:S03]  /*9150*/  IABS R3, R55 ;  /* 0x0000003700037213 */ /* 0x000fc60000000000 */
        /* <DEDUP_REMOVED lines=20> */
[----:B------:R-:W-:Y:S02]  /*92a0*/  IABS R3, R53 ;  /* 0x0000003500037213 */ /* 0x000fe40000000000 */
[----:B------:R-:W3:Y:S01]  /*92b0*/  LDL R53, [R1+0x2d44] ;  /* 0x002d440001357983 */ /* 0x000ee20000100800 */
[----:B------:R-:W-:-:S04]  /*92c0*/  IMAD.HI.U32 R4, R0, R2, RZ ;  /* 0x0000000200047227 */ /* 0x000fc800078e00ff */
[----:B------:R-:W-:Y:S02]  /*92d0*/  IMAD.MOV R7, RZ, RZ, -R7 ;  /* 0x000000ffff077224 */ /* 0x000fe400078e0a07 */
[C---:B------:R-:W-:Y:S02]  /*92e0*/  IMAD R8, R58.reuse, R8, R5 ;  /* 0x000000083a087224 */ /* 0x040fe400078e0205 */
[----:B------:R-:W-:Y:S02]  /*92f0*/  IMAD.MOV R4, RZ, RZ, -R4 ;  /* 0x000000ffff047224 */ /* 0x000fe400078e0a04 */
[C---:B------:R-:W-:Y:S01]  /*9300*/  IMAD R6, R58.reuse, R7, R6 ;  /* 0x000000073a067224 */ /* 0x040fe200078e0206 */
[----:B------:R-:W-:Y:S01]  /*9310*/  STL [R1+0x618], R8 ;  /* 0x0006180801007387 */ /* 0x000fe20000100800 */
[----:B------:R-:W-:Y:S02]  /*9320*/  IMAD R48, R58, R4, R2 ;  /* 0x000000043a307224 */ /* 0x000fe400078e0202 */
[----:B------:R-:W-:Y:S01]  /*9330*/  IMAD.HI.U32 R7, R0, R3, RZ ;  /* 0x0000000300077227 */ /* 0x000fe200078e00ff */
[----:B----4-:R-:W-:-:S02]  /*9340*/  IABS R5, R57 ;  /* 0x0000003900057213 */ /* 0x010fc40000000000 */
[----:B------:R-:W4:Y:S04]  /*9350*/  LDL R57, [R1+0x2d48] ;  /* 0x002d480001397983 */ /* 0x000f280000100800 */
[----:B------:R2:W-:Y:S01]  /*9360*/  STL [R1+0x61c], R6 ;  /* 0x00061c0601007387 */ /* 0x0005e20000100800 */
[----:B------:R-:W-:-:S03]  /*9370*/  IABS R4, R55 ;  /* 0x0000003700047213 */ /* 0x000fc60000000000 */
        /* <DEDUP_REMOVED lines=20> */
[----:B------:R-:W-:Y:S02]  /*94c0*/  IMAD.MOV R7, RZ, RZ, -R7 ;  /* 0x000000ffff077224 */ /* 0x000fe400078e0a07 */
[----:B------:R-:W-:Y:S01]  /*94d0*/  IMAD.MOV R3, RZ, RZ, -R3 ;  /* 0x000000ffff037224 */ /* 0x000fe200078e0a03 */
[----:B------:R-:W-:Y:S02]  /*94e0*/  IABS R4, R53 ;  /* 0x0000003500047213 */ /* 0x000fe40000000000 */
[----:B------:R-:W3:Y:S01]  /*94f0*/  LDL R53, [R1+0x2d30] ;  /* 0x002d300001357983 */ /* 0x000ee20000100800 */
        /* <DEDUP_REMOVED lines=33> */
[----:B------:R-:W-:-:S03]  /*9710*/  IMAD.HI.U32 R7, R0, R4, RZ ;  /* 0x0000000400077227 */ /* 0x000fc600078e00ff */
[----:B------:R1:W-:Y:S01]  /*9720*/  STL [R1+0x5f8], R2 ;  /* 0x0005f80201007387 */ /* 0x0003e20000100800 */
[----:B------:R-:W-:-:S03]  /*9730*/  IABS R5, R53 ;  /* 0x0000003500057213 */ /* 0x000fc60000000000 */
        /* <DEDUP_REMOVED lines=79> */
[C---:B------:R-:W-:Y:S01]  /*9c30*/  IMAD R6, R58.reuse, R7, R6 ;  /* 0x000000073a067224 */ /* 0x040fe200078e0206 */
[----:B----4-:R-:W-:Y:S01]  /*9c40*/  IABS R4, R57 ;  /* 0x0000003900047213 */ /* 0x010fe20000000000 */
[----:B------:R-:W-:Y:S01]  /*9c50*/  IMAD R2, R58, R5, R2 ;  /* 0x000000053a027224 */ /* 0x000fe200078e0202 */
[----:B------:R-:W4:Y:S04]  /*9c60*/  LDL R57, [R1+0x2ce8] ;  /* 0x002ce80001397983 */ /* 0x000f280000100800 */
        /* <DEDUP_REMOVED lines=21> */
[----:B------:R-:W-:Y:S01]  /*9dc0*/  IMAD.HI.U32 R4, R0, R2, RZ ;  /* 0x0000000200047227 */ /* 0x000fe200078e00ff */
[----:B------:R-:W-:Y:S02]  /*9dd0*/  IABS R3, R53 ;  /* 0x0000003500037213 */ /* 0x000fe40000000000 */
[----:B------:R-:W3:Y:S01]  /*9de0*/  LDL R53, [R1+0x2ccc] ;  /* 0x002ccc0001357983 */ /* 0x000ee20000100800 */
[----:B------:R-:W-:Y:S02]  /*9df0*/  IMAD.MOV R8, RZ, RZ, -R8 ;  /* 0x000000ffff087224 */ /* 0x000fe400078e0a08 */
[----:B------:R-:W-:Y:S02]  /*9e00*/  IMAD.MOV R7, RZ, RZ, -R7 ;  /* 0x000000ffff077224 */ /* 0x000fe400078e0a07 */
[----:B------:R-:W-:Y:S02]  /*9e10*/  IMAD.MOV R4, RZ, RZ, -R4 ;  /* 0x000000ffff047224 */ /* 0x000fe400078e0a04 */
[----:B------:R-:W-:-:S02]  /*9e20*/  IMAD R8, R58, R8, R5 ;  /* 0x000000083a087224 */ /* 0x000fc400078e0205 */
[C---:B------:R-:W-:Y:S02]  /*9e30*/  IMAD R6, R58.reuse, R7, R6 ;  /* 0x000000073a067224 */ /* 0x040fe400078e0206 */
[----:B------:R-:W-:Y:S01]  /*9e40*/  IMAD R2, R58, R4, R2 ;  /* 0x000000043a027224 */ /* 0x000fe200078e0202 */
[----:B------:R-:W-:Y:S01]  /*9e50*/  STL [R1+0x5a0], R8 ;  /* 0x0005a00801007387 */ /* 0x000fe20000100800 */
[----:B------:R-:W-:Y:S01]  /*9e60*/  IMAD.HI.U32 R7, R0, R3, RZ ;  /* 0x0000000300077227 */ /* 0x000fe200078e00ff */
[----:B----4-:R-:W-:Y:S02]  /*9e70*/  IABS R5, R57 ;  /* 0x0000003900057213 */ /* 0x010fe40000000000 */
[----:B------:R-:W4:Y:S04]  /*9e80*/  LDL R57, [R1+0x2cd0] ;  /* 0x002cd00001397983 */ /* 0x000f280000100800 */
[----:B------:R2:W-:Y:S04]  /*9e90*/  STL [R1+0x5a4], R6 ;  /* 0x0005a40601007387 */ /* 0x0005e80000100800 */
        /* <DEDUP_REMOVED lines=19> */
[----:B------:R-:W-:-:S04]  /*9fd0*/  IMAD.HI.U32 R3, R0, R2, RZ ;  /* 0x0000000200037227 */ /* 0x000fc800078e00ff */
[C---:B------:R-:W-:Y:S02]  /*9fe0*/  IMAD R49, R58.reuse, R8, R4 ;  /* 0x000000083a317224 */ /* 0x040fe400078e0204 */
        /* <DEDUP_REMOVED lines=124> */
[----:B------:R-:W-:Y:S01]  /*a7b0*/  IMAD.HI.U32 R7, R0, R4, RZ ;  /* 0x0000000400077227 */ /* 0x000fe200078e00ff */
[----:B------:R-:W-:-:S02]  /*a7c0*/  IABS R3, R55 ;  /* 0x0000003700037213 */ /* 0x000fc40000000000 */
[----:B------:R-:W4:Y:S04]  /*a7d0*/  LDL R55, [R1+0x2c64] ;  /* 0x002c640001377983 */ /* 0x000f280000100800 */
        /* <DEDUP_REMOVED lines=51> */
[----:B------:R-:W-:-:S03]  /*ab10*/  IMAD.MOV R7, RZ, RZ, -R7 ;  /* 0x000000ffff077224 */ /* 0x000fc600078e0a07 */
[----:B------:R0:W-:Y:S01]  /*ab20*/  STL [R1+0x514], R8 ;  /* 0x0005140801007387 */ /* 0x0001e20000100800 */
[----:B------:R-:W-:Y:S01]  /*ab30*/  IMAD.HI.U32 R3, R0, R2, RZ ;  /* 0x0000000200037227 */ /* 0x000fe200078e00ff */
[----:B------:R-:W-:Y:S02]  /*ab40*/  IABS R4, R53 ;  /* 0x0000003500047213 */ /* 0x000fe40000000000 */
[----:B------:R-:W3:Y:S01]  /*ab50*/  LDL R53, [R1+0x2c40] ;  /* 0x002c400001357983 */ /* 0x000ee20000100800 */
[----:B------:R-:W-:Y:S02]  /*ab60*/  IMAD R6, R58, R7, R6 ;  /* 0x000000073a067224 */ /* 0x000fe400078e0206 */
[----:B------:R-:W-:-:S04]  /*ab70*/  IMAD.HI.U32 R7, R0, R5, RZ ;  /* 0x0000000500077227 */ /* 0x000fc800078e00ff */
[----:B------:R-:W-:Y:S02]  /*ab80*/  IMAD.MOV R3, RZ, RZ, -R3 ;  /* 0x000000ffff037224 */ /* 0x000fe400078e0a03 */
[----:B------:R-:W-:Y:S01]  /*ab90*/  IMAD.MOV R7, RZ, RZ, -R7 ;  /* 0x000000ffff077224 */ /* 0x000fe200078e0a07 */
[----:B------:R4:W-:Y:S01]  /*aba0*/  STL [R1+0x518], R6 ;  /* 0x0005180601007387 */ /* 0x0009e20000100800 */
[C---:B------:R-:W-:Y:S02]  /*abb0*/  IMAD R50, R58.reuse, R3, R2 ;  /* 0x000000033a327224 */ /* 0x040fe400078e0202 */
[----:B0-----:R-:W-:Y:S02]  /*abc0*/  IMAD R10, R58, R7, R5 ;  /* 0x000000073a0a7224 */ /* 0x001fe400078e0205 */
        /* <DEDUP_REMOVED lines=168> */
[----:B------:R-:W-:Y:S01]  /*b650*/  STL [R1+0x49c], R8 ;  /* 0x00049c0801007387 */ /* 0x000fe20000100800 */
        /* <DEDUP_REMOVED lines=14> */
[----:B------:R-:W-:Y:S01]  /*b740*/  IMAD.MOV R9, RZ, RZ, -R9 ;  /* 0x000000ffff097224 */ /* 0x000fe200078e0a09 */
[----:B------:R-:W-:-:S02]  /*b750*/  IABS R6, R55 ;  /* 0x0000003700067213 */ /* 0x000fc40000000000 */
[----:B------:R-:W4:Y:S04]  /*b760*/  LDL R55, [R1+0x2bc4] ;  /* 0x002bc40001377983 */ /* 0x000f280000100800 */
[----:B------:R-:W-:Y:S01]  /*b770*/  STL [R1+0x498], R10 ;  /* 0x0004980a01007387 */ /* 0x000fe20000100800 */
[----:B------:R-:W-:-:S04]  /*b780*/  IMAD.HI.U32 R8, R0, R3, RZ ;  /* 0x0000000300087227 */ /* 0x000fc800078e00ff */
[----:B------:R-:W-:Y:S02]  /*b790*/  IMAD R9, R58, R9, R4 ;  /* 0x000000093a097224 */ /* 0x000fe400078e0204 */
[----:B------:R-:W-:-:S04]  /*b7a0*/  IMAD.MOV R8, RZ, RZ, -R8 ;  /* 0x000000ffff087224 */ /* 0x000fc800078e0a08 */
[----:B------:R-:W-:Y:S01]  /*b7b0*/  IMAD R51, R58, R8, R3 ;  /* 0x000000083a337224 */ /* 0x000fe200078e0203 */
[----:B--2---:R-:W-:Y:S02]  /*b7c0*/  IABS R2, R54 ;  /* 0x0000003600027213 */ /* 0x004fe40000000000 */
[----:B------:R-:W2:Y:S04]  /*b7d0*/  LDL R54, [R1+0x2bc8] ;  /* 0x002bc80001367983 */ /* 0x000ea80000100800 */
[----:B------:R0:W-:Y:S01]  /*b7e0*/  STL [R1+0x480], R9 ;  /* 0x0004800901007387 */ /* 0x0001e20000100800 */
[----:B---3--:R-:W-:-:S03]  /*b7f0*/  IABS R4, R56 ;  /* 0x0000003800047213 */ /* 0x008fc60000000000 */
[----:B------:R-:W3:Y:S01]  /*b800*/  LDL R56, [R1+0x2bc0] ;  /* 0x002bc00001387983 */ /* 0x000ee20000100800 */
        /* <DEDUP_REMOVED lines=18> */
[C---:B------:R-:W-:Y:S01]  /*b930*/  IMAD.HI.U32 R8, R0.reuse, R5, RZ ;  /* 0x0000000500087227 */ /* 0x040fe200078e00ff */
[----:B----4-:R-:W-:Y:S02]  /*b940*/  IABS R6, R57 ;  /* 0x0000003900067213 */ /* 0x010fe40000000000 */
[----:B------:R-:W4:Y:S04]  /*b950*/  LDL R57, [R1+0x2bb8] ;  /* 0x002bb80001397983 */ /* 0x000f280000100800 */
[----:B------:R-:W-:Y:S01]  /*b960*/  STL [R1+0x484], R10 ;  /* 0x0004840a01007387 */ /* 0x000fe20000100800 */
[----:B------:R-:W-:Y:S01]  /*b970*/  IMAD.HI.U32 R7, R0, R6, RZ ;  /* 0x0000000600077227 */ /* 0x000fe200078e00ff */
[----:B-1----:R-:W-:-:S02]  /*b980*/  IABS R2, R55 ;  /* 0x0000003700027213 */ /* 0x002fc40000000000 */
        /* <DEDUP_REMOVED lines=165> */
[C---:B------:R-:W-:Y:S01]  /*c3e0*/  IMAD.HI.U32 R7, R0.reuse, R4, RZ ;  /* 0x0000000400077227 */ /* 0x040fe200078e00ff */
[----:B------:R-:W-:Y:S02]  /*c3f0*/  IABS R5, R53 ;  /* 0x0000003500057213 */ /* 0x000fe40000000000 */
        /* <DEDUP_REMOVED lines=63> */
[----:B------:R-:W-:-:S04]  /*c7f0*/  IMAD.HI.U32 R9, R0, R4, RZ ;  /* 0x0000000400097227 */ /* 0x000fc800078e00ff */
[----:B------:R-:W-:Y:S02]  /*c800*/  IMAD.MOV R7, RZ, RZ, -R7 ;  /* 0x000000ffff077224 */ /* 0x000fe400078e0a07 */
[----:B------:R-:W-:-:S04]  /*c810*/  IMAD.HI.U32 R8, R0, R3, RZ ;  /* 0x0000000300087227 */ /* 0x000fc800078e00ff */
[----:B------:R-:W-:Y:S02]  /*c820*/  IMAD.MOV R9, RZ, RZ, -R9 ;  /* 0x000000ffff097224 */ /* 0x000fe400078e0a09 */
[----:B------:R-:W-:Y:S02]  /*c830*/  IMAD R10, R58, R7, R5 ;  /* 0x000000073a0a7224 */ /* 0x000fe400078e0205 */
[----:B------:R-:W-:Y:S01]  /*c840*/  IMAD.HI.U32 R7, R0, R6, RZ ;  /* 0x0000000600077227 */ /* 0x000fe200078e00ff */
[----:B-1----:R-:W-:-:S03]  /*c850*/  IABS R2, R53 ;  /* 0x0000003500027213 */ /* 0x002fc60000000000 */
[----:B------:R-:W-:Y:S02]  /*c860*/  IMAD.MOV R8, RZ, RZ, -R8 ;  /* 0x000000ffff087224 */ /* 0x000fe400078e0a08 */
[----:B------:R-:W-:Y:S02]  /*c870*/  IMAD R9, R58, R9, R4 ;  /* 0x000000093a097224 */ /* 0x000fe400078e0204 */
[----:B------:R-:W-:Y:S01]  /*c880*/  IMAD.HI.U32 R5, R0, R2, RZ ;  /* 0x0000000200057227 */ /* 0x000fe200078e00ff */
[----:B------:R0:W-:Y:S03]  /*c890*/  STL [R1+0x3c0], R10 ;  /* 0x0003c00a01007387 */ /* 0x0001e60000100800 */
[----:B------:R-:W-:Y:S01]  /*c8a0*/  IMAD.MOV R7, RZ, RZ, -R7 ;  /* 0x000000ffff077224 */ /* 0x000fe200078e0a07 */
[----:B------:R-:W3:Y:S01]  /*c8b0*/  LDL R53, [R1+0x2b0c] ;  /* 0x002b0c0001357983 */ /* 0x000ee20000100800 */
[----:B------:R-:W-:-:S02]  /*c8c0*/  IMAD.MOV R5, RZ, RZ, -R5 ;  /* 0x000000ffff057224 */ /* 0x000fc400078e0a05 */
[C---:B------:R-:W-:Y:S01]  /*c8d0*/  IMAD R8, R58.reuse, R8, R3 ;  /* 0x000000083a087224 */ /* 0x040fe200078e0203 */
[----:B------:R-:W-:Y:S01]  /*c8e0*/  STL [R1+0x3a0], R9 ;  /* 0x0003a00901007387 */ /* 0x000fe20000100800 */
[C---:B------:R-:W-:Y:S02]  /*c8f0*/  IMAD R6, R58.reuse, R7, R6 ;  /* 0x000000073a067224 */ /* 0x040fe400078e0206 */
[----:B------:R-:W-:Y:S01]  /*c900*/  IMAD R2, R58, R5, R2 ;  /* 0x000000053a027224 */ /* 0x000fe200078e0202 */
[----:B----4-:R-:W-:Y:S02]  /*c910*/  IABS R4, R57 ;  /* 0x0000003900047213 */ /* 0x010fe40000000000 */
        /* <DEDUP_REMOVED lines=17> */
[----:B------:R-:W-:-:S04]  /*ca30*/  IMAD.HI.U32 R8, R0, R5, RZ ;  /* 0x0000000500087227 */ /* 0x000fc800078e00ff */
        /* <DEDUP_REMOVED lines=8> */
[----:B------:R0:W-:Y:S01]  /*cac0*/  STL [R1+0x380], R9 ;  /* 0x0003800901007387 */ /* 0x0001e20000100800 */
[----:B------:R-:W-:-:S02]  /*cad0*/  IMAD R6, R58, R7, R6 ;  /* 0x000000073a067224 */ /* 0x000fc400078e0206 */
[----:B------:R-:W-:Y:S01]  /*cae0*/  IMAD R2, R58, R4, R2 ;  /* 0x000000043a027224 */ /* 0x000fe200078e0202 */
[----:B------:R-:W-:Y:S02]  /*caf0*/  IABS R3, R53 ;  /* 0x0000003500037213 */ /* 0x000fe40000000000 */
[----:B------:R-:W3:Y:S04]  /*cb00*/  LDL R53, [R1+0x2af4] ;  /* 0x002af40001357983 */ /* 0x000ee80000100800 */
        /* <DEDUP_REMOVED lines=23> */
[----:B------:R-:W-:-:S04]  /*cc80*/  IMAD.HI.U32 R3, R0, R2, RZ ;  /* 0x0000000200037227 */ /* 0x000fc800078e00ff */
[----:B------:R-:W-:Y:S02]  /*cc90*/  IMAD.MOV R7, RZ, RZ, -R7 ;  /* 0x000000ffff077224 */ /* 0x000fe400078e0a07 */
[----:B------:R-:W-:Y:S02]  /*cca0*/  IMAD.MOV R8, RZ, RZ, -R8 ;  /* 0x000000ffff087224 */ /* 0x000fe400078e0a08 */
[----:B------:R-:W-:Y:S02]  /*ccb0*/  IMAD.MOV R3, RZ, RZ, -R3 ;  /* 0x000000ffff037224 */ /* 0x000fe400078e0a03 */
[C---:B------:R-:W-:Y:S02]  /*ccc0*/  IMAD R6, R58.reuse, R7, R6 ;  /* 0x000000073a067224 */ /* 0x040fe400078e0206 */
[----:B------:R-:W-:Y:S02]  /*ccd0*/  IMAD R8, R58, R8, R4 ;  /* 0x000000083a087224 */ /* 0x000fe400078e0204 */
[----:B------:R-:W-:-:S04]  /*cce0*/  IMAD.HI.U32 R7, R0, R5, RZ ;  /* 0x0000000500077227 */ /* 0x000fc800078e00ff */
[C---:B------:R-:W-:Y:S01]  /*ccf0*/  IMAD R2, R58.reuse, R3, R2 ;  /* 0x000000033a027224 */ /* 0x040fe200078e0202 */
[----:B------:R1:W-:Y:S01]  /*cd00*/  STL [R1+0x36c], R8 ;  /* 0x00036c0801007387 */ /* 0x0003e20000100800 */
[----:B------:R-:W-:Y:S01]  /*cd10*/  IMAD.MOV R7, RZ, RZ, -R7 ;  /* 0x000000ffff077224 */ /* 0x000fe200078e0a07 */
[----:B------:R-:W-:Y:S02]  /*cd20*/  IABS R4, R53 ;  /* 0x0000003500047213 */ /* 0x000fe40000000000 */
[----:B------:R-:W3:Y:S01]  /*cd30*/  LDL R53, [R1+0x2adc] ;  /* 0x002adc0001357983 */ /* 0x000ee20000100800 */
[----:B0-----:R-:W-:-:S03]  /*cd40*/  IMAD R10, R58, R7, R5 ;  /* 0x000000073a0a7224 */ /* 0x001fc600078e0205 */
[----:B------:R0:W-:Y:S04]  /*cd50*/  STL [R1+0x370], R6 ;  /* 0x0003700601007387 */ /* 0x0001e80000100800 */
[----:B------:R2:W-:Y:S01]  /*cd60*/  STL [R1+0x378], R2 ;  /* 0x0003780201007387 */ /* 0x0005e20000100800 */
[----:B----4-:R-:W-:-:S03]  /*cd70*/  IABS R3, R57 ;  /* 0x0000003900037213 */ /* 0x010fc60000000000 */
[----:B------:R-:W4:Y:S01]  /*cd80*/  LDL R57, [R1+0x2ae0] ;  /* 0x002ae00001397983 */ /* 0x000f220000100800 */
[----:B-1----:R-:W-:-:S04]  /*cd90*/  IMAD.HI.U32 R9, R0, R4, RZ ;  /* 0x0000000400097227 */ /* 0x002fc800078e00ff */
[----:B------:R-:W-:Y:S01]  /*cda0*/  IMAD.HI.U32 R8, R0, R3, RZ ;  /* 0x0000000300087227 */ /* 0x000fe200078e00ff */
[----:B0-----:R-:W-:Y:S02]  /*cdb0*/  IABS R6, R55 ;  /* 0x0000003700067213 */ /* 0x001fe40000000000 */
[----:B------:R-:W4:Y:S01]  /*cdc0*/  LDL R55, [R1+0x2ad4] ;  /* 0x002ad40001377983 */ /* 0x000f220000100800 */
[----:B------:R-:W-:-:S03]  /*cdd0*/  IMAD.MOV R9, RZ, RZ, -R9 ;  /* 0x000000ffff097224 */ /* 0x000fc600078e0a09 */
[----:B------:R-:W-:Y:S01]  /*cde0*/  STL [R1+0x368], R10 ;  /* 0x0003680a01007387 */ /* 0x000fe20000100800 */
[----:B------:R-:W-:-:S04]  /*cdf0*/  IMAD.HI.U32 R7, R0, R6, RZ ;  /* 0x0000000600077227 */ /* 0x000fc800078e00ff */
[----:B------:R-:W-:Y:S02]  /*ce00*/  IMAD.MOV R8, RZ, RZ, -R8 ;  /* 0x000000ffff087224 */ /* 0x000fe400078e0a08 */
[C---:B------:R-:W-:Y:S02]  /*ce10*/  IMAD R9, R58.reuse, R9, R4 ;  /* 0x000000093a097224 */ /* 0x040fe400078e0204 */
[----:B------:R-:W-:Y:S02]  /*ce20*/  IMAD.MOV R7, RZ, RZ, -R7 ;  /* 0x000000ffff077224 */ /* 0x000fe400078e0a07 */
[C---:B------:R-:W-:Y:S02]  /*ce30*/  IMAD R8, R58.reuse, R8, R3 ;  /* 0x000000083a087224 */ /* 0x040fe400078e0203 */
[----:B------:R-:W-:Y:S01]  /*ce40*/  IMAD R6, R58, R7, R6 ;  /* 0x000000073a067224 */ /* 0x000fe200078e0206 */
[----:B--2---:R-:W-:Y:S02]  /*ce50*/  IABS R2, R54 ;  /* 0x0000003600027213 */ /* 0x004fe40000000000 */
[----:B------:R-:W2:Y:S03]  /*ce60*/  LDL R54, [R1+0x2ad8] ;  /* 0x002ad80001367983 */ /* 0x000ea60000100800 */
[----:B------:R-:W-:Y:S01]  /*ce70*/  IMAD.HI.U32 R5, R0, R2, RZ ;  /* 0x0000000200057227 */ /* 0x000fe200078e00ff */
[----:B------:R0:W-:Y:S03]  /*ce80*/  STL [R1+0x344], R9 ;  /* 0x0003440901007387 */ /* 0x0001e60000100800 */
[----:B------:R-:W-:-:S04]  /*ce90*/  IMAD.MOV R5, RZ, RZ, -R5 ;  /* 0x000000ffff057224 */ /* 0x000fc800078e0a05 */
[----:B------:R-:W-:Y:S01]  /*cea0*/  IMAD R2, R58, R5, R2 ;  /* 0x000000053a027224 */ /* 0x000fe200078e0202 */
[----:B---3--:R-:W-:Y:S02]  /*ceb0*/  IABS R4, R56 ;  /* 0x0000003800047213 */ /* 0x008fe40000000000 */
[----:B------:R-:W3:Y:S04]  /*cec0*/  LDL R56, [R1+0x2acc] ;  /* 0x002acc0001387983 */ /* 0x000ee80000100800 */
[----:B------:R1:W-:Y:S01]  /*ced0*/  STL [R1+0x358], R8 ;  /* 0x0003580801007387 */ /* 0x0003e20000100800 */
[----:B------:R-:W-:-:S03]  /*cee0*/  IABS R3, R59 ;  /* 0x0000003b00037213 */ /* 0x000fc60000000000 */
[----:B------:R-:W3:Y:S04]  /*cef0*/  LDL R59, [R1+0x2ad0] ;  /* 0x002ad000013b7983 */ /* 0x000ee80000100800 */
[----:B------:R4:W-:Y:S04]  /*cf00*/  STL [R1+0x35c], R6 ;  /* 0x00035c0601007387 */ /* 0x0009e80000100800 */
[----:B------:R1:W-:Y:S04]  /*cf10*/  STL [R1+0x360], R2 ;  /* 0x0003600201007387 */ /* 0x0003e80000100800 */
[----:B------:R-:W3:Y:S01]  /*cf20*/  LDL R11, [R1+0x2ac4] ;  /* 0x002ac400010b7983 */ /* 0x000ee20000100800 */
[----:B------:R-:W-:-:S04]  /*cf30*/  IMAD.HI.U32 R7, R0, R4, RZ ;  /* 0x0000000400077227 */ /* 0x000fc800078e00ff */
[----:B0-----:R-:W-:-:S04]  /*cf40*/  IMAD.HI.U32 R9, R0, R3, RZ ;  /* 0x0000000300097227 */ /* 0x001fc800078e00ff */
[----:B------:R-:W-:Y:S02]  /*cf50*/  IMAD.MOV R7, RZ, RZ, -R7 ;  /* 0x000000ffff077224 */ /* 0x000fe400078e0a07 */
[----:B------:R-:W-:Y:S02]  /*cf60*/  IMAD.MOV R9, RZ, RZ, -R9 ;  /* 0x000000ffff097224 */ /* 0x000fe400078e0a09 */
[C---:B------:R-:W-:Y:S02]  /*cf70*/  IMAD R10, R58.reuse, R7, R4 ;  /* 0x000000073a0a7224 */ /* 0x040fe400078e0204 */
[----:B------:R-:W-:Y:S01]  /*cf80*/  IMAD R9, R58, R9, R3 ;  /* 0x000000093a097224 */ /* 0x000fe200078e0203 */
[----:B------:R-:W-:-:S05]  /*cf90*/  IABS R5, R53 ;  /* 0x0000003500057213 */ /* 0x000fca0000000000 */
[C---:B-1----:R-:W-:Y:S01]  /*cfa0*/  IMAD.HI.U32 R8, R0.reuse, R5, RZ ;  /* 0x0000000500087227 */ /* 0x042fe200078e00ff */
[----:B----4-:R-:W-:Y:S02]  /*cfb0*/  IABS R6, R57 ;  /* 0x0000003900067213 */ /* 0x010fe40000000000 */
[----:B------:R-:W4:Y:S04]  /*cfc0*/  LDL R57, [R1+0x2ac8] ;  /* 0x002ac80001397983 */ /* 0x000f280000100800 */
[----:B------:R-:W-:Y:S01]  /*cfd0*/  STL [R1+0x348], R10 ;  /* 0x0003480a01007387 */ /* 0x000fe20000100800 */
[C---:B------:R-:W-:Y:S01]  /*cfe0*/  IMAD.HI.U32 R7, R0.reuse, R6, RZ ;  /* 0x0000000600077227 */ /* 0x040fe200078e00ff */
[----:B------:R-:W-:Y:S02]  /*cff0*/  IABS R2, R55 ;  /* 0x0000003700027213 */ /* 0x000fe40000000000 */
[----:B------:R-:W4:Y:S04]  /*d000*/  LDL R55, [R1+0x2ac0] ;  /* 0x002ac00001377983 */ /* 0x000f280000100800 */
[----:B------:R-:W-:Y:S01]  /*d010*/  STL [R1+0x324], R9 ;  /* 0x0003240901007387 */ /* 0x000fe20000100800 */
[----:B------:R-:W-:-:S04]  /*d020*/  IMAD.HI.U32 R4, R0, R2, RZ ;  /* 0x0000000200047227 */ /* 0x000fc800078e00ff */
[----:B------:R-:W-:Y:S02]  /*d030*/  IMAD.MOV R7, RZ, RZ, -R7 ;  /* 0x000000ffff077224 */ /* 0x000fe400078e0a07 */
[----:B------:R-:W-:Y:S02]  /*d040*/  IMAD.MOV R4, RZ, RZ, -R4 ;  /* 0x000000ffff047224 */ /* 0x000fe400078e0a04 */
[----:B------:R-:W-:Y:S02]  /*d050*/  IMAD.MOV R8, RZ, RZ, -R8 ;  /* 0x000000ffff087224 */ /* 0x000fe400078e0a08 */
[C---:B------:R-:W-:Y:S02]  /*d060*/  IMAD R6, R58.reuse, R7, R6 ;  /* 0x000000073a067224 */ /* 0x040fe400078e0206 */
[C---:B------:R-:W-:Y:S02]  /*d070*/  IMAD R2, R58.reuse, R4, R2 ;  /* 0x000000043a027224 */ /* 0x040fe400078e0202 */
[----:B------:R-:W-:Y:S01]  /*d080*/  IMAD R53, R58, R8, R5 ;  /* 0x000000083a357224 */ /* 0x000fe200078e0205 */
[----:B--2---:R-:W-:-:S02]  /*d090*/  IABS R3, R54 ;  /* 0x0000003600037213 */ /* 0x004fc40000000000 */
[----:B------:R-:W2:Y:S01]  /*d0a0*/  LDL R54, [R1+0x2abc] ;  /* 0x002abc0001367983 */ /* 0x000ea20000100800 */
[----:B---3--:R-:W-:-:S03]  /*d0b0*/  IABS R5, R56 ;  /* 0x0000003800057213 */ /* 0x008fc60000000000 */
[----:B------:R-:W3:Y:S04]  /*d0c0*/  LDL R56, [R1+0x2ab4] ;  /* 0x002ab40001387983 */ /* 0x000ee80000100800 */
[----:B------:R0:W-:Y:S04]  /*d0d0*/  STL [R1+0x330], R6 ;  /* 0x0003300601007387 */ /* 0x0001e80000100800 */
[----:B------:R4:W-:Y:S01]  /*d0e0*/  STL [R1+0x33c], R2 ;  /* 0x00033c0201007387 */ /* 0x0009e20000100800 */
[----:B------:R-:W-:-:S03]  /*d0f0*/  IABS R4, R59 ;  /* 0x0000003b00047213 */ /* 0x000fc60000000000 */
        /* <DEDUP_REMOVED lines=8> */
[C---:B------:R-:W-:Y:S02]  /*d180*/  IMAD R10, R58.reuse, R7, R3 ;  /* 0x000000073a0a7224 */ /* 0x040fe400078e0203 */
[----:B------:R-:W-:Y:S02]  /*d190*/  IMAD.MOV R8, RZ, RZ, -R8 ;  /* 0x000000ffff087224 */ /* 0x000fe400078e0a08 */
[C---:B------:R-:W-:Y:S01]  /*d1a0*/  IMAD R9, R58.reuse, R9, R5 ;  /* 0x000000093a097224 */ /* 0x040fe200078e0205 */
[----:B------:R0:W-:Y:S01]  /*d1b0*/  STL [R1+0x328], R10 ;  /* 0x0003280a01007387 */ /* 0x0001e20000100800 */
[----:B------:R-:W-:Y:S02]  /*d1c0*/  IMAD R8, R58, R8, R4 ;  /* 0x000000083a087224 */ /* 0x000fe400078e0204 */
[----:B------:R-:W-:-:S04]  /*d1d0*/  IMAD.HI.U32 R7, R0, R6, RZ ;  /* 0x0000000600077227 */ /* 0x000fc800078e00ff */
[----:B------:R-:W-:Y:S01]  /*d1e0*/  IMAD.MOV R7, RZ, RZ, -R7 ;  /* 0x000000ffff077224 */ /* 0x000fe200078e0a07 */
[----:B----4-:R-:W-:Y:S02]  /*d1f0*/  IABS R2, R57 ;  /* 0x0000003900027213 */ /* 0x010fe40000000000 */
[----:B------:R-:W4:Y:S04]  /*d200*/  LDL R57, [R1+0x2aac] ;  /* 0x002aac0001397983 */ /* 0x000f280000100800 */
[----:B------:R-:W-:Y:S01]  /*d210*/  STL [R1+0x304], R9 ;  /* 0x0003040901007387 */ /* 0x000fe20000100800 */
[----:B------:R-:W-:Y:S01]  /*d220*/  IMAD.HI.U32 R3, R0, R2, RZ ;  /* 0x0000000200037227 */ /* 0x000fe200078e00ff */
[----:B------:R-:W-:Y:S02]  /*d230*/  IABS R5, R55 ;  /* 0x0000003700057213 */ /* 0x000fe40000000000 */
[----:B------:R-:W4:Y:S04]  /*d240*/  LDL R55, [R1+0x2aa4] ;  /* 0x002aa40001377983 */ /* 0x000f280000100800 */
[----:B------:R-:W-:Y:S01]  /*d250*/  STL [R1+0x314], R8 ;  /* 0x0003140801007387 */ /* 0x000fe20000100800 */
[----:B------:R-:W-:-:S02]  /*d260*/  IMAD.MOV R3, RZ, RZ, -R3 ;  /* 0x000000ffff037224 */ /* 0x000fc400078e0a03 */
[----:B------:R-:W-:Y:S02]  /*d270*/  IMAD R6, R58, R7, R6 ;  /* 0x000000073a067224 */ /* 0x000fe400078e0206 */
[----:B------:R-:W-:-:S04]  /*d280*/  IMAD.HI.U32 R7, R0, R5, RZ ;  /* 0x0000000500077227 */ /* 0x000fc800078e00ff */
[----:B------:R-:W-:Y:S02]  /*d290*/  IMAD R2, R58, R3, R2 ;  /* 0x000000033a027224 */ /* 0x000fe400078e0202 */
[----:B------:R-:W-:-:S04]  /*d2a0*/  IMAD.MOV R7, RZ, RZ, -R7 ;  /* 0x000000ffff077224 */ /* 0x000fc800078e0a07 */
[----:B0-----:R-:W-:Y:S01]  /*d2b0*/  IMAD R10, R58, R7, R5 ;  /* 0x000000073a0a7224 */ /* 0x001fe200078e0205 */
[----:B--2---:R-:W-:Y:S02]  /*d2c0*/  IABS R4, R54 ;  /* 0x0000003600047213 */ /* 0x004fe40000000000 */
[----:B------:R-:W2:Y:S04]  /*d2d0*/  LDL R54, [R1+0x2aa8] ;  /* 0x002aa80001367983 */ /* 0x000ea80000100800 */
[----:B------:R0:W-:Y:S04]  /*d2e0*/  STL [R1+0x31c], R6 ;  /* 0x00031c0601007387 */ /* 0x0001e80000100800 */
[----:B------:R1:W-:Y:S01]  /*d2f0*/  STL [R1+0x320], R2 ;  /* 0x0003200201007387 */ /* 0x0003e20000100800 */
[----:B---3--:R-:W-:-:S03]  /*d300*/  IABS R3, R56 ;  /* 0x0000003800037213 */ /* 0x008fc60000000000 */
[----:B------:R-:W3:Y:S01]  /*d310*/  LDL R56, [R1+0x2a9c] ;  /* 0x002a9c0001387983 */ /* 0x000ee20000100800 */
[----:B0-----:R-:W-:-:S03]  /*d320*/  IABS R6, R59 ;  /* 0x0000003b00067213 */ /* 0x001fc60000000000 */
        /* <DEDUP_REMOVED lines=17> */
[----:B----4-:R-:W-:Y:S02]  /*d440*/  IABS R4, R57 ;  /* 0x0000003900047213 */ /* 0x010fe40000000000 */
[----:B------:R-:W4:Y:S04]  /*d450*/  LDL R57, [R1+0x2a98] ;  /* 0x002a980001397983 */ /* 0x000f280000100800 */
[----:B------:R-:W-:Y:S01]  /*d460*/  STL [R1+0x2f0], R8 ;  /* 0x0002f00801007387 */ /* 0x000fe20000100800 */
[C---:B------:R-:W-:Y:S01]  /*d470*/  IMAD.HI.U32 R7, R0.reuse, R4, RZ ;  /* 0x0000000400077227 */ /* 0x040fe200078e00ff */
[----:B------:R-:W-:Y:S02]  /*d480*/  IABS R3, R55 ;  /* 0x0000003700037213 */ /* 0x000fe40000000000 */
[----:B------:R-:W4:Y:S04]  /*d490*/  LDL R55, [R1+0x2a8c] ;  /* 0x002a8c0001377983 */ /* 0x000f280000100800 */
[----:B------:R3:W-:Y:S04]  /*d4a0*/  STL [R1+0x2f4], R6 ;  /* 0x0002f40601007387 */ /* 0x0007e80000100800 */
[----:B------:R1:W-:Y:S01]  /*d4b0*/  STL [R1+0x2fc], R2 ;  /* 0x0002fc0201007387 */ /* 0x0003e20000100800 */
[----:B0-----:R-:W-:-:S04]  /*d4c0*/  IMAD.HI.U32 R9, R0, R3, RZ ;  /* 0x0000000300097227 */ /* 0x001fc800078e00ff */
[----:B------:R-:W-:Y:S02]  /*d4d0*/  IMAD.MOV R7, RZ, RZ, -R7 ;  /* 0x000000ffff077224 */ /* 0x000fe400078e0a07 */
[----:B------:R-:W-:Y:S02]  /*d4e0*/  IMAD.MOV R9, RZ, RZ, -R9 ;  /* 0x000000ffff097224 */ /* 0x000fe400078e0a09 */
[C---:B------:R-:W-:Y:S02]  /*d4f0*/  IMAD R10, R58.reuse, R7, R4 ;  /* 0x000000073a0a7224 */ /* 0x040fe400078e0204 */
[----:B------:R-:W-:Y:S01]  /*d500*/  IMAD R9, R58, R9, R3 ;  /* 0x000000093a097224 */ /* 0x000fe200078e0203 */
[----:B--2---:R-:W-:Y:S02]  /*d510*/  IABS R5, R54 ;  /* 0x0000003600057213 */ /* 0x004fe40000000000 */
[----:B------:R-:W2:Y:S01]  /*d520*/  LDL R54, [R1+0x2a90] ;  /* 0x002a900001367983 */ /* 0x000ea20000100800 */
[----:B---3--:R-:W-:-:S03]  /*d530*/  IABS R6, R56 ;  /* 0x0000003800067213 */ /* 0x008fc60000000000 */
[----:B------:R-:W3:Y:S04]  /*d540*/  LDL R56, [R1+0x2a84] ;  /* 0x002a840001387983 */ /* 0x000ee80000100800 */
[----:B------:R-:W-:Y:S01]  /*d550*/  STL [R1+0x2ec], R10 ;  /* 0x0002ec0a01007387 */ /* 0x000fe20000100800 */
[----:B-1----:R-:W-:-:S03]  /*d560*/  IABS R2, R59 ;  /* 0x0000003b00027213 */ /* 0x002fc60000000000 */
        /* <DEDUP_REMOVED lines=11> */
[C---:B------:R-:W-:Y:S02]  /*d620*/  IMAD R6, R58.reuse, R7, R6 ;  /* 0x000000073a067224 */ /* 0x040fe400078e0206 */
[----:B------:R-:W-:Y:S01]  /*d630*/  IMAD R2, R58, R4, R2 ;  /* 0x000000043a027224 */ /* 0x000fe200078e0202 */
[----:B------:R1:W-:Y:S01]  /*d640*/  STL [R1+0x2dc], R8 ;  /* 0x0002dc0801007387 */ /* 0x0003e20000100800 */
[----:B------:R-:W-:Y:S01]  /*d650*/  IMAD.HI.U32 R7, R0, R3, RZ ;  /* 0x0000000300077227 */ /* 0x000fe200078e00ff */
[----:B----4-:R-:W-:-:S02]  /*d660*/  IABS R5, R57 ;  /* 0x0000003900057213 */ /* 0x010fc40000000000 */
[----:B------:R-:W4:Y:S04]  /*d670*/  LDL R57, [R1+0x2a80] ;  /* 0x002a800001397983 */ /* 0x000f280000100800 */
[----:B------:R2:W-:Y:S01]  /*d680*/  STL [R1+0x2e0], R6 ;  /* 0x0002e00601007387 */ /* 0x0005e20000100800 */
[----:B0-----:R-:W-:-:S03]  /*d690*/  IMAD.HI.U32 R9, R0, R5, RZ ;  /* 0x0000000500097227 */ /* 0x001fc600078e00ff */
[----:B------:R3:W-:Y:S01]  /*d6a0*/  STL [R1+0x2e4], R2 ;  /* 0x0002e40201007387 */ /* 0x0007e20000100800 */
[----:B------:R-:W-:-:S03]  /*d6b0*/  IABS R4, R55 ;  /* 0x0000003700047213 */ /* 0x000fc60000000000 */
[----:B------:R-:W4:Y:S01]  /*d6c0*/  LDL R55, [R1+0x2a74] ;  /* 0x002a740001377983 */ /* 0x000f220000100800 */
[----:B------:R-:W-:Y:S02]  /*d6d0*/  IMAD.MOV R7, RZ, RZ, -R7 ;  /* 0x000000ffff077224 */ /* 0x000fe400078e0a07 */
[----:B-1----:R-:W-:-:S04]  /*d6e0*/  IMAD.HI.U32 R8, R0, R4, RZ ;  /* 0x0000000400087227 */ /* 0x002fc800078e00ff */
[----:B------:R-:W-:Y:S02]  /*d6f0*/  IMAD.MOV R9, RZ, RZ, -R9 ;  /* 0x000000ffff097224 */ /* 0x000fe400078e0a09 */
[C---:B------:R-:W-:Y:S02]  /*d700*/  IMAD R10, R58.reuse, R7, R3 ;  /* 0x000000073a0a7224 */ /* 0x040fe400078e0203 */
[----:B------:R-:W-:Y:S02]  /*d710*/  IMAD.MOV R8, RZ, RZ, -R8 ;  /* 0x000000ffff087224 */ /* 0x000fe400078e0a08 */
[C---:B------:R-:W-:Y:S02]  /*d720*/  IMAD R9, R58.reuse, R9, R5 ;  /* 0x000000093a097224 */ /* 0x040fe400078e0205 */
[----:B------:R-:W-:Y:S01]  /*d730*/  IMAD R8, R58, R8, R4 ;  /* 0x000000083a087224 */ /* 0x000fe200078e0204 */
[----:B--2---:R-:W-:Y:S02]  /*d740*/  IABS R6, R54 ;  /* 0x0000003600067213 */ /* 0x004fe40000000000 */
[----:B------:R-:W2:Y:S04]  /*d750*/  LDL R54, [R1+0x2a78] ;  /* 0x002a780001367983 */ /* 0x000ea80000100800 */
[----:B------:R-:W-:Y:S01]  /*d760*/  STL [R1+0x2cc], R10 ;  /* 0x0002cc0a01007387 */ /* 0x000fe20000100800 */
[----:B---3--:R-:W-:-:S03]  /*d770*/  IABS R2, R56 ;  /* 0x0000003800027213 */ /* 0x008fc60000000000 */
[----:B------:R-:W3:Y:S04]  /*d780*/  LDL R56, [R1+0x2a6c] ;  /* 0x002a6c0001387983 */ /* 0x000ee80000100800 */
[----:B------:R0:W-:Y:S01]  /*d790*/  STL [R1+0x2ac], R9 ;  /* 0x0002ac0901007387 */ /* 0x0001e20000100800 */
[----:B------:R-:W-:-:S03]  /*d7a0*/  IABS R5, R59 ;  /* 0x0000003b00057213 */ /* 0x000fc60000000000 */
        /* <DEDUP_REMOVED lines=9> */
[----:B------:R-:W-:Y:S02]  /*d840*/  IMAD R2, R58, R3, R2 ;  /* 0x000000033a027224 */ /* 0x000fe400078e0202 */
[C---:B------:R-:W-:Y:S01]  /*d850*/  IMAD.HI.U32 R7, R0.reuse, R5, RZ ;  /* 0x0000000500077227 */ /* 0x040fe200078e00ff */
[----:B------:R1:W-:Y:S03]  /*d860*/  STL [R1+0x2b8], R6 ;  /* 0x0002b80601007387 */ /* 0x0003e60000100800 */
[----:B------:R-:W-:Y:S01]  /*d870*/  IMAD.MOV R7, RZ, RZ, -R7 ;  /* 0x000000ffff077224 */ /* 0x000fe200078e0a07 */
[----:B------:R2:W-:Y:S01]  /*d880*/  STL [R1+0x2c4], R2 ;  /* 0x0002c40201007387 */ /* 0x0005e20000100800 */
[----:B0-----:R-:W-:-:S04]  /*d890*/  IMAD.HI.U32 R9, R0, R4, RZ ;  /* 0x0000000400097227 */ /* 0x001fc800078e00ff */
[----:B------:R-:W-:Y:S01]  /*d8a0*/  IMAD R10, R58, R7, R5 ;  /* 0x000000073a0a7224 */ /* 0x000fe200078e0205 */
[----:B----4-:R-:W-:Y:S02]  /*d8b0*/  IABS R3, R57 ;  /* 0x0000003900037213 */ /* 0x010fe40000000000 */
[----:B------:R-:W4:Y:S01]  /*d8c0*/  LDL R57, [R1+0x2a68] ;  /* 0x002a680001397983 */ /* 0x000f220000100800 */
[----:B------:R-:W-:Y:S02]  /*d8d0*/  IMAD.MOV R9, RZ, RZ, -R9 ;  /* 0x000000ffff097224 */ /* 0x000fe400078e0a09 */
[----:B-1----:R-:W-:Y:S01]  /*d8e0*/  IMAD.HI.U32 R8, R0, R3, RZ ;  /* 0x0000000300087227 */ /* 0x002fe200078e00ff */
[----:B------:R-:W-:Y:S02]  /*d8f0*/  IABS R6, R55 ;  /* 0x0000003700067213 */ /* 0x000fe40000000000 */
[----:B------:R-:W4:Y:S01]  /*d900*/  LDL R55, [R1+0x2a5c] ;  /* 0x002a5c0001377983 */ /* 0x000f220000100800 */
[----:B------:R-:W-:-:S02]  /*d910*/  IMAD.MOV R8, RZ, RZ, -R8 ;  /* 0x000000ffff087224 */ /* 0x000fc400078e0a08 */
[----:B------:R-:W-:Y:S01]  /*d920*/  IMAD.HI.U32 R7, R0, R6, RZ ;  /* 0x0000000600077227 */ /* 0x000fe200078e00ff */
[----:B------:R-:W-:Y:S03]  /*d930*/  STL [R1+0x2b0], R10 ;  /* 0x0002b00a01007387 */ /* 0x000fe60000100800 */
[C---:B------:R-:W-:Y:S02]  /*d940*/  IMAD R9, R58.reuse, R9, R4 ;  /* 0x000000093a097224 */ /* 0x040fe400078e0204 */
[----:B------:R-:W-:Y:S02]  /*d950*/  IMAD.MOV R7, RZ, RZ, -R7 ;  /* 0x000000ffff077224 */ /* 0x000fe400078e0a07 */
[C---:B------:R-:W-:Y:S02]  /*d960*/  IMAD R8, R58.reuse, R8, R3 ;  /* 0x000000083a087224 */ /* 0x040fe400078e0203 */
[----:B------:R-:W-:Y:S01]  /*d970*/  IMAD R6, R58, R7, R6 ;  /* 0x000000073a067224 */ /* 0x000fe200078e0206 */
[----:B--2---:R-:W-:-:S02]  /*d980*/  IABS R2, R54 ;  /* 0x0000003600027213 */ /* 0x004fc40000000000 */
[----:B------:R-:W2:Y:S03]  /*d990*/  LDL R54, [R1+0x2a60] ;  /* 0x002a600001367983 */ /* 0x000ea60000100800 */
[----:B------:R-:W-:-:S04]  /*d9a0*/  IMAD.HI.U32 R5, R0, R2, RZ ;  /* 0x0000000200057227 */ /* 0x000fc800078e00ff */
[----:B------:R-:W-:Y:S01]  /*d9b0*/  IMAD.MOV R5, RZ, RZ, -R5 ;  /* 0x000000ffff057224 */ /* 0x000fe200078e0a05 */
[----:B------:R0:W-:Y:S03]  /*d9c0*/  STL [R1+0x28c], R9 ;  /* 0x00028c0901007387 */ /* 0x0001e60000100800 */
[----:B------:R-:W-:Y:S01]  /*d9d0*/  IMAD R2, R58, R5, R2 ;  /* 0x000000053a027224 */ /* 0x000fe200078e0202 */
[----:B---3--:R-:W-:Y:S02]  /*d9e0*/  IABS R4, R56 ;  /* 0x0000003800047213 */ /* 0x008fe40000000000 */
[----:B------:R-:W3:Y:S04]  /*d9f0*/  LDL R56, [R1+0x2a54] ;  /* 0x002a540001387983 */ /* 0x000ee80000100800 */
[----:B------:R1:W-:Y:S01]  /*da00*/  STL [R1+0x29c], R8 ;  /* 0x00029c0801007387 */ /* 0x0003e20000100800 */
[----:B------:R-:W-:-:S03]  /*da10*/  IABS R3, R59 ;  /* 0x0000003b00037213 */ /* 0x000fc60000000000 */
        /* <DEDUP_REMOVED lines=8> */
[----:B------:R-:W-:Y:S02]  /*daa0*/  IMAD.MOV R9, RZ, RZ, -R9 ;  /* 0x000000ffff097224 */ /* 0x000fe400078e0a09 */
[C---:B------:R-:W-:Y:S02]  /*dab0*/  IMAD R10, R58.reuse, R7, R4 ;  /* 0x000000073a0a7224 */ /* 0x040fe400078e0204 */
[----:B------:R-:W-:Y:S02]  /*dac0*/  IMAD R9, R58, R9, R3 ;  /* 0x000000093a097224 */ /* 0x000fe400078e0203 */
[----:B-1----:R-:W-:-:S04]  /*dad0*/  IMAD.HI.U32 R8, R0, R5, RZ ;  /* 0x0000000500087227 */ /* 0x002fc800078e00ff */
[----:B------:R-:W-:Y:S01]  /*dae0*/  IMAD.MOV R8, RZ, RZ, -R8 ;  /* 0x000000ffff087224 */ /* 0x000fe200078e0a08 */
[----:B----4-:R-:W-:Y:S02]  /*daf0*/  IABS R6, R57 ;  /* 0x0000003900067213 */ /* 0x010fe40000000000 */
[----:B------:R-:W4:Y:S03]  /*db00*/  LDL R57, [R1+0x2a50] ;  /* 0x002a500001397983 */ /* 0x000f260000100800 */
[----:B------:R-:W-:Y:S01]  /*db10*/  IMAD.HI.U32 R7, R0, R6, RZ ;  /* 0x0000000600077227 */ /* 0x000fe200078e00ff */
[----:B------:R0:W-:Y:S01]  /*db20*/  STL [R1+0x294], R10 ;  /* 0x0002940a01007387 */ /* 0x0001e20000100800 */
[----:B------:R-:W-:-:S03]  /*db30*/  IABS R2, R55 ;  /* 0x0000003700027213 */ /* 0x000fc60000000000 */
[----:B------:R-:W4:Y:S01]  /*db40*/  LDL R55, [R1+0x2a44] ;  /* 0x002a440001377983 */ /* 0x000f220000100800 */
[----:B------:R-:W-:-:S03]  /*db50*/  IMAD.MOV R7, RZ, RZ, -R7 ;  /* 0x000000ffff077224 */ /* 0x000fc600078e0a07 */
[----:B------:R-:W-:Y:S01]  /*db60*/  STL [R1+0x270], R9 ;  /* 0x0002700901007387 */ /* 0x000fe20000100800 */
[----:B------:R-:W-:-:S03]  /*db70*/  IMAD R8, R58, R8, R5 ;  /* 0x000000083a087224 */ /* 0x000fc600078e0205 */
[----:B0-----:R-:W4:Y:S01]  /*db80*/  LDL R10, [R1+0x2a48] ;  /* 0x002a4800010a7983 */ /* 0x001f220000100800 */
[----:B------:R-:W-:-:S04]  /*db90*/  IMAD.HI.U32 R4, R0, R2, RZ ;  /* 0x0000000200047227 */ /* 0x000fc800078e00ff */
[----:B------:R-:W-:Y:S01]  /*dba0*/  IMAD R6, R58, R7, R6 ;  /* 0x000000073a067224 */ /* 0x000fe200078e0206 */
[----:B------:R-:W-:Y:S01]  /*dbb0*/  STL [R1+0x278], R8 ;  /* 0x0002780801007387 */ /* 0x000fe20000100800 */
[----:B------:R-:W-:Y:S01]  /*dbc0*/  IMAD.MOV R4, RZ, RZ, -R4 ;  /* 0x000000ffff047224 */ /* 0x000fe200078e0a04 */
[----:B--2---:R-:W-:-:S03]  /*dbd0*/  IABS R3, R54 ;  /* 0x0000003600037213 */ /* 0x004fc60000000000 */
[----:B------:R-:W-:Y:S01]  /*dbe0*/  IMAD R54, R58, R4, R2 ;  /* 0x000000043a367224 */ /* 0x000fe200078e0202 */
[----:B---3--:R-:W-:Y:S02]  /*dbf0*/  IABS R5, R56 ;  /* 0x0000003800057213 */ /* 0x008fe40000000000 */
[----:B------:R-:W2:Y:S04]  /*dc00*/  LDL R56, [R1+0x2a40] ;  /* 0x002a400001387983 */ /* 0x000ea80000100800 */
        /* <DEDUP_REMOVED lines=17> */
[----:B------:R-:W4:Y:S01]  /*dd20*/  LDL R57, [R1+0x2a38] ;  /* 0x002a380001397983 */ /* 0x000f220000100800 */
[----:B------:R-:W-:Y:S02]  /*dd30*/  IMAD.MOV R7, RZ, RZ, -R7 ;  /* 0x000000ffff077224 */ /* 0x000fe400078e0a07 */
[----:B------:R-:W-:Y:S01]  /*dd40*/  IMAD.HI.U32 R3, R0, R2, RZ ;  /* 0x0000000200037227 */ /* 0x000fe200078e00ff */
[----:B------:R-:W-:Y:S01]  /*dd50*/  STL [R1+0x250], R9 ;  /* 0x0002500901007387 */ /* 0x000fe20000100800 */
[----:B------:R-:W-:-:S03]  /*dd60*/  IABS R5, R55 ;  /* 0x0000003700057213 */ /* 0x000fc60000000000 */
[----:B------:R-:W4:Y:S01]  /*dd70*/  LDL R55, [R1+0x2a30] ;  /* 0x002a300001377983 */ /* 0x000f220000100800 */
[----:B------:R-:W-:-:S03]  /*dd80*/  IMAD.MOV R3, RZ, RZ, -R3 ;  /* 0x000000ffff037224 */ /* 0x000fc600078e0a03 */
[----:B------:R-:W-:Y:S01]  /*dd90*/  STL [R1+0x264], R8 ;  /* 0x0002640801007387 */ /* 0x000fe20000100800 */
[----:B------:R-:W-:-:S03]  /*dda0*/  IABS R4, R10 ;  /* 0x0000000a00047213 */ /* 0x000fc60000000000 */
[----:B------:R-:W4:Y:S01]  /*ddb0*/  LDL R10, [R1+0x2a2c] ;  /* 0x002a2c00010a7983 */ /* 0x000f220000100800 */
[----:B------:R-:W-:Y:S02]  /*ddc0*/  IMAD R6, R58, R7, R6 ;  /* 0x000000073a067224 */ /* 0x000fe400078e0206 */
[----:B------:R-:W-:-:S04]  /*ddd0*/  IMAD.HI.U32 R7, R0, R5, RZ ;  /* 0x0000000500077227 */ /* 0x000fc800078e00ff */
[----:B------:R-:W-:Y:S01]  /*dde0*/  IMAD R2, R58, R3, R2 ;  /* 0x000000033a027224 */ /* 0x000fe200078e0202 */
[----:B------:R3:W-:Y:S01]  /*ddf0*/  STL [R1+0x268], R6 ;  /* 0x0002680601007387 */ /* 0x0007e20000100800 */
[----:B------:R-:W-:-:S03]  /*de00*/  IMAD.MOV R7, RZ, RZ, -R7 ;  /* 0x000000ffff077224 */ /* 0x000fc600078e0a07 */
[----:B------:R0:W-:Y:S01]  /*de10*/  STL [R1+0x26c], R2 ;  /* 0x00026c0201007387 */ /* 0x0001e20000100800 */
[----:B--2---:R-:W-:-:S03]  /*de20*/  IABS R3, R56 ;  /* 0x0000003800037213 */ /* 0x004fc60000000000 */
[----:B------:R-:W2:Y:S01]  /*de30*/  LDL R56, [R1+0x2a24] ;  /* 0x002a240001387983 */ /* 0x000ea20000100800 */
[----:B---3--:R-:W-:-:S03]  /*de40*/  IABS R6, R59 ;  /* 0x0000003b00067213 */ /* 0x008fc60000000000 */
[----:B------:R-:W3:Y:S01]  /*de50*/  LDL R59, [R1+0x2a28] ;  /* 0x002a2800013b7983 */ /* 0x000ee20000100800 */
[----:B0-----:R-:W-:Y:S01]  /*de60*/  IABS R2, R11 ;  /* 0x0000000b00027213 */ /* 0x001fe20000000000 */
[----:B------:R-:W-:-:S05]  /*de70*/  IMAD R11, R58, R7, R5 ;  /* 0x000000073a0b7224 */ /* 0x000fca00078e0205 */
[----:B------:R0:W-:Y:S04]  /*de80*/  STL [R1+0x254], R11 ;  /* 0x0002540b01007387 */ /* 0x0001e80000100800 */
[----:B0-----:R-:W3:Y:S01]  /*de90*/  LDL R11, [R1+0x2a1c] ;  /* 0x002a1c00010b7983 */ /* 0x001ee20000100800 */
        /* <DEDUP_REMOVED lines=11> */
[C---:B------:R-:W-:Y:S01]  /*df50*/  IMAD R6, R58.reuse, R7, R6 ;  /* 0x000000073a067224 */ /* 0x040fe200078e0206 */
[----:B------:R0:W-:Y:S01]  /*df60*/  STL [R1+0x234], R9 ;  /* 0x0002340901007387 */ /* 0x0001e20000100800 */
[----:B------:R-:W-:Y:S01]  /*df70*/  IMAD R2, R58, R5, R2 ;  /* 0x000000053a027224 */ /* 0x000fe200078e0202 */
[----:B------:R-:W-:-:S02]  /*df80*/  IABS R3, R55 ;  /* 0x0000003700037213 */ /* 0x000fc40000000000 */
[----:B------:R-:W4:Y:S04]  /*df90*/  LDL R57, [R1+0x2a20] ;  /* 0x002a200001397983 */ /* 0x000f280000100800 */
[----:B------:R-:W-:Y:S01]  /*dfa0*/  STL [R1+0x23c], R8 ;  /* 0x00023c0801007387 */ /* 0x000fe20000100800 */
[----:B------:R-:W-:-:S03]  /*dfb0*/  IABS R5, R10 ;  /* 0x0000000a00057213 */ /* 0x000fc60000000000 */
[----:B------:R-:W4:Y:S01]  /*dfc0*/  LDL R55, [R1+0x2a14] ;  /* 0x002a140001377983 */ /* 0x000f220000100800 */
[----:B------:R-:W-:-:S03]  /*dfd0*/  IMAD.HI.U32 R7, R0, R4, RZ ;  /* 0x0000000400077227 */ /* 0x000fc600078e00ff */
[----:B------:R2:W-:Y:S04]  /*dfe0*/  STL [R1+0x240], R6 ;  /* 0x0002400601007387 */ /* 0x0005e80000100800 */
        /* <DEDUP_REMOVED lines=26> */
[----:B----4-:R-:W-:-:S02]  /*e190*/  IABS R5, R57 ;  /* 0x0000003900057213 */ /* 0x010fc40000000000 */
[----:B------:R-:W4:Y:S04]  /*e1a0*/  LDL R57, [R1+0x2a08] ;  /* 0x002a080001397983 */ /* 0x000f280000100800 */
[----:B------:R1:W-:Y:S01]  /*e1b0*/  STL [R1+0x22c], R6 ;  /* 0x00022c0601007387 */ /* 0x0003e20000100800 */
[----:B------:R-:W-:-:S03]  /*e1c0*/  IABS R4, R55 ;  /* 0x0000003700047213 */ /* 0x000fc60000000000 */
[----:B------:R2:W-:Y:S01]  /*e1d0*/  STL [R1+0x230], R2 ;  /* 0x0002300201007387 */ /* 0x0005e20000100800 */
[----:B0-----:R-:W-:-:S03]  /*e1e0*/  IMAD.HI.U32 R9, R0, R5, RZ ;  /* 0x0000000500097227 */ /* 0x001fc600078e00ff */
[----:B------:R-:W4:Y:S01]  /*e1f0*/  LDL R55, [R1+0x29fc] ;  /* 0x0029fc0001377983 */ /* 0x000f220000100800 */
[----:B------:R-:W-:Y:S01]  /*e200*/  IMAD.MOV R7, RZ, RZ, -R7 ;  /* 0x000000ffff077224 */ /* 0x000fe200078e0a07 */
[----:B-1----:R-:W-:Y:S02]  /*e210*/  IABS R6, R10 ;  /* 0x0000000a00067213 */ /* 0x002fe40000000000 */
[----:B------:R-:W4:Y:S01]  /*e220*/  LDL R10, [R1+0x2a00] ;  /* 0x002a0000010a7983 */ /* 0x000f220000100800 */
[----:B------:R-:W-:-:S04]  /*e230*/  IMAD.HI.U32 R8, R0, R4, RZ ;  /* 0x0000000400087227 */ /* 0x000fc800078e00ff */
[----:B------:R-:W-:Y:S02]  /*e240*/  IMAD.MOV R9, RZ, RZ, -R9 ;  /* 0x000000ffff097224 */ /* 0x000fe400078e0a09 */
[C---:B------:R-:W-:Y:S02]  /*e250*/  IMAD R12, R58.reuse, R7, R3 ;  /* 0x000000073a0c7224 */ /* 0x040fe400078e0203 */
[----:B------:R-:W-:Y:S02]  /*e260*/  IMAD.MOV R8, RZ, RZ, -R8 ;  /* 0x000000ffff087224 */ /* 0x000fe400078e0a08 */
[C---:B------:R-:W-:Y:S01]  /*e270*/  IMAD R9, R58.reuse, R9, R5 ;  /* 0x000000093a097224 */ /* 0x040fe200078e0205 */
[----:B------:R-:W-:Y:S01]  /*e280*/  STL [R1+0x21c], R12 ;  /* 0x00021c0c01007387 */ /* 0x000fe20000100800 */
        /* <DEDUP_REMOVED lines=19> */
[----:B0-----:R-:W-:Y:S01]  /*e3c0*/  IMAD.HI.U32 R9, R0, R4, RZ ;  /* 0x0000000400097227 */ /* 0x001fe200078e00ff */
[----:B----4-:R-:W-:-:S02]  /*e3d0*/  IABS R3, R57 ;  /* 0x0000003900037213 */ /* 0x010fc40000000000 */
[----:B------:R-:W4:Y:S01]  /*e3e0*/  LDL R57, [R1+0x29f0] ;  /* 0x0029f00001397983 */ /* 0x000f220000100800 */
[----:B------:R-:W-:Y:S02]  /*e3f0*/  IMAD.MOV R9, RZ, RZ, -R9 ;  /* 0x000000ffff097224 */ /* 0x000fe400078e0a09 */
[----:B-1----:R-:W-:Y:S01]  /*e400*/  IMAD.HI.U32 R8, R0, R3, RZ ;  /* 0x0000000300087227 */ /* 0x002fe200078e00ff */
[----:B------:R-:W-:Y:S02]  /*e410*/  IABS R6, R55 ;  /* 0x0000003700067213 */ /* 0x000fe40000000000 */
[----:B------:R-:W4:Y:S01]  /*e420*/  LDL R55, [R1+0x29e4] ;  /* 0x0029e40001377983 */ /* 0x000f220000100800 */
[----:B------:R-:W-:Y:S01]  /*e430*/  IABS R2, R10 ;  /* 0x0000000a00027213 */ /* 0x000fe20000000000 */
[----:B------:R-:W-:Y:S02]  /*e440*/  IMAD R10, R58, R7, R5 ;  /* 0x000000073a0a7224 */ /* 0x000fe400078e0205 */
[----:B------:R-:W-:-:S03]  /*e450*/  IMAD.HI.U32 R7, R0, R6, RZ ;  /* 0x0000000600077227 */ /* 0x000fc600078e00ff */
[----:B------:R0:W-:Y:S01]  /*e460*/  STL [R1+0x1fc], R10 ;  /* 0x0001fc0a01007387 */ /* 0x0001e20000100800 */
[----:B------:R-:W-:-:S04]  /*e470*/  IMAD.HI.U32 R5, R0, R2, RZ ;  /* 0x0000000200057227 */ /* 0x000fc800078e00ff */
[----:B------:R-:W-:Y:S02]  /*e480*/  IMAD.MOV R8, RZ, RZ, -R8 ;  /* 0x000000ffff087224 */ /* 0x000fe400078e0a08 */
[C---:B------:R-:W-:Y:S02]  /*e490*/  IMAD R9, R58.reuse, R9, R4 ;  /* 0x000000093a097224 */ /* 0x040fe400078e0204 */
[----:B------:R-:W-:Y:S01]  /*e4a0*/  IMAD.MOV R7, RZ, RZ, -R7 ;  /* 0x000000ffff077224 */ /* 0x000fe200078e0a07 */
[----:B0-----:R-:W4:Y:S01]  /*e4b0*/  LDL R10, [R1+0x29e8] ;  /* 0x0029e800010a7983 */ /* 0x001f220000100800 */
[----:B------:R-:W-:Y:S02]  /*e4c0*/  IMAD.MOV R5, RZ, RZ, -R5 ;  /* 0x000000ffff057224 */ /* 0x000fe400078e0a05 */
[C---:B------:R-:W-:Y:S01]  /*e4d0*/  IMAD R8, R58.reuse, R8, R3 ;  /* 0x000000083a087224 */ /* 0x040fe200078e0203 */
[----:B------:R0:W-:Y:S01]  /*e4e0*/  STL [R1+0x1d8], R9 ;  /* 0x0001d80901007387 */ /* 0x0001e20000100800 */
[----:B------:R-:W-:-:S02]  /*e4f0*/  IMAD R6, R58, R7, R6 ;  /* 0x000000073a067224 */ /* 0x000fc400078e0206 */
        /* <DEDUP_REMOVED lines=21> */
[----:B------:R-:W-:Y:S01]  /*e650*/  STL [R1+0x1dc], R12 ;  /* 0x0001dc0c01007387 */ /* 0x000fe20000100800 */
[----:B------:R-:W-:-:S03]  /*e660*/  IABS R2, R55 ;  /* 0x0000003700027213 */ /* 0x000fc60000000000 */
[----:B------:R-:W4:Y:S02]  /*e670*/  LDL R55, [R1+0x29cc] ;  /* 0x0029cc0001377983 */ /* 0x000f240000100800 */
[----:B------:R-:W-:Y:S02]  /*e680*/  IMAD.HI.U32 R4, R0, R2, RZ ;  /* 0x0000000200047227 */ /* 0x000fe400078e00ff */
[----:B------:R-:W-:Y:S02]  /*e690*/  STL [R1+0x1bc], R9 ;  /* 0x0001bc0901007387 */ /* 0x000fe40000100800 */
[----:B------:R-:W-:Y:S02]  /*e6a0*/  IMAD.MOV R7, RZ, RZ, -R7 ;  /* 0x000000ffff077224 */ /* 0x000fe400078e0a07 */
[----:B------:R-:W-:Y:S02]  /*e6b0*/  IMAD.MOV R4, RZ, RZ, -R4 ;  /* 0x000000ffff047224 */ /* 0x000fe400078e0a04 */
[----:B------:R-:W-:-:S02]  /*e6c0*/  IMAD R8, R58, R8, R5 ;  /* 0x000000083a087224 */ /* 0x000fc400078e0205 */
[C---:B------:R-:W-:Y:S01]  /*e6d0*/  IMAD R6, R58.reuse, R7, R6 ;  /* 0x000000073a067224 */ /* 0x040fe200078e0206 */
[----:B------:R-:W-:Y:S02]  /*e6e0*/  IABS R3, R10 ;  /* 0x0000000a00037213 */ /* 0x000fe40000000000 */
[----:B------:R-:W4:Y:S01]  /*e6f0*/  LDL R10, [R1+0x29d0] ;  /* 0x0029d000010a7983 */ /* 0x000f220000100800 */
[----:B------:R-:W-:-:S03]  /*e700*/  IMAD R2, R58, R4, R2 ;  /* 0x000000043a027224 */ /* 0x000fc600078e0202 */
[----:B------:R-:W-:Y:S01]  /*e710*/  STL [R1+0x1c4], R8 ;  /* 0x0001c40801007387 */ /* 0x000fe20000100800 */
[----:B--2---:R-:W-:-:S03]  /*e720*/  IABS R5, R56 ;  /* 0x0000003800057213 */ /* 0x004fc60000000000 */
        /* <DEDUP_REMOVED lines=8> */
[----:B------:R-:W-:Y:S02]  /*e7b0*/  IMAD.MOV R7, RZ, RZ, -R7 ;  /* 0x000000ffff077224 */ /* 0x000fe400078e0a07 */
[----:B------:R-:W-:-:S04]  /*e7c0*/  IMAD.HI.U32 R9, R0, R5, RZ ;  /* 0x0000000500097227 */ /* 0x000fc800078e00ff */
[----:B------:R-:W-:Y:S02]  /*e7d0*/  IMAD R12, R58, R7, R3 ;  /* 0x000000073a0c7224 */ /* 0x000fe400078e0203 */
[----:B------:R-:W-:Y:S02]  /*e7e0*/  IMAD.MOV R9, RZ, RZ, -R9 ;  /* 0x000000ffff097224 */ /* 0x000fe400078e0a09 */
[----:B------:R-:W-:Y:S01]  /*e7f0*/  IMAD.HI.U32 R8, R0, R4, RZ ;  /* 0x0000000400087227 */ /* 0x000fe200078e00ff */
[----:B------:R-:W-:Y:S03]  /*e800*/  STL [R1+0x1c0], R12 ;  /* 0x0001c00c01007387 */ /* 0x000fe60000100800 */
[----:B------:R-:W-:Y:S02]  /*e810*/  IMAD R9, R58, R9, R5 ;  /* 0x000000093a097224 */ /* 0x000fe400078e0205 */
[----:B------:R-:W-:-:S02]  /*e820*/  IMAD.MOV R8, RZ, RZ, -R8 ;  /* 0x000000ffff087224 */ /* 0x000fc400078e0a08 */
[C---:B------:R-:W-:Y:S01]  /*e830*/  IMAD.HI.U32 R7, R0.reuse, R6, RZ ;  /* 0x0000000600077227 */ /* 0x040fe200078e00ff */
[----:B----4-:R-:W-:Y:S02]  /*e840*/  IABS R2, R57 ;  /* 0x0000003900027213 */ /* 0x010fe40000000000 */
[----:B------:R-:W4:Y:S01]  /*e850*/  LDL R57, [R1+0x29bc] ;  /* 0x0029bc0001397983 */ /* 0x000f220000100800 */
[----:B------:R-:W-:Y:S02]  /*e860*/  IMAD.MOV R7, RZ, RZ, -R7 ;  /* 0x000000ffff077224 */ /* 0x000fe400078e0a07 */
[----:B------:R-:W-:Y:S01]  /*e870*/  IMAD.HI.U32 R3, R0, R2, RZ ;  /* 0x0000000200037227 */ /* 0x000fe200078e00ff */
[----:B------:R-:W-:Y:S04]  /*e880*/  STL [R1+0x1a8], R9 ;  /* 0x0001a80901007387 */ /* 0x000fe80000100800 */
[----:B------:R-:W4:Y:S01]  /*e890*/  LDL R15, [R1+0x29b4] ;  /* 0x0029b400010f7983 */ /* 0x000f220000100800 */
[----:B------:R-:W-:Y:S01]  /*e8a0*/  IABS R5, R55 ;  /* 0x0000003700057213 */ /* 0x000fe20000000000 */
[----:B------:R-:W-:-:S02]  /*e8b0*/  IMAD R55, R58, R8, R4 ;  /* 0x000000083a377224 */ /* 0x000fc400078e0204 */
[----:B------:R-:W-:Y:S02]  /*e8c0*/  IMAD.MOV R3, RZ, RZ, -R3 ;  /* 0x000000ffff037224 */ /* 0x000fe400078e0a03 */
[----:B------:R-:W-:Y:S02]  /*e8d0*/  IMAD R6, R58, R7, R6 ;  /* 0x000000073a067224 */ /* 0x000fe400078e0206 */
[----:B------:R-:W-:-:S04]  /*e8e0*/  IMAD.HI.U32 R7, R0, R5, RZ ;  /* 0x0000000500077227 */ /* 0x000fc800078e00ff */
[----:B------:R-:W-:Y:S02]  /*e8f0*/  IMAD R2, R58, R3, R2 ;  /* 0x000000033a027224 */ /* 0x000fe400078e0202 */
[----:B------:R-:W-:Y:S01]  /*e900*/  IMAD.MOV R7, RZ, RZ, -R7 ;  /* 0x000000ffff077224 */ /* 0x000fe200078e0a07 */
[----:B------:R-:W-:Y:S02]  /*e910*/  IABS R4, R10 ;  /* 0x0000000a00047213 */ /* 0x000fe40000000000 */
[----:B------:R-:W4:Y:S04]  /*e920*/  LDL R10, [R1+0x29b8] ;  /* 0x0029b800010a7983 */ /* 0x000f280000100800 */
[----:B------:R3:W-:Y:S04]  /*e930*/  STL [R1+0x1b4], R6 ;  /* 0x0001b40601007387 */ /* 0x0007e80000100800 */
        /* <DEDUP_REMOVED lines=10> */
[----:B------:R-:W-:Y:S02]  /*e9e0*/  IMAD.MOV R9, RZ, RZ, -R9 ;  /* 0x000000ffff097224 */ /* 0x000fe400078e0a09 */
[----:B------:R-:W-:-:S04]  /*e9f0*/  IMAD.HI.U32 R8, R0, R3, RZ ;  /* 0x0000000300087227 */ /* 0x000fc800078e00ff */
[----:B------:R-:W-:-:S04]  /*ea00*/  IMAD.HI.U32 R7, R0, R6, RZ ;  /* 0x0000000600077227 */ /* 0x000fc800078e00ff */
[----:B------:R-:W-:Y:S02]  /*ea10*/  IMAD R9, R58, R9, R4 ;  /* 0x000000093a097224 */ /* 0x000fe400078e0204 */
[----:B------:R-:W-:Y:S01]  /*ea20*/  IMAD.HI.U32 R5, R0, R2, RZ ;  /* 0x0000000200057227 */ /* 0x000fe200078e00ff */
[----:B----4-:R-:W-:-:S03]  /*ea30*/  IABS R4, R57 ;  /* 0x0000003900047213 */ /* 0x010fc60000000000 */
[----:B------:R-:W-:Y:S01]  /*ea40*/  IMAD.MOV R8, RZ, RZ, -R8 ;  /* 0x000000ffff087224 */ /* 0x000fe200078e0a08 */
[----:B------:R0:W-:Y:S01]  /*ea50*/  STL [R1+0x194], R9 ;  /* 0x0001940901007387 */ /* 0x0001e20000100800 */
[----:B------:R-:W-:Y:S02]  /*ea60*/  IMAD.MOV R7, RZ, RZ, -R7 ;  /* 0x000000ffff077224 */ /* 0x000fe400078e0a07 */
[----:B------:R-:W-:Y:S01]  /*ea70*/  IMAD.MOV R5, RZ, RZ, -R5 ;  /* 0x000000ffff057224 */ /* 0x000fe200078e0a05 */
[----:B------:R-:W4:Y:S01]  /*ea80*/  LDL R57, [R1+0x29a8] ;  /* 0x0029a80001397983 */ /* 0x000f220000100800 */
[C---:B------:R-:W-:Y:S02]  /*ea90*/  IMAD R8, R58.reuse, R8, R3 ;  /* 0x000000083a087224 */ /* 0x040fe400078e0203 */
[C---:B------:R-:W-:Y:S02]  /*eaa0*/  IMAD R6, R58.reuse, R7, R6 ;  /* 0x000000073a067224 */ /* 0x040fe400078e0206 */
[----:B------:R-:W-:Y:S01]  /*eab0*/  IMAD R2, R58, R5, R2 ;  /* 0x000000053a027224 */ /* 0x000fe200078e0202 */
[----:B------:R-:W-:Y:S01]  /*eac0*/  IABS R3, R15 ;  /* 0x0000000f00037213 */ /* 0x000fe20000000000 */
[----:B------:R-:W-:Y:S04]  /*ead0*/  STL [R1+0x19c], R8 ;  /* 0x00019c0801007387 */ /* 0x000fe80000100800 */
[----:B------:R-:W4:Y:S01]  /*eae0*/  LDL R15, [R1+0x299c] ;  /* 0x00299c00010f7983 */ /* 0x000f220000100800 */
[----:B------:R-:W-:-:S03]  /*eaf0*/  IMAD.HI.U32 R7, R0, R4, RZ ;  /* 0x0000000400077227 */ /* 0x000fc600078e00ff */
[----:B------:R2:W-:Y:S04]  /*eb00*/  STL [R1+0x1a0], R6 ;  /* 0x0001a00601007387 */ /* 0x0005e80000100800 */
[----:B------:R3:W-:Y:S01]  /*eb10*/  STL [R1+0x1a4], R2 ;  /* 0x0001a40201007387 */ /* 0x0007e20000100800 */
[----:B0-----:R-:W-:Y:S01]  /*eb20*/  IMAD.HI.U32 R9, R0, R3, RZ ;  /* 0x0000000300097227 */ /* 0x001fe200078e00ff */
[----:B------:R-:W-:Y:S02]  /*eb30*/  IABS R5, R10 ;  /* 0x0000000a00057213 */ /* 0x000fe40000000000 */
[----:B------:R-:W4:Y:S01]  /*eb40*/  LDL R10, [R1+0x29a0] ;  /* 0x0029a000010a7983 */ /* 0x000f220000100800 */
[----:B------:R-:W-:Y:S02]  /*eb50*/  IMAD.MOV R7, RZ, RZ, -R7 ;  /* 0x000000ffff077224 */ /* 0x000fe400078e0a07 */
[----:B------:R-:W-:-:S02]  /*eb60*/  IMAD.MOV R9, RZ, RZ, -R9 ;  /* 0x000000ffff097224 */ /* 0x000fc400078e0a09 */
        /* <DEDUP_REMOVED lines=17> */
[----:B------:R1:W-:Y:S01]  /*ec80*/  STL [R1+0x188], R8 ;  /* 0x0001880801007387 */ /* 0x0003e20000100800 */
[C---:B------:R-:W-:Y:S02]  /*ec90*/  IMAD R6, R58.reuse, R7, R6 ;  /* 0x000000073a067224 */ /* 0x040fe400078e0206 */
[----:B------:R-:W-:Y:S01]  /*eca0*/  IMAD R2, R58, R4, R2 ;  /* 0x000000043a027224 */ /* 0x000fe200078e0202 */
[----:B----4-:R-:W-:Y:S02]  /*ecb0*/  IABS R5, R57 ;  /* 0x0000003900057213 */ /* 0x010fe40000000000 */
[----:B------:R-:W4:Y:S04]  /*ecc0*/  LDL R57, [R1+0x2990] ;  /* 0x0029900001397983 */ /* 0x000f280000100800 */
[----:B------:R1:W-:Y:S01]  /*ecd0*/  STL [R1+0x18c], R6 ;  /* 0x00018c0601007387 */ /* 0x0003e20000100800 */
[----:B------:R-:W-:-:S03]  /*ece0*/  IMAD.HI.U32 R7, R0, R3, RZ ;  /* 0x0000000300077227 */ /* 0x000fc600078e00ff */
[----:B------:R2:W-:Y:S01]  /*ecf0*/  STL [R1+0x190], R2 ;  /* 0x0001900201007387 */ /* 0x0005e20000100800 */
[----:B------:R-:W-:-:S03]  /*ed00*/  IABS R4, R15 ;  /* 0x0000000f00047213 */ /* 0x000fc60000000000 */
[----:B------:R-:W4:Y:S01]  /*ed10*/  LDL R15, [R1+0x2984] ;  /* 0x00298400010f7983 */ /* 0x000f220000100800 */
[----:B0-----:R-:W-:-:S04]  /*ed20*/  IMAD.HI.U32 R9, R0, R5, RZ ;  /* 0x0000000500097227 */ /* 0x001fc800078e00ff */
[----:B------:R-:W-:Y:S02]  /*ed30*/  IMAD.MOV R7, RZ, RZ, -R7 ;  /* 0x000000ffff077224 */ /* 0x000fe400078e0a07 */
[----:B-1----:R-:W-:Y:S01]  /*ed40*/  IMAD.HI.U32 R8, R0, R4, RZ ;  /* 0x0000000400087227 */ /* 0x002fe200078e00ff */
[----:B------:R-:W-:Y:S02]  /*ed50*/  IABS R6, R10 ;  /* 0x0000000a00067213 */ /* 0x000fe40000000000 */
[----:B------:R-:W4:Y:S01]  /*ed60*/  LDL R10, [R1+0x2988] ;  /* 0x00298800010a7983 */ /* 0x000f220000100800 */
[----:B------:R-:W-:Y:S02]  /*ed70*/  IMAD.MOV R9, RZ, RZ, -R9 ;  /* 0x000000ffff097224 */ /* 0x000fe400078e0a09 */
[----:B------:R-:W-:Y:S02]  /*ed80*/  IMAD R12, R58, R7, R3 ;  /* 0x000000073a0c7224 */ /* 0x000fe400078e0203 */
[----:B------:R-:W-:-:S02]  /*ed90*/  IMAD.MOV R8, RZ, RZ, -R8 ;  /* 0x000000ffff087224 */ /* 0x000fc400078e0a08 */
        /* <DEDUP_REMOVED lines=8> */
[----:B------:R-:W-:Y:S01]  /*ee20*/  STL [R1+0x174], R8 ;  /* 0x0001740801007387 */ /* 0x000fe20000100800 */
        /* <DEDUP_REMOVED lines=10> */
[----:B----4-:R-:W-:-:S03]  /*eed0*/  IABS R3, R57 ;  /* 0x0000003900037213 */ /* 0x010fc60000000000 */
[----:B------:R-:W4:Y:S01]  /*eee0*/  LDL R57, [R1+0x2978] ;  /* 0x0029780001397983 */ /* 0x000f220000100800 */
[----:B------:R-:W-:-:S04]  /*eef0*/  IMAD.HI.U32 R7, R0, R5, RZ ;  /* 0x0000000500077227 */ /* 0x000fc800078e00ff */
[----:B------:R-:W-:Y:S02]  /*ef00*/  IMAD.MOV R7, RZ, RZ, -R7 ;  /* 0x000000ffff077224 */ /* 0x000fe400078e0a07 */
[C---:B0-----:R-:W-:Y:S01]  /*ef10*/  IMAD.HI.U32 R9, R0.reuse, R4, RZ ;  /* 0x0000000400097227 */ /* 0x041fe200078e00ff */
[----:B-1----:R-:W-:Y:S02]  /*ef20*/  IABS R6, R15 ;  /* 0x0000000f00067213 */ /* 0x002fe40000000000 */
[----:B------:R-:W4:Y:S01]  /*ef30*/  LDL R15, [R1+0x296c] ;  /* 0x00296c00010f7983 */ /* 0x000f220000100800 */
[----:B------:R-:W-:-:S04]  /*ef40*/  IMAD.HI.U32 R8, R0, R3, RZ ;  /* 0x0000000300087227 */ /* 0x000fc800078e00ff */
[----:B------:R-:W-:Y:S02]  /*ef50*/  IMAD R61, R58, R7, R5 ;  /* 0x000000073a3d7224 */ /* 0x000fe400078e0205 */
[----:B------:R-:W-:Y:S02]  /*ef60*/  IMAD.MOV R9, RZ, RZ, -R9 ;  /* 0x000000ffff097224 */ /* 0x000fe400078e0a09 */
[C---:B------:R-:W-:Y:S01]  /*ef70*/  IMAD.HI.U32 R7, R0.reuse, R6, RZ ;  /* 0x0000000600077227 */ /* 0x040fe200078e00ff */
[----:B------:R-:W-:Y:S02]  /*ef80*/  IABS R2, R10 ;  /* 0x0000000a00027213 */ /* 0x000fe40000000000 */
[----:B------:R-:W4:Y:S01]  /*ef90*/  LDL R10, [R1+0x2970] ;  /* 0x00297000010a7983 */ /* 0x000f220000100800 */
[----:B------:R-:W-:Y:S02]  /*efa0*/  IMAD.MOV R8, RZ, RZ, -R8 ;  /* 0x000000ffff087224 */ /* 0x000fe400078e0a08 */
[----:B------:R-:W-:-:S04]  /*efb0*/  IMAD.HI.U32 R5, R0, R2, RZ ;  /* 0x0000000200057227 */ /* 0x000fc800078e00ff */
[C---:B------:R-:W-:Y:S02]  /*efc0*/  IMAD R9, R58.reuse, R9, R4 ;  /* 0x000000093a097224 */ /* 0x040fe400078e0204 */
[----:B------:R-:W-:Y:S02]  /*efd0*/  IMAD.MOV R7, RZ, RZ, -R7 ;  /* 0x000000ffff077224 */ /* 0x000fe400078e0a07 */
[----:B------:R-:W-:Y:S02]  /*efe0*/  IMAD.MOV R5, RZ, RZ, -R5 ;  /* 0x000000ffff057224 */ /* 0x000fe400078e0a05 */
[C---:B------:R-:W-:Y:S01]  /*eff0*/  IMAD R8, R58.reuse, R8, R3 ;  /* 0x000000083a087224 */ /* 0x040fe200078e0203 */
[----:B------:R0:W-:Y:S01]  /*f000*/  STL [R1+0x158], R9 ;  /* 0x0001580901007387 */ /* 0x0001e20000100800 */
[C---:B------:R-:W-:Y:S02]  /*f010*/  IMAD R6, R58.reuse, R7, R6 ;  /* 0x000000073a067224 */ /* 0x040fe400078e0206 */
[----:B------:R-:W-:Y:S01]  /*f020*/  IMAD R2, R58, R5, R2 ;  /* 0x000000053a027224 */ /* 0x000fe200078e0202 */
[----:B--2---:R-:W-:-:S02]  /*f030*/  IABS R4, R56 ;  /* 0x0000003800047213 */ /* 0x004fc40000000000 */
[----:B------:R-:W2:Y:S04]  /*f040*/  LDL R56, [R1+0x2964] ;  /* 0x0029640001387983 */ /* 0x000ea80000100800 */
[----:B------:R-:W-:Y:S01]  /*f050*/  STL [R1+0x160], R8 ;  /* 0x0001600801007387 */ /* 0x000fe20000100800 */
        /* <DEDUP_REMOVED lines=11> */
[----:B------:R-:W-:Y:S01]  /*f110*/  IMAD R9, R58, R9, R3 ;  /* 0x000000093a097224 */ /* 0x000fe200078e0203 */
[----:B----4-:R-:W-:Y:S02]  /*f120*/  IABS R6, R57 ;  /* 0x0000003900067213 */ /* 0x010fe40000000000 */
[----:B------:R-:W4:Y:S04]  /*f130*/  LDL R57, [R1+0x2960] ;  /* 0x0029600001397983 */ /* 0x000f280000100800 */
[----:B------:R-:W-:Y:S01]  /*f140*/  STL [R1+0x15c], R12 ;  /* 0x00015c0c01007387 */ /* 0x000fe20000100800 */
[----:B------:R-:W-:Y:S01]  /*f150*/  IMAD.HI.U32 R8, R0, R5, RZ ;  /* 0x0000000500087227 */ /* 0x000fe200078e00ff */
[----:B-1----:R-:W-:-:S02]  /*f160*/  IABS R2, R15 ;  /* 0x0000000f00027213 */ /* 0x002fc40000000000 */
[----:B------:R-:W4:Y:S04]  /*f170*/  LDL R15, [R1+0x2954] ;  /* 0x00295400010f7983 */ /* 0x000f280000100800 */
[----:B------:R-:W-:Y:S01]  /*f180*/  STL [R1+0x144], R9 ;  /* 0x0001440901007387 */ /* 0x000fe20000100800 */
[----:B------:R-:W-:-:S04]  /*f190*/  IMAD.HI.U32 R7, R0, R6, RZ ;  /* 0x0000000600077227 */ /* 0x000fc800078e00ff */
[----:B------:R-:W-:Y:S01]  /*f1a0*/  IMAD.HI.U32 R4, R0, R2, RZ ;  /* 0x0000000200047227 */ /* 0x000fe200078e00ff */
[----:B------:R-:W-:Y:S02]  /*f1b0*/  IABS R3, R10 ;  /* 0x0000000a00037213 */ /* 0x000fe40000000000 */
[----:B------:R-:W4:Y:S01]  /*f1c0*/  LDL R10, [R1+0x2958] ;  /* 0x00295800010a7983 */ /* 0x000f220000100800 */
[----:B------:R-:W-:Y:S02]  /*f1d0*/  IMAD.MOV R8, RZ, RZ, -R8 ;  /* 0x000000ffff087224 */ /* 0x000fe400078e0a08 */
[----:B------:R-:W-:Y:S02]  /*f1e0*/  IMAD.MOV R7, RZ, RZ, -R7 ;  /* 0x000000ffff077224 */ /* 0x000fe400078e0a07 */
[----:B------:R-:W-:Y:S02]  /*f1f0*/  IMAD.MOV R4, RZ, RZ, -R4 ;  /* 0x000000ffff047224 */ /* 0x000fe400078e0a04 */
[----:B------:R-:W-:-:S02]  /*f200*/  IMAD R8, R58, R8, R5 ;  /* 0x000000083a087224 */ /* 0x000fc400078e0205 */
[C---:B------:R-:W-:Y:S02]  /*f210*/  IMAD R6, R58.reuse, R7, R6 ;  /* 0x000000073a067224 */ /* 0x040fe400078e0206 */
[----:B------:R-:W-:Y:S01]  /*f220*/  IMAD R2, R58, R4, R2 ;  /* 0x000000043a027224 */ /* 0x000fe200078e0202 */
        /* <DEDUP_REMOVED lines=13> */
[----:B------:R-:W-:-:S04]  /*f300*/  IMAD.HI.U32 R8, R0, R4, RZ ;  /* 0x0000000400087227 */ /* 0x000fc800078e00ff */
[----:B------:R-:W-:Y:S01]  /*f310*/  IMAD.MOV R9, RZ, RZ, -R9 ;  /* 0x000000ffff097224 */ /* 0x000fe200078e0a09 */
[----:B------:R-:W-:Y:S01]  /*f320*/  STL [R1+0x148], R12 ;  /* 0x0001480c01007387 */ /* 0x000fe20000100800 */
[----:B------:R-:W-:Y:S02]  /*f330*/  IMAD.MOV R8, RZ, RZ, -R8 ;  /* 0x000000ffff087224 */ /* 0x000fe400078e0a08 */
[C---:B------:R-:W-:Y:S01]  /*f340*/  IMAD R9, R58.reuse, R9, R5 ;  /* 0x000000093a097224 */ /* 0x040fe200078e0205 */
[----:B----4-:R-:W-:Y:S02]  /*f350*/  IABS R2, R57 ;  /* 0x0000003900027213 */ /* 0x010fe40000000000 */
[----:B------:R-:W4:Y:S01]  /*f360*/  LDL R57, [R1+0x2948] ;  /* 0x0029480001397983 */ /* 0x000f220000100800 */
[----:B------:R-:W-:-:S03]  /*f370*/  IMAD R8, R58, R8, R4 ;  /* 0x000000083a087224 */ /* 0x000fc600078e0204 */
[----:B------:R-:W-:Y:S01]  /*f380*/  STL [R1+0x130], R9 ;  /* 0x0001300901007387 */ /* 0x000fe20000100800 */
[C---:B------:R-:W-:Y:S01]  /*f390*/  IMAD.HI.U32 R7, R0.reuse, R6, RZ ;  /* 0x0000000600077227 */ /* 0x040fe200078e00ff */
[----:B------:R-:W-:Y:S02]  /*f3a0*/  IABS R5, R15 ;  /* 0x0000000f00057213 */ /* 0x000fe40000000000 */
[----:B------:R-:W4:Y:S01]  /*f3b0*/  LDL R15, [R1+0x2940] ;  /* 0x00294000010f7983 */ /* 0x000f220000100800 */
[----:B------:R-:W-:-:S03]  /*f3c0*/  IMAD.HI.U32 R3, R0, R2, RZ ;  /* 0x0000000200037227 */ /* 0x000fc600078e00ff */
[----:B------:R-:W-:Y:S01]  /*f3d0*/  STL [R1+0x138], R8 ;  /* 0x0001380801007387 */ /* 0x000fe20000100800 */
[----:B------:R-:W-:Y:S02]  /*f3e0*/  IMAD.MOV R7, RZ, RZ, -R7 ;  /* 0x000000ffff077224 */ /* 0x000fe400078e0a07 */
[----:B------:R-:W-:Y:S01]  /*f3f0*/  IMAD.MOV R3, RZ, RZ, -R3 ;  /* 0x000000ffff037224 */ /* 0x000fe200078e0a03 */
[----:B------:R-:W-:Y:S02]  /*f400*/  IABS R4, R10 ;  /* 0x0000000a00047213 */ /* 0x000fe40000000000 */
[----:B------:R-:W4:Y:S01]  /*f410*/  LDL R10, [R1+0x293c] ;  /* 0x00293c00010a7983 */ /* 0x000f220000100800 */
[C---:B------:R-:W-:Y:S02]  /*f420*/  IMAD R6, R58.reuse, R7, R6 ;  /* 0x000000073a067224 */ /* 0x040fe400078e0206 */
[----:B------:R-:W-:Y:S02]  /*f430*/  IMAD R2, R58, R3, R2 ;  /* 0x000000033a027224 */ /* 0x000fe400078e0202 */
[----:B------:R-:W-:Y:S01]  /*f440*/  IMAD.HI.U32 R7, R0, R5, RZ ;  /* 0x0000000500077227 */ /* 0x000fe200078e00ff */
[----:B------:R3:W-:Y:S03]  /*f450*/  STL [R1+0x13c], R6 ;  /* 0x00013c0601007387 */ /* 0x0007e60000100800 */
[----:B------:R-:W-:Y:S01]  /*f460*/  IMAD.MOV R7, RZ, RZ, -R7 ;  /* 0x000000ffff077224 */ /* 0x000fe200078e0a07 */
        /* <DEDUP_REMOVED lines=27> */
[----:B------:R-:W-:-:S03]  /*f620*/  IABS R5, R10 ;  /* 0x0000000a00057213 */ /* 0x000fc60000000000 */
[----:B------:R2:W-:Y:S04]  /*f630*/  STL [R1+0x128], R6 ;  /* 0x0001280601007387 */ /* 0x0005e80000100800 */
[----:B------:R3:W-:Y:S04]  /*f640*/  STL [R1+0x12c], R2 ;  /* 0x00012c0201007387 */ /* 0x0007e80000100800 */
[----:B------:R-:W4:Y:S01]  /*f650*/  LDL R10, [R1+0x2928] ;  /* 0x00292800010a7983 */ /* 0x000f220000100800 */
[----:B------:R-:W-:-:S04]  /*f660*/  IMAD.HI.U32 R7, R0, R4, RZ ;  /* 0x0000000400077227 */ /* 0x000fc800078e00ff */
[----:B------:R-:W-:Y:S02]  /*f670*/  IMAD.MOV R7, RZ, RZ, -R7 ;  /* 0x000000ffff077224 */ /* 0x000fe400078e0a07 */
[----:B0-----:R-:W-:-:S04]  /*f680*/  IMAD.HI.U32 R9, R0, R3, RZ ;  /* 0x0000000300097227 */ /* 0x001fc800078e00ff */
[----:B------:R-:W-:Y:S02]  /*f690*/  IMAD R12, R58, R7, R4 ;  /* 0x000000073a0c7224 */ /* 0x000fe400078e0204 */
[----:B------:R-:W-:-:S04]  /*f6a0*/  IMAD.MOV R9, RZ, RZ, -R9 ;  /* 0x000000ffff097224 */ /* 0x000fc800078e0a09 */
        /* <DEDUP_REMOVED lines=16> */
[----:B------:R-:W-:Y:S02]  /*f7b0*/  IMAD.MOV R4, RZ, RZ, -R4 ;  /* 0x000000ffff047224 */ /* 0x000fe400078e0a04 */
[C---:B------:R-:W-:Y:S01]  /*f7c0*/  IMAD R6, R58.reuse, R7, R6 ;  /* 0x000000073a067224 */ /* 0x040fe200078e0206 */
[----:B----4-:R-:W-:Y:S02]  /*f7d0*/  IABS R5, R57 ;  /* 0x0000003900057213 */ /* 0x010fe40000000000 */
[----:B------:R-:W4:Y:S01]  /*f7e0*/  LDL R57, [R1+0x2918] ;  /* 0x0029180001397983 */ /* 0x000f220000100800 */
[----:B------:R-:W-:-:S03]  /*f7f0*/  IMAD R2, R58, R4, R2 ;  /* 0x000000043a027224 */ /* 0x000fc600078e0202 */
[----:B------:R1:W-:Y:S01]  /*f800*/  STL [R1+0x114], R6 ;  /* 0x0001140601007387 */ /* 0x0003e20000100800 */
[----:B------:R-:W-:-:S03]  /*f810*/  IMAD.HI.U32 R7, R0, R3, RZ ;  /* 0x0000000300077227 */ /* 0x000fc600078e00ff */
[----:B------:R2:W-:Y:S01]  /*f820*/  STL [R1+0x118], R2 ;  /* 0x0001180201007387 */ /* 0x0005e20000100800 */
[----:B------:R-:W-:Y:S01]  /*f830*/  IABS R4, R15 ;  /* 0x0000000f00047213 */ /* 0x000fe20000000000 */
[----:B0-----:R-:W-:Y:S02]  /*f840*/  IMAD.HI.U32 R9, R0, R5, RZ ;  /* 0x0000000500097227 */ /* 0x001fe400078e00ff */
[----:B------:R-:W4:Y:S02]  /*f850*/  LDL R15, [R1+0x290c] ;  /* 0x00290c00010f7983 */ /* 0x000f240000100800 */
[----:B------:R-:W-:Y:S01]  /*f860*/  IMAD.MOV R7, RZ, RZ, -R7 ;  /* 0x000000ffff077224 */ /* 0x000fe200078e0a07 */
[----:B-1----:R-:W-:Y:S02]  /*f870*/  IABS R6, R10 ;  /* 0x0000000a00067213 */ /* 0x002fe40000000000 */
[----:B------:R-:W4:Y:S01]  /*f880*/  LDL R10, [R1+0x2910] ;  /* 0x00291000010a7983 */ /* 0x000f220000100800 */
[----:B------:R-:W-:-:S02]  /*f890*/  IMAD.MOV R9, RZ, RZ, -R9 ;  /* 0x000000ffff097224 */ /* 0x000fc400078e0a09 */
[----:B------:R-:W-:-:S04]  /*f8a0*/  IMAD.HI.U32 R8, R0, R4, RZ ;  /* 0x0000000400087227 */ /* 0x000fc800078e00ff */
[C---:B------:R-:W-:Y:S02]  /*f8b0*/  IMAD R12, R58.reuse, R7, R3 ;  /* 0x000000073a0c7224 */ /* 0x040fe400078e0203 */
[C---:B------:R-:W-:Y:S02]  /*f8c0*/  IMAD R9, R58.reuse, R9, R5 ;  /* 0x000000093a097224 */ /* 0x040fe400078e0205 */
[----:B------:R-:W-:Y:S01]  /*f8d0*/  IMAD.MOV R8, RZ, RZ, -R8 ;  /* 0x000000ffff087224 */ /* 0x000fe200078e0a08 */
[----:B------:R-:W-:Y:S03]  /*f8e0*/  STL [R1+0x10c], R12 ;  /* 0x00010c0c01007387 */ /* 0x000fe60000100800 */
        /* <DEDUP_REMOVED lines=18> */
[----:B----4-:R-:W-:-:S03]  /*fa10*/  IABS R3, R57 ;  /* 0x0000003900037213 */ /* 0x010fc60000000000 */
[----:B------:R-:W4:Y:S01]  /*fa20*/  LDL R57, [R1+0x2900] ;  /* 0x0029000001397983 */ /* 0x000f220000100800 */
[----:B0-----:R-:W-:-:S03]  /*fa30*/  IMAD.HI.U32 R9, R0, R4, RZ ;  /* 0x0000000400097227 */ /* 0x001fc600078e00ff */
[----:B------:R-:W4:Y:S01]  /*fa40*/  LDL R14, [R1+0x28f4] ;  /* 0x0028f400010e7983 */ /* 0x000f220000100800 */
[----:B------:R-:W-:Y:S02]  /*fa50*/  IMAD.MOV R7, RZ, RZ, -R7 ;  /* 0x000000ffff077224 */ /* 0x000fe400078e0a07 */
[----:B------:R-:W-:Y:S01]  /*fa60*/  IMAD.MOV R9, RZ, RZ, -R9 ;  /* 0x000000ffff097224 */ /* 0x000fe200078e0a09 */
[----:B-1----:R-:W-:-:S03]  /*fa70*/  IABS R6, R15 ;  /* 0x0000000f00067213 */ /* 0x002fc60000000000 */
[C---:B------:R-:W-:Y:S01]  /*fa80*/  IMAD R9, R58.reuse, R9, R4 ;  /* 0x000000093a097224 */ /* 0x040fe200078e0204 */
[----:B------:R-:W-:Y:S01]  /*fa90*/  IABS R2, R10 ;  /* 0x0000000a00027213 */ /* 0x000fe20000000000 */
[----:B------:R-:W-:Y:S02]  /*faa0*/  IMAD R10, R58, R7, R5 ;  /* 0x000000073a0a7224 */ /* 0x000fe400078e0205 */
[----:B------:R-:W-:-:S03]  /*fab0*/  IMAD.HI.U32 R8, R0, R3, RZ ;  /* 0x0000000300087227 */ /* 0x000fc600078e00ff */
[----:B------:R0:W-:Y:S01]  /*fac0*/  STL [R1+0xfc], R10 ;  /* 0x0000fc0a01007387 */ /* 0x0001e20000100800 */
[----:B------:R-:W-:-:S03]  /*fad0*/  IMAD.HI.U32 R7, R0, R6, RZ ;  /* 0x0000000600077227 */ /* 0x000fc600078e00ff */
[----:B------:R-:W4:Y:S01]  /*fae0*/  LDL R15, [R1+0x28f8] ;  /* 0x0028f800010f7983 */ /* 0x000f220000100800 */
[----:B------:R-:W-:-:S03]  /*faf0*/  IMAD.HI.U32 R5, R0, R2, RZ ;  /* 0x0000000200057227 */ /* 0x000fc600078e00ff */
[----:B------:R1:W-:Y:S01]  /*fb00*/  STL [R1+0xe8], R9 ;  /* 0x0000e80901007387 */ /* 0x0003e20000100800 */
[----:B------:R-:W-:-:S03]  /*fb10*/  IMAD.MOV R8, RZ, RZ, -R8 ;  /* 0x000000ffff087224 */ /* 0x000fc600078e0a08 */
[----:B0-----:R-:W4:Y:S01]  /*fb20*/  LDL R10, [R1+0x28ec] ;  /* 0x0028ec00010a7983 */ /* 0x001f220000100800 */
[----:B------:R-:W-:Y:S02]  /*fb30*/  IMAD.MOV R7, RZ, RZ, -R7 ;  /* 0x000000ffff077224 */ /* 0x000fe400078e0a07 */
[----:B------:R-:W-:Y:S02]  /*fb40*/  IMAD.MOV R5, RZ, RZ, -R5 ;  /* 0x000000ffff057224 */ /* 0x000fe400078e0a05 */
[C---:B------:R-:W-:Y:S02]  /*fb50*/  IMAD R6, R58.reuse, R7, R6 ;  /* 0x000000073a067224 */ /* 0x040fe400078e0206 */
[C---:B------:R-:W-:Y:S01]  /*fb60*/  IMAD R2, R58.reuse, R5, R2 ;  /* 0x000000053a027224 */ /* 0x040fe200078e0202 */
[----:B--2---:R-:W-:Y:S01]  /*fb70*/  IABS R4, R56 ;  /* 0x0000003800047213 */ /* 0x004fe20000000000 */
[----:B------:R-:W-:Y:S01]  /*fb80*/  IMAD R56, R58, R8, R3 ;  /* 0x000000083a387224 */ /* 0x000fe200078e0203 */
[----:B---3--:R-:W-:-:S02]  /*fb90*/  IABS R3, R59 ;  /* 0x0000003b00037213 */ /* 0x008fc40000000000 */
[----:B------:R-:W2:Y:S04]  /*fba0*/  LDL R59, [R1+0x28f0] ;  /* 0x0028f000013b7983 */ /* 0x000ea80000100800 */
[----:B------:R4:W-:Y:S04]  /*fbb0*/  STL [R1+0xf4], R6 ;  /* 0x0000f40601007387 */ /* 0x0009e80000100800 */
[----:B------:R0:W-:Y:S01]  /*fbc0*/  STL [R1+0x430], R2 ;  /* 0x0004300201007387 */ /* 0x0001e20000100800 */
[----:B------:R-:W-:-:S03]  /*fbd0*/  IABS R5, R11 ;  /* 0x0000000b00057213 */ /* 0x000fc60000000000 */
[----:B------:R-:W3:Y:S01]  /*fbe0*/  LDL R11, [R1+0x28e4] ;  /* 0x0028e400010b7983 */ /* 0x000ee20000100800 */
[----:B------:R-:W-:-:S04]  /*fbf0*/  IMAD.HI.U32 R7, R0, R4, RZ ;  /* 0x0000000400077227 */ /* 0x000fc800078e00ff */
[----:B-1----:R-:W-:-:S04]  /*fc00*/  IMAD.HI.U32 R9, R0, R3, RZ ;  /* 0x0000000300097227 */ /* 0x002fc800078e00ff */
[----:B------:R-:W-:Y:S02]  /*fc10*/  IMAD.MOV R7, RZ, RZ, -R7 ;  /* 0x000000ffff077224 */ /* 0x000fe400078e0a07 */
[----:B------:R-:W-:-:S04]  /*fc20*/  IMAD.HI.U32 R8, R0, R5, RZ ;  /* 0x0000000500087227 */ /* 0x000fc800078e00ff */
[----:B------:R-:W-:Y:S01]  /*fc30*/  IMAD.MOV R9, RZ, RZ, -R9 ;  /* 0x000000ffff097224 */ /* 0x000fe200078e0a09 */
[----:B----4-:R-:W-:Y:S02]  /*fc40*/  IABS R6, R57 ;  /* 0x0000003900067213 */ /* 0x010fe40000000000 */
[----:B------:R-:W4:Y:S01]  /*fc50*/  LDL R57, [R1+0x28e8] ;  /* 0x0028e80001397983 */ /* 0x000f220000100800 */
[C---:B------:R-:W-:Y:S01]  /*fc60*/  IMAD R12, R58.reuse, R7, R4 ;  /* 0x000000073a0c7224 */ /* 0x040fe200078e0204 */
[----:B0-----:R-:W-:Y:S01]  /*fc70*/  IABS R2, R14 ;  /* 0x0000000e00027213 */ /* 0x001fe20000000000 */
[----:B------:R-:W-:Y:S02]  /*fc80*/  IMAD.MOV R8, RZ, RZ, -R8 ;  /* 0x000000ffff087224 */ /* 0x000fe400078e0a08 */
[----:B------:R-:W-:Y:S01]  /*fc90*/  IMAD R9, R58, R9, R3 ;  /* 0x000000093a097224 */ /* 0x000fe200078e0203 */
[----:B------:R-:W-:Y:S01]  /*fca0*/  STL [R1+0xec], R12 ;  /* 0x0000ec0c01007387 */ /* 0x000fe20000100800 */
[----:B------:R-:W-:-:S03]  /*fcb0*/  IMAD.HI.U32 R7, R0, R6, RZ ;  /* 0x0000000600077227 */ /* 0x000fc600078e00ff */
[----:B------:R-:W4:Y:S01]  /*fcc0*/  LDL R14, [R1+0x28dc] ;  /* 0x0028dc00010e7983 */ /* 0x000f220000100800 */
[----:B------:R-:W-:Y:S02]  /*fcd0*/  IMAD R8, R58, R8, R5 ;  /* 0x000000083a087224 */ /* 0x000fe400078e0205 */
[----:B------:R-:W-:Y:S01]  /*fce0*/  IMAD.HI.U32 R4, R0, R2, RZ ;  /* 0x0000000200047227 */ /* 0x000fe200078e00ff */
[----:B------:R-:W-:Y:S03]  /*fcf0*/  STL [R1+0xe4], R9 ;  /* 0x0000e40901007387 */ /* 0x000fe60000100800 */
[----:B------:R-:W-:Y:S02]  /*fd00*/  IMAD.MOV R7, RZ, RZ, -R7 ;  /* 0x000000ffff077224 */ /* 0x000fe400078e0a07 */
[----:B------:R-:W-:Y:S02]  /*fd10*/  IMAD.MOV R4, RZ, RZ, -R4 ;  /* 0x000000ffff047224 */ /* 0x000fe400078e0a04 */
[----:B------:R-:W-:Y:S01]  /*fd20*/  IMAD R6, R58, R7, R6 ;  /* 0x000000073a067224 */ /* 0x000fe200078e0206 */
[----:B------:R-:W-:-:S02]  /*fd30*/  IABS R3, R15 ;  /* 0x0000000f00037213 */ /* 0x000fc40000000000 */
[----:B------:R-:W4:Y:S04]  /*fd40*/  LDL R15, [R1+0x28e0] ;  /* 0x0028e000010f7983 */ /* 0x000f280000100800 */
[----:B------:R-:W-:Y:S01]  /*fd50*/  STL [R1+0x3f8], R8 ;  /* 0x0003f80801007387 */ /* 0x000fe20000100800 */
[----:B------:R-:W-:-:S03]  /*fd60*/  IABS R5, R10 ;  /* 0x0000000a00057213 */ /* 0x000fc60000000000 */
[----:B------:R-:W4:Y:S01]  /*fd70*/  LDL R10, [R1+0x28d4] ;  /* 0x0028d400010a7983 */ /* 0x000f220000100800 */
[----:B------:R-:W-:-:S03]  /*fd80*/  IMAD R2, R58, R4, R2 ;  /* 0x000000043a027224 */ /* 0x000fc600078e0202 */
[----:B------:R3:W-:Y:S04]  /*fd90*/  STL [R1+0x400], R6 ;  /* 0x0004000601007387 */ /* 0x0007e80000100800 */
[----:B------:R4:W-:Y:S01]  /*fda0*/  STL [R1+0x408], R2 ;  /* 0x0004080201007387 */ /* 0x0009e20000100800 */
[----:B--2---:R-:W-:-:S03]  /*fdb0*/  IABS R4, R59 ;  /* 0x0000003b00047213 */ /* 0x004fc60000000000 */
[----:B------:R-:W2:Y:S01]  /*fdc0*/  LDL R59, [R1+0x28d8] ;  /* 0x0028d800013b7983 */ /* 0x000ea20000100800 */
[----:B---3--:R-:W-:-:S03]  /*fdd0*/  IABS R6, R11 ;  /* 0x0000000b00067213 */ /* 0x008fc60000000000 */
[----:B------:R-:W3:Y:S01]  /*fde0*/  LDL R11, [R1+0x28cc] ;  /* 0x0028cc00010b7983 */ /* 0x000ee20000100800 */
[----:B------:R-:W-:-:S04]  /*fdf0*/  IMAD.HI.U32 R7, R0, R3, RZ ;  /* 0x0000000300077227 */ /* 0x000fc800078e00ff */
[----:B------:R-:W-:Y:S02]  /*fe00*/  IMAD.MOV R7, RZ, RZ, -R7 ;  /* 0x000000ffff077224 */ /* 0x000fe400078e0a07 */
[----:B------:R-:W-:-:S04]  /*fe10*/  IMAD.HI.U32 R9, R0, R5, RZ ;  /* 0x0000000500097227 */ /* 0x000fc800078e00ff */
[----:B------:R-:W-:-:S04]  /*fe20*/  IMAD.HI.U32 R8, R0, R4, RZ ;  /* 0x0000000400087227 */ /* 0x000fc800078e00ff */
[----:B------:R-:W-:Y:S02]  /*fe30*/  IMAD R12, R58, R7, R3 ;  /* 0x000000073a0c7224 */ /* 0x000fe400078e0203 */
[----:B------:R-:W-:Y:S02]  /*fe40*/  IMAD.MOV R9, RZ, RZ, -R9 ;  /* 0x000000ffff097224 */ /* 0x000fe400078e0a09 */
[----:B------:R-:W-:Y:S01]  /*fe50*/  IMAD.HI.U32 R7, R0, R6, RZ ;  /* 0x0000000600077227 */ /* 0x000fe200078e00ff */
[----:B----4-:R-:W-:-:S03]  /*fe60*/  IABS R2, R57 ;  /* 0x0000003900027213 */ /* 0x010fc60000000000 */
[----:B------:R-:W-:Y:S02]  /*fe70*/  IMAD.MOV R8, RZ, RZ, -R8 ;  /* 0x000000ffff087224 */ /* 0x000fe400078e0a08 */
[----:B------:R-:W-:Y:S01]  /*fe80*/  IMAD.HI.U32 R3, R0, R2, RZ ;  /* 0x0000000200037227 */ /* 0x000fe200078e00ff */
[----:B------:R-:W-:Y:S03]  /*fe90*/  STL [R1+0x3f0], R12 ;  /* 0x0003f00c01007387 */ /* 0x000fe60000100800 */
[----:B------:R-:W-:Y:S01]  /*fea0*/  IMAD R9, R58, R9, R5 ;  /* 0x000000093a097224 */ /* 0x000fe200078e0205 */
[----:B------:R-:W4:Y:S01]  /*feb0*/  LDL R57, [R1+0x28d0] ;  /* 0x0028d00001397983 */ /* 0x000f220000100800 */
[----:B------:R-:W-:Y:S02]  /*fec0*/  IMAD.MOV R7, RZ, RZ, -R7 ;  /* 0x000000ffff077224 */ /* 0x000fe400078e0a07 */
[----:B------:R-:W-:-:S02]  /*fed0*/  IMAD.MOV R3, RZ, RZ, -R3 ;  /* 0x000000ffff037224 */ /* 0x000fc400078e0a03 */
[C---:B------:R-:W-:Y:S01]  /*fee0*/  IMAD R8, R58.reuse, R8, R4 ;  /* 0x000000083a087224 */ /* 0x040fe200078e0204 */
[----:B------:R-:W-:Y:S01]  /*fef0*/  IABS R5, R14 ;  /* 0x0000000e00057213 */ /* 0x000fe20000000000 */
[C---:B------:R-:W-:Y:S01]  /*ff00*/  IMAD R6, R58.reuse, R7, R6 ;  /* 0x000000073a067224 */ /* 0x040fe200078e0206 */
[----:B------:R-:W-:Y:S01]  /*ff10*/  STL [R1+0x3b0], R9 ;  /* 0x0003b00901007387 */ /* 0x000fe20000100800 */
[----:B------:R-:W-:-:S03]  /*ff20*/  IMAD R2, R58, R3, R2 ;  /* 0x000000033a027224 */ /* 0x000fc600078e0202 */
[----:B------:R-:W4:Y:S04]  /*ff30*/  LDL R14, [R1+0x28c4] ;  /* 0x0028c400010e7983 */ /* 0x000f280000100800 */
[----:B------:R-:W-:Y:S01]  /*ff40*/  STL [R1+0x3c4], R8 ;  /* 0x0003c40801007387 */ /* 0x000fe20000100800 */
[----:B------:R-:W-:-:S03]  /*ff50*/  IABS R4, R15 ;  /* 0x0000000f00047213 */ /* 0x000fc60000000000 */
[----:B------:R-:W4:Y:S04]  /*ff60*/  LDL R15, [R1+0x28c8] ;  /* 0x0028c800010f7983 */ /* 0x000f280000100800 */
[----:B------:R2:W-:Y:S01]  /*ff70*/  STL [R1+0x3c8], R6 ;  /* 0x0003c80601007387 */ /* 0x0005e20000100800 */
[----:B------:R-:W-:-:S03]  /*ff80*/  IABS R3, R10 ;  /* 0x0000000a00037213 */ /* 0x000fc60000000000 */
[----:B------:R3:W-:Y:S04]  /*ff90*/  STL [R1+0x3cc], R2 ;  /* 0x0003cc0201007387 */ /* 0x0007e80000100800 */
[----:B------:R-:W4:Y:S01]  /*ffa0*/  LDL R10, [R1+0x28c0] ;  /* 0x0028c000010a7983 */ /* 0x000f220000100800 */
[----:B------:R-:W-:-:S04]  /*ffb0*/  IMAD.HI.U32 R7, R0, R5, RZ ;  /* 0x0000000500077227 */ /* 0x000fc800078e00ff */
[----:B------:R-:W-:Y:S01]  /*ffc0*/  IMAD.MOV R7, RZ, RZ, -R7 ;  /* 0x000000ffff077224 */ /* 0x000fe200078e0a07 */
[----:B--2---:R-:W-:Y:S02]  /*ffd0*/  IABS R6, R59 ;  /* 0x0000003b00067213 */ /* 0x004fe40000000000 */
[----:B------:R-:W2:Y:S01]  /*ffe0*/  LDL R59, [R1+0x28bc] ;  /* 0x0028bc00013b7983 */ /* 0x000ea20000100800 */
[----:B---3--:R-:W-:Y:S01]  /*fff0*/  IABS R2, R11 ;  /* 0x0000000b00027213 */ /* 0x008fe20000000000 */
        /* <DEDUP_REMOVED lines=9> */
[C---:B------:R-:W-:Y:S01]  /*10090*/  IMAD R9, R58.reuse, R9, R4 ;  /* 0x000000093a097224 */ /* 0x040fe200078e0204 */
[----:B----4-:R-:W-:Y:S01]  /*100a0*/  IABS R4, R57 ;  /* 0x0000003900047213 */ /* 0x010fe20000000000 */
[----:B------:R-:W-:Y:S02]  /*100b0*/  IMAD.MOV R7, RZ, RZ, -R7 ;  /* 0x000000ffff077224 */ /* 0x000fe400078e0a07 */
[----:B------:R-:W-:Y:S02]  /*100c0*/  IMAD.MOV R5, RZ, RZ, -R5 ;  /* 0x000000ffff057224 */ /* 0x000fe400078e0a05 */
[C---:B------:R-:W-:Y:S01]  /*100d0*/  IMAD R8, R58.reuse, R8, R3 ;  /* 0x000000083a087224 */ /* 0x040fe200078e0203 */
[----:B------:R-:W-:Y:S01]  /*100e0*/  STL [R1+0x374], R9 ;  /* 0x0003740901007387 */ /* 0x000fe20000100800 */
[----:B------:R-:W-:-:S02]  /*100f0*/  IMAD R6, R58, R7, R6 ;  /* 0x000000073a067224 */ /* 0x000fc400078e0206 */
[----:B------:R-:W-:Y:S01]  /*10100*/  IMAD R2, R58, R5, R2 ;  /* 0x000000053a027224 */ /* 0x000fe200078e0202 */
[----:B------:R-:W4:Y:S01]  /*10110*/  LDL R57, [R1+0x28b8] ;  /* 0x0028b80001397983 */ /* 0x000f220000100800 */
[----:B------:R-:W-:Y:S01]  /*10120*/  IMAD.HI.U32 R7, R0, R4, RZ ;  /* 0x0000000400077227 */ /* 0x000fe200078e00ff */
[----:B------:R-:W-:Y:S02]  /*10130*/  IABS R3, R14 ;  /* 0x0000000e00037213 */ /* 0x000fe40000000000 */
[----:B------:R-:W-:Y:S01]  /*10140*/  STL [R1+0x384], R8 ;  /* 0x0003840801007387 */ /* 0x000fe20000100800 */
[----:B------:R-:W-:-:S03]  /*10150*/  IMAD.MOV R7, RZ, RZ, -R7 ;  /* 0x000000ffff077224 */ /* 0x000fc600078e0a07 */
[----:B------:R-:W4:Y:S04]  /*10160*/  LDL R14, [R1+0x28b0] ;  /* 0x0028b000010e7983 */ /* 0x000f280000100800 */
[----:B------:R0:W-:Y:S01]  /*10170*/  STL [R1+0x38c], R6 ;  /* 0x00038c0601007387 */ /* 0x0001e20000100800 */
[----:B------:R-:W-:-:S03]  /*10180*/  IABS R5, R15 ;  /* 0x0000000f00057213 */ /* 0x000fc60000000000 */
[----:B------:R2:W-:Y:S01]  /*10190*/  STL [R1+0x394], R2 ;  /* 0x0003940201007387 */ /* 0x0005e20000100800 */
[----:B------:R-:W-:-:S03]  /*101a0*/  IMAD R12, R58, R7, R4 ;  /* 0x000000073a0c7224 */ /* 0x000fc600078e0204 */
[----:B------:R-:W4:Y:S01]  /*101b0*/  LDL R15, [R1+0x28ac] ;  /* 0x0028ac00010f7983 */ /* 0x000f220000100800 */
[----:B0-----:R-:W-:-:S03]  /*101c0*/  IABS R6, R10 ;  /* 0x0000000a00067213 */ /* 0x001fc60000000000 */
[----:B------:R-:W4:Y:S01]  /*101d0*/  LDL R10, [R1+0x28a4] ;  /* 0x0028a400010a7983 */ /* 0x000f220000100800 */
[----:B------:R-:W-:-:S03]  /*101e0*/  IMAD.HI.U32 R9, R0, R3, RZ ;  /* 0x0000000300097227 */ /* 0x000fc600078e00ff */
[----:B------:R-:W-:Y:S01]  /*101f0*/  STL [R1+0x37c], R12 ;  /* 0x00037c0c01007387 */ /* 0x000fe20000100800 */
[----:B------:R-:W-:-:S04]  /*10200*/  IMAD.MOV R9, RZ, RZ, -R9 ;  /* 0x000000ffff097224 */ /* 0x000fc800078e0a09 */
[----:B------:R-:W-:Y:S01]  /*10210*/  IMAD R9, R58, R9, R3 ;  /* 0x000000093a097224 */ /* 0x000fe200078e0203 */
[----:B--2---:R-:W-:Y:S02]  /*10220*/  IABS R2, R59 ;  /* 0x0000003b00027213 */ /* 0x004fe40000000000 */
[----:B------:R-:W2:Y:S04]  /*10230*/  LDL R59, [R1+0x28a8] ;  /* 0x0028a800013b7983 */ /* 0x000ea80000100800 */
[----:B------:R0:W-:Y:S01]  /*10240*/  STL [R1+0x334], R9 ;  /* 0x0003340901007387 */ /* 0x0001e20000100800 */
[----:B---3--:R-:W-:-:S03]  /*10250*/  IABS R3, R11 ;  /* 0x0000000b00037213 */ /* 0x008fc60000000000 */
        /* <DEDUP_REMOVED lines=13> */
[----:B------:R-:W4:Y:S01]  /*10330*/  LDL R57, [R1+0x28a0] ;  /* 0x0028a00001397983 */ /* 0x000f220000100800 */
[----:B------:R-:W-:-:S03]  /*10340*/  IMAD.MOV R7, RZ, RZ, -R7 ;  /* 0x000000ffff077224 */ /* 0x000fc600078e0a07 */
[----:B------:R1:W-:Y:S01]  /*10350*/  STL [R1+0x350], R6 ;  /* 0x0003500601007387 */ /* 0x0003e20000100800 */
[----:B0-----:R-:W-:Y:S01]  /*10360*/  IMAD.HI.U32 R9, R0, R5, RZ ;  /* 0x0000000500097227 */ /* 0x001fe200078e00ff */
[----:B------:R-:W-:Y:S02]  /*10370*/  IABS R4, R14 ;  /* 0x0000000e00047213 */ /* 0x000fe40000000000 */
[----:B------:R0:W-:Y:S01]  /*10380*/  STL [R1+0x354], R2 ;  /* 0x0003540201007387 */ /* 0x0001e20000100800 */
[----:B------:R-:W-:-:S03]  /*10390*/  IMAD.MOV R9, RZ, RZ, -R9 ;  /* 0x000000ffff097224 */ /* 0x000fc600078e0a09 */
[----:B------:R-:W4:Y:S01]  /*103a0*/  LDL R13, [R1+0x2894] ;  /* 0x00289400010d7983 */ /* 0x000f220000100800 */
[----:B------:R-:W-:-:S03]  /*103b0*/  IMAD R3, R58, R7, R3 ;  /* 0x000000073a037224 */ /* 0x000fc600078e0203 */
[----:B------:R-:W4:Y:S01]  /*103c0*/  LDL R14, [R1+0x2898] ;  /* 0x00289800010e7983 */ /* 0x000f220000100800 */
[----:B-1----:R-:W-:Y:S02]  /*103d0*/  IABS R6, R15 ;  /* 0x0000000f00067213 */ /* 0x002fe40000000000 */
[----:B0-----:R-:W-:Y:S02]  /*103e0*/  IABS R2, R10 ;  /* 0x0000000a00027213 */ /* 0x001fe40000000000 */
[----:B------:R-:W4:Y:S01]  /*103f0*/  LDL R10, [R1+0x288c] ;  /* 0x00288c00010a7983 */ /* 0x000f220000100800 */
[----:B------:R-:W-:-:S03]  /*10400*/  IMAD.HI.U32 R8, R0, R4, RZ ;  /* 0x0000000400087227 */ /* 0x000fc600078e00ff */
[----:B------:R0:W-:Y:S01]  /*10410*/  STL [R1+0x338], R3 ;  /* 0x0003380301007387 */ /* 0x0001e20000100800 */
[----:B------:R-:W-:-:S04]  /*10420*/  IMAD.HI.U32 R7, R0, R6, RZ ;  /* 0x0000000600077227 */ /* 0x000fc800078e00ff */
[C---:B------:R-:W-:Y:S02]  /*10430*/  IMAD R9, R58.reuse, R9, R5 ;  /* 0x000000093a097224 */ /* 0x040fe400078e0205 */
[----:B------:R-:W-:Y:S02]  /*10440*/  IMAD.MOV R8, RZ, RZ, -R8 ;  /* 0x000000ffff087224 */ /* 0x000fe400078e0a08 */
[----:B------:R-:W-:Y:S02]  /*10450*/  IMAD.MOV R7, RZ, RZ, -R7 ;  /* 0x000000ffff077224 */ /* 0x000fe400078e0a07 */
[C---:B------:R-:W-:Y:S02]  /*10460*/  IMAD R8, R58.reuse, R8, R4 ;  /* 0x000000083a087224 */ /* 0x040fe400078e0204 */
[----:B------:R-:W-:Y:S01]  /*10470*/  IMAD R6, R58, R7, R6 ;  /* 0x000000073a067224 */ /* 0x000fe200078e0206 */
[----:B--2---:R-:W-:Y:S02]  /*10480*/  IABS R5, R59 ;  /* 0x0000003b00057213 */ /* 0x004fe40000000000 */
[----:B------:R-:W2:Y:S04]  /*10490*/  LDL R59, [R1+0x2890] ;  /* 0x00289000013b7983 */ /* 0x000ea80000100800 */
[----:B------:R1:W-:Y:S04]  /*104a0*/  STL [R1+0x2f8], R9 ;  /* 0x0002f80901007387 */ /* 0x0003e80000100800 */
[----:B------:R0:W-:Y:S04]  /*104b0*/  STL [R1+0x308], R8 ;  /* 0x0003080801007387 */ /* 0x0001e80000100800 */
[----:B------:R-:W2:Y:S04]  /*104c0*/  LDL R15, [R1+0x2884] ;  /* 0x00288400010f7983 */ /* 0x000ea80000100800 */
[----:B------:R0:W-:Y:S01]  /*104d0*/  STL [R1+0x310], R6 ;  /* 0x0003100601007387 */ /* 0x0001e20000100800 */
[----:B---3--:R-:W-:-:S03]  /*104e0*/  IABS R4, R11 ;  /* 0x0000000b00047213 */ /* 0x008fc60000000000 */
[----:B------:R-:W3:Y:S01]  /*104f0*/  LDL R11, [R1+0x2888] ;  /* 0x00288800010b7983 */ /* 0x000ee20000100800 */
[----:B0-----:R-:W-:-:S04]  /*10500*/  IMAD.HI.U32 R3, R0, R2, RZ ;  /* 0x0000000200037227 */ /* 0x001fc800078e00ff */
[----:B------:R-:W-:-:S04]  /*10510*/  IMAD.HI.U32 R7, R0, R5, RZ ;  /* 0x0000000500077227 */ /* 0x000fc800078e00ff */
[----:B------:R-:W-:Y:S02]  /*10520*/  IMAD.MOV R3, RZ, RZ, -R3 ;  /* 0x000000ffff037224 */ /* 0x000fe400078e0a03 */
[----:B-1----:R-:W-:-:S04]  /*10530*/  IMAD.HI.U32 R9, R0, R4, RZ ;  /* 0x0000000400097227 */ /* 0x002fc800078e00ff */
[----:B------:R-:W-:Y:S02]  /*10540*/  IMAD.MOV R7, RZ, RZ, -R7 ;  /* 0x000000ffff077224 */ /* 0x000fe400078e0a07 */
[C---:B------:R-:W-:Y:S02]  /*10550*/  IMAD R2, R58.reuse, R3, R2 ;  /* 0x000000033a027224 */ /* 0x040fe400078e0202 */
[----:B------:R-:W-:Y:S02]  /*10560*/  IMAD.MOV R9, RZ, RZ, -R9 ;  /* 0x000000ffff097224 */ /* 0x000fe400078e0a09 */
[C---:B------:R-:W-:Y:S01]  /*10570*/  IMAD R12, R58.reuse, R7, R5 ;  /* 0x000000073a0c7224 */ /* 0x040fe200078e0205 */
[----:B------:R0:W-:Y:S01]  /*10580*/  STL [R1+0x318], R2 ;  /* 0x0003180201007387 */ /* 0x0001e20000100800 */
[----:B------:R-:W-:Y:S01]  /*10590*/  IMAD R9, R58, R9, R4 ;  /* 0x000000093a097224 */ /* 0x000fe200078e0204 */
[----:B----4-:R-:W-:Y:S02]  /*105a0*/  IABS R3, R57 ;  /* 0x0000003900037213 */ /* 0x010fe40000000000 */
[----:B------:R-:W4:Y:S03]  /*105b0*/  LDL R57, [R1+0x287c] ;  /* 0x00287c0001397983 */ /* 0x000f260000100800 */
[----:B------:R-:W-:Y:S01]  /*105c0*/  IMAD.HI.U32 R8, R0, R3, RZ ;  /* 0x0000000300087227 */ /* 0x000fe200078e00ff */
[----:B------:R-:W-:Y:S03]  /*105d0*/  STL [R1+0x300], R12 ;  /* 0x0003000c01007387 */ /* 0x000fe60000100800 */
[----:B------:R-:W-:Y:S01]  /*105e0*/  IMAD.MOV R8, RZ, RZ, -R8 ;  /* 0x000000ffff087224 */ /* 0x000fe200078e0a08 */
[----:B------:R-:W-:-:S02]  /*105f0*/  IABS R6, R13 ;  /* 0x0000000d00067213 */ /* 0x000fc40000000000 */
[----:B0-----:R-:W-:-:S03]  /*10600*/  IABS R2, R14 ;  /* 0x0000000e00027213 */ /* 0x001fc60000000000 */
[C---:B------:R-:W-:Y:S01]  /*10610*/  IMAD.HI.U32 R7, R0.reuse, R6, RZ ;  /* 0x0000000600077227 */ /* 0x040fe200078e00ff */
[----:B------:R-:W-:Y:S02]  /*10620*/  IABS R4, R10 ;  /* 0x0000000a00047213 */ /* 0x000fe40000000000 */
[----:B------:R-:W4:Y:S01]  /*10630*/  LDL R10, [R1+0x2880] ;  /* 0x00288000010a7983 */ /* 0x000f220000100800 */
[----:B------:R-:W-:-:S03]  /*10640*/  IMAD.HI.U32 R5, R0, R2, RZ ;  /* 0x0000000200057227 */ /* 0x000fc600078e00ff */
[----:B------:R-:W-:Y:S01]  /*10650*/  STL [R1+0x2bc], R9 ;  /* 0x0002bc0901007387 */ /* 0x000fe20000100800 */
[C---:B------:R-:W-:Y:S02]  /*10660*/  IMAD R8, R58.reuse, R8, R3 ;  /* 0x000000083a087224 */ /* 0x040fe400078e0203 */
[----:B------:R-:W-:Y:S02]  /*10670*/  IMAD.MOV R7, RZ, RZ, -R7 ;  /* 0x000000ffff077224 */ /* 0x000fe400078e0a07 */
[----:B------:R-:W-:Y:S02]  /*10680*/  IMAD.MOV R5, RZ, RZ, -R5 ;  /* 0x000000ffff057224 */ /* 0x000fe400078e0a05 */
[C---:B------:R-:W-:Y:S02]  /*10690*/  IMAD R6, R58.reuse, R7, R6 ;  /* 0x000000073a067224 */ /* 0x040fe400078e0206 */
[----:B------:R-:W-:Y:S01]  /*106a0*/  IMAD R2, R58, R5, R2 ;  /* 0x000000053a027224 */ /* 0x000fe200078e0202 */
[----:B--2---:R-:W-:-:S02]  /*106b0*/  IABS R3, R59 ;  /* 0x0000003b00037213 */ /* 0x004fc40000000000 */
[----:B------:R-:W2:Y:S04]  /*106c0*/  LDL R59, [R1+0x2874] ;  /* 0x00287400013b7983 */ /* 0x000ea80000100800 */
[----:B------:R-:W-:Y:S04]  /*106d0*/  STL [R1+0x2d0], R8 ;  /* 0x0002d00801007387 */ /* 0x000fe80000100800 */
[----:B------:R3:W-:Y:S04]  /*106e0*/  STL [R1+0x2d4], R6 ;  /* 0x0002d40601007387 */ /* 0x0007e80000100800 */
[----:B------:R-:W2:Y:S04]  /*106f0*/  LDL R14, [R1+0x2878] ;  /* 0x00287800010e7983 */ /* 0x000ea80000100800 */
[----:B------:R4:W-:Y:S01]  /*10700*/  STL [R1+0x2d8], R2 ;  /* 0x0002d80201007387 */ /* 0x0009e20000100800 */
[----:B------:R-:W-:-:S03]  /*10710*/  IABS R5, R15 ;  /* 0x0000000f00057213 */ /* 0x000fc60000000000 */
[----:B------:R-:W2:Y:S01]  /*10720*/  LDL R15, [R1+0x286c] ;  /* 0x00286c00010f7983 */ /* 0x000ea20000100800 */
[----:B---3--:R-:W-:Y:S01]  /*10730*/  IABS R6, R11 ;  /* 0x0000000b00067213 */ /* 0x008fe20000000000 */
[C---:B------:R-:W-:Y:S02]  /*10740*/  IMAD.HI.U32 R7, R0.reuse, R4, RZ ;  /* 0x0000000400077227 */ /* 0x040fe400078e00ff */
[----:B------:R-:W3:Y:S02]  /*10750*/  LDL R11, [R1+0x2870] ;  /* 0x00287000010b7983 */ /* 0x000ee40000100800 */
[----:B------:R-:W-:Y:S02]  /*10760*/  IMAD.HI.U32 R9, R0, R3, RZ ;  /* 0x0000000300097227 */ /* 0x000fe400078e00ff */
[----:B------:R-:W3:Y:S02]  /*10770*/  LDL R13, [R1+0x2864] ;  /* 0x00286400010d7983 */ /* 0x000ee40000100800 */
[----:B------:R-:W-:-:S02]  /*10780*/  IMAD.MOV R7, RZ, RZ, -R7 ;  /* 0x000000ffff077224 */ /* 0x000fc400078e0a07 */
[----:B------:R-:W-:Y:S02]  /*10790*/  IMAD.MOV R9, RZ, RZ, -R9 ;  /* 0x000000ffff097224 */ /* 0x000fe400078e0a09 */
[----:B------:R-:W-:Y:S02]  /*107a0*/  IMAD R60, R58, R7, R4 ;  /* 0x000000073a3c7224 */ /* 0x000fe400078e0204 */
[----:B------:R-:W-:-:S03]  /*107b0*/  IMAD.HI.U32 R8, R0, R5, RZ ;  /* 0x0000000500087227 */ /* 0x000fc600078e00ff */
[----:B------:R-:W-:Y:S01]  /*107c0*/  STL [R1+0x30c4], R60 ;  /* 0x0030c43c01007387 */ /* 0x000fe20000100800 */
[----:B------:R-:W-:Y:S02]  /*107d0*/  IMAD.MOV R8, RZ, RZ, -R8 ;  /* 0x000000ffff087224 */ /* 0x000fe400078e0a08 */
[----:B------:R-:W-:-:S04]  /*107e0*/  IMAD.HI.U32 R7, R0, R6, RZ ;  /* 0x0000000600077227 */ /* 0x000fc800078e00ff */
[C---:B------:R-:W-:Y:S01]  /*107f0*/  IMAD R8, R58.reuse, R8, R5 ;  /* 0x000000083a087224 */ /* 0x040fe200078e0205 */
[----:B----4-:R-:W-:Y:S01]  /*10800*/  IABS R2, R57 ;  /* 0x0000003900027213 */ /* 0x010fe20000000000 */
[----:B------:R-:W-:Y:S02]  /*10810*/  IMAD R57, R58, R9, R3 ;  /* 0x000000093a397224 */ /* 0x000fe400078e0203 */
[----:B------:R-:W-:Y:S02]  /*10820*/  IMAD.MOV R7, RZ, RZ, -R7 ;  /* 0x000000ffff077224 */ /* 0x000fe400078e0a07 */
[----:B------:R-:W-:-:S04]  /*10830*/  IMAD.HI.U32 R4, R0, R2, RZ ;  /* 0x0000000200047227 */ /* 0x000fc800078e00ff */
[----:B------:R-:W-:Y:S02]  /*10840*/  IMAD.MOV R4, RZ, RZ, -R4 ;  /* 0x000000ffff047224 */ /* 0x000fe400078e0a04 */
[----:B------:R-:W-:Y:S01]  /*10850*/  IMAD R6, R58, R7, R6 ;  /* 0x000000073a067224 */ /* 0x000fe200078e0206 */
[----:B------:R-:W-:Y:S02]  /*10860*/  IABS R3, R10 ;  /* 0x0000000a00037213 */ /* 0x000fe40000000000 */
[----:B------:R-:W4:Y:S04]  /*10870*/  LDL R10, [R1+0x2868] ;  /* 0x00286800010a7983 */ /* 0x000f280000100800 */
[----:B------:R-:W-:Y:S01]  /*10880*/  STL [R1+0x290], R8 ;  /* 0x0002900801007387 */ /* 0x000fe20000100800 */
[----:B------:R-:W-:-:S04]  /*10890*/  IMAD.HI.U32 R7, R0, R3, RZ ;  /* 0x0000000300077227 */ /* 0x000fc800078e00ff */
[----:B------:R-:W-:Y:S02]  /*108a0*/  IMAD R2, R58, R4, R2 ;  /* 0x000000043a027224 */ /* 0x000fe400078e0202 */
[----:B------:R-:W-:Y:S01]  /*108b0*/  IMAD.MOV R7, RZ, RZ, -R7 ;  /* 0x000000ffff077224 */ /* 0x000fe200078e0a07 */
[----:B--2---:R-:W-:Y:S02]  /*108c0*/  IABS R5, R59 ;  /* 0x0000003b00057213 */ /* 0x004fe40000000000 */
[----:B------:R-:W2:Y:S04]  /*108d0*/  LDL R59, [R1+0x285c] ;  /* 0x00285c00013b7983 */ /* 0x000ea80000100800 */
[----:B------:R0:W-:Y:S04]  /*108e0*/  STL [R1+0x298], R6 ;  /* 0x0002980601007387 */ /* 0x0001e80000100800 */
[----:B------:R3:W-:Y:S01]  /*108f0*/  STL [R1+0x2a0], R2 ;  /* 0x0002a00201007387 */ /* 0x0007e20000100800 */
[----:B------:R-:W-:-:S03]  /*10900*/  IABS R4, R14 ;  /* 0x0000000e00047213 */ /* 0x000fc60000000000 */
[----:B------:R-:W2:Y:S01]  /*10910*/  LDL R14, [R1+0x2860] ;  /* 0x00286000010e7983 */ /* 0x000ea20000100800 */
[----:B0-----:R-:W-:-:S03]  /*10920*/  IABS R6, R15 ;  /* 0x0000000f00067213 */ /* 0x001fc60000000000 */
        /* <DEDUP_REMOVED lines=8> */
[----:B------:R-:W-:Y:S02]  /*109b0*/  IMAD.MOV R8, RZ, RZ, -R8 ;  /* 0x000000ffff087224 */ /* 0x000fe400078e0a08 */
[----:B------:R-:W-:Y:S02]  /*109c0*/  IMAD R9, R58, R9, R5 ;  /* 0x000000093a097224 */ /* 0x000fe400078e0205 */
[----:B------:R-:W-:Y:S01]  /*109d0*/  IMAD.HI.U32 R7, R0, R6, RZ ;  /* 0x0000000600077227 */ /* 0x000fe200078e00ff */
[----:B------:R-:W-:-:S03]  /*109e0*/  IABS R5, R13 ;  /* 0x0000000d00057213 */ /* 0x000fc60000000000 */
[----:B------:R-:W-:Y:S01]  /*109f0*/  IMAD R8, R58, R8, R4 ;  /* 0x000000083a087224 */ /* 0x000fe200078e0204 */
[----:B------:R0:W-:Y:S01]  /*10a00*/  STL [R1+0x244], R9 ;  /* 0x0002440901007387 */ /* 0x0001e20000100800 */
[----:B------:R-:W-:-:S03]  /*10a10*/  IMAD.HI.U32 R3, R0, R2, RZ ;  /* 0x0000000200037227 */ /* 0x000fc600078e00ff */
[----:B------:R-:W3:Y:S01]  /*10a20*/  LDL R13, [R1+0x284c] ;  /* 0x00284c00010d7983 */ /* 0x000ee20000100800 */
[----:B------:R-:W-:Y:S02]  /*10a30*/  IMAD.MOV R7, RZ, RZ, -R7 ;  /* 0x000000ffff077224 */ /* 0x000fe400078e0a07 */
[----:B------:R-:W-:Y:S01]  /*10a40*/  IMAD.MOV R3, RZ, RZ, -R3 ;  /* 0x000000ffff037224 */ /* 0x000fe200078e0a03 */
[----:B------:R-:W-:Y:S01]  /*10a50*/  STL [R1+0x258], R8 ;  /* 0x0002580801007387 */ /* 0x000fe20000100800 */
[C---:B------:R-:W-:Y:S02]  /*10a60*/  IMAD R6, R58.reuse, R7, R6 ;  /* 0x000000073a067224 */ /* 0x040fe400078e0206 */
[----:B------:R-:W-:Y:S01]  /*10a70*/  IMAD R2, R58, R3, R2 ;  /* 0x000000033a027224 */ /* 0x000fe200078e0202 */
[----:B----4-:R-:W-:Y:S02]  /*10a80*/  IABS R4, R10 ;  /* 0x0000000a00047213 */ /* 0x010fe40000000000 */
[----:B------:R-:W4:Y:S04]  /*10a90*/  LDL R10, [R1+0x2850] ;  /* 0x00285000010a7983 */ /* 0x000f280000100800 */
[----:B------:R1:W-:Y:S01]  /*10aa0*/  STL [R1+0x25c], R6 ;  /* 0x00025c0601007387 */ /* 0x0003e20000100800 */
[----:B------:R-:W-:-:S03]  /*10ab0*/  IMAD.HI.U32 R7, R0, R5, RZ ;  /* 0x0000000500077227 */ /* 0x000fc600078e00ff */
        /* <DEDUP_REMOVED lines=8> */
[----:B-1----:R-:W-:-:S03]  /*10b40*/  IABS R6, R14 ;  /* 0x0000000e00067213 */ /* 0x002fc60000000000 */
[----:B------:R-:W2:Y:S04]  /*10b50*/  LDL R14, [R1+0x2848] ;  /* 0x00284800010e7983 */ /* 0x000ea80000100800 */
[----:B------:R-:W-:Y:S01]  /*10b60*/  STL [R1+0x248], R12 ;  /* 0x0002480c01007387 */ /* 0x000fe20000100800 */
[----:B------:R-:W-:-:S03]  /*10b70*/  IABS R2, R15 ;  /* 0x0000000f00027213 */ /* 0x000fc60000000000 */
        /* <DEDUP_REMOVED lines=13> */
[----:B------:R-:W-:Y:S01]  /*10c50*/  IABS R3, R13 ;  /* 0x0000000d00037213 */ /* 0x000fe20000000000 */
[----:B------:R1:W-:Y:S04]  /*10c60*/  STL [R1+0x218], R8 ;  /* 0x0002180801007387 */ /* 0x0003e80000100800 */
[----:B------:R-:W3:Y:S04]  /*10c70*/  LDL R13, [R1+0x2834] ;  /* 0x00283400010d7983 */ /* 0x000ee80000100800 */
[----:B------:R2:W-:Y:S04]  /*10c80*/  STL [R1+0x220], R6 ;  /* 0x0002200601007387 */ /* 0x0005e80000100800 */
[----:B------:R0:W-:Y:S01]  /*10c90*/  STL [R1+0x228], R2 ;  /* 0x0002280201007387 */ /* 0x0001e20000100800 */
[----:B----4-:R-:W-:-:S03]  /*10ca0*/  IABS R5, R10 ;  /* 0x0000000a00057213 */ /* 0x010fc60000000000 */
[----:B------:R-:W4:Y:S01]  /*10cb0*/  LDL R10, [R1+0x2838] ;  /* 0x00283800010a7983 */ /* 0x000f220000100800 */
[----:B------:R-:W-:-:S04]  /*10cc0*/  IMAD.HI.U32 R7, R0, R4, RZ ;  /* 0x0000000400077227 */ /* 0x000fc800078e00ff */
[----:B0-----:R-:W-:-:S04]  /*10cd0*/  IMAD.HI.U32 R9, R0, R3, RZ ;  /* 0x0000000300097227 */ /* 0x001fc800078e00ff */
        /* <DEDUP_REMOVED lines=10> */
[----:B------:R-:W-:-:S03]  /*10d80*/  IABS R2, R14 ;  /* 0x0000000e00027213 */ /* 0x000fc60000000000 */
[----:B------:R-:W2:Y:S04]  /*10d90*/  LDL R14, [R1+0x282c] ;  /* 0x00282c00010e7983 */ /* 0x000ea80000100800 */
[----:B------:R0:W-:Y:S01]  /*10da0*/  STL [R1+0x1cc], R9 ;  /* 0x0001cc0901007387 */ /* 0x0001e20000100800 */
[----:B------:R-:W-:-:S03]  /*10db0*/  IABS R3, R15 ;  /* 0x0000000f00037213 */ /* 0x000fc60000000000 */
[----:B------:R-:W2:Y:S04]  /*10dc0*/  LDL R15, [R1+0x2824] ;  /* 0x00282400010f7983 */ /* 0x000ea80000100800 */
[----:B------:R-:W-:Y:S01]  /*10dd0*/  STL [R1+0x1e0], R8 ;  /* 0x0001e00801007387 */ /* 0x000fe20000100800 */
[----:B---3--:R-:W-:-:S03]  /*10de0*/  IABS R5, R11 ;  /* 0x0000000b00057213 */ /* 0x008fc60000000000 */
[----:B------:R-:W3:Y:S01]  /*10df0*/  LDL R11, [R1+0x2828] ;  /* 0x00282800010b7983 */ /* 0x000ee20000100800 */
[----:B------:R-:W-:-:S04]  /*10e00*/  IMAD.HI.U32 R7, R0, R6, RZ ;  /* 0x0000000600077227 */ /* 0x000fc800078e00ff */
[----:B------:R-:W-:-:S04]  /*10e10*/  IMAD.HI.U32 R4, R0, R2, RZ ;  /* 0x0000000200047227 */ /* 0x000fc800078e00ff */
[----:B------:R-:W-:Y:S02]  /*10e20*/  IMAD.MOV R7, RZ, RZ, -R7 ;  /* 0x000000ffff077224 */ /* 0x000fe400078e0a07 */
[----:B------:R-:W-:Y:S02]  /*10e30*/  IMAD.MOV R4, RZ, RZ, -R4 ;  /* 0x000000ffff047224 */ /* 0x000fe400078e0a04 */
[C---:B------:R-:W-:Y:S02]  /*10e40*/  IMAD R6, R58.reuse, R7, R6 ;  /* 0x000000073a067224 */ /* 0x040fe400078e0206 */
[----:B------:R-:W-:Y:S02]  /*10e50*/  IMAD R2, R58, R4, R2 ;  /* 0x000000043a027224 */ /* 0x000fe400078e0202 */
[----:B------:R-:W-:Y:S01]  /*10e60*/  IMAD.HI.U32 R7, R0, R3, RZ ;  /* 0x0000000300077227 */ /* 0x000fe200078e00ff */
[----:B------:R4:W-:Y:S04]  /*10e70*/  STL [R1+0x1e4], R6 ;  /* 0x0001e40601007387 */ /* 0x0009e80000100800 */
[----:B------:R2:W-:Y:S01]  /*10e80*/  STL [R1+0x1e8], R2 ;  /* 0x0001e80201007387 */ /* 0x0005e20000100800 */
[----:B------:R-:W-:-:S02]  /*10e90*/  IMAD.MOV R7, RZ, RZ, -R7 ;  /* 0x000000ffff077224 */ /* 0x000fc400078e0a07 */
[----:B0-----:R-:W-:Y:S01]  /*10ea0*/  IMAD.HI.U32 R9, R0, R5, RZ ;  /* 0x0000000500097227 */ /* 0x001fe200078e00ff */
[----:B------:R-:W3:Y:S01]  /*10eb0*/  LDL R12, [R1+0x281c] ;  /* 0x00281c00010c7983 */ /* 0x000ee20000100800 */
[----:B------:R-:W-:Y:S02]  /*10ec0*/  IABS R4, R13 ;  /* 0x0000000d00047213 */ /* 0x000fe40000000000 */
[----:B------:R-:W-:Y:S01]  /*10ed0*/  IMAD R3, R58, R7, R3 ;  /* 0x000000073a037224 */ /* 0x000fe200078e0203 */
[----:B----4-:R-:W-:Y:S02]  /*10ee0*/  IABS R6, R10 ;  /* 0x0000000a00067213 */ /* 0x010fe40000000000 */
[----:B------:R-:W4:Y:S01]  /*10ef0*/  LDL R10, [R1+0x2820] ;  /* 0x00282000010a7983 */ /* 0x000f220000100800 */
        /* <DEDUP_REMOVED lines=9> */
[----:B------:R-:W2:Y:S04]  /*10f90*/  LDL R59, [R1+0x2814] ;  /* 0x00281400013b7983 */ /* 0x000ea80000100800 */
[----:B------:R0:W-:Y:S04]  /*10fa0*/  STL [R1+0x1d0], R3 ;  /* 0x0001d00301007387 */ /* 0x0001e80000100800 */
[----:B------:R-:W2:Y:S01]  /*10fb0*/  LDL R13, [R1+0x2818] ;  /* 0x00281800010d7983 */ /* 0x000ea20000100800 */
[----:B0-----:R-:W-:-:S04]  /*10fc0*/  IMAD.HI.U32 R3, R0, R2, RZ ;  /* 0x0000000200037227 */ /* 0x001fc800078e00ff */
[----:B------:R-:W-:Y:S01]  /*10fd0*/  IMAD.MOV R3, RZ, RZ, -R3 ;  /* 0x000000ffff037224 */ /* 0x000fe200078e0a03 */
[----:B------:R-:W-:Y:S01]  /*10fe0*/  STL [R1+0x20], R9 ;  /* 0x0000200901007387 */ /* 0x000fe20000100800 */
[----:B------:R-:W-:Y:S02]  /*10ff0*/  IABS R5, R14 ;  /* 0x0000000e00057213 */ /* 0x000fe40000000000 */
[----:B------:R-:W-:Y:S01]  /*11000*/  IMAD R2, R58, R3, R2 ;  /* 0x000000033a027224 */ /* 0x000fe200078e0202 */
[----:B------:R-:W-:Y:S01]  /*11010*/  STL [R1+0x1c], R8 ;  /* 0x00001c0801007387 */ /* 0x000fe20000100800 */
[----:B------:R-:W-:-:S03]  /*11020*/  IABS R4, R15 ;  /* 0x0000000f00047213 */ /* 0x000fc60000000000 */
[----:B------:R-:W2:Y:S04]  /*11030*/  LDL R14, [R1+0x280c] ;  /* 0x00280c00010e7983 */ /* 0x000ea80000100800 */
[----:B------:R0:W-:Y:S04]  /*11040*/  STL [R1+0x18], R6 ;  /* 0x0000180601007387 */ /* 0x0001e80000100800 */
[----:B------:R-:W2:Y:S04]  /*11050*/  LDL R15, [R1+0x2810] ;  /* 0x00281000010f7983 */ /* 0x000ea80000100800 */
[----:B------:R1:W-:Y:S01]  /*11060*/  STL [R1+0x14], R2 ;  /* 0x0000140201007387 */ /* 0x0003e20000100800 */
[----:B---3--:R-:W-:-:S03]  /*11070*/  IABS R3, R11 ;  /* 0x0000000b00037213 */ /* 0x008fc60000000000 */
[----:B------:R-:W3:Y:S01]  /*11080*/  LDL R11, [R1+0x2804] ;  /* 0x00280400010b7983 */ /* 0x000ee20000100800 */
[----:B0-----:R-:W-:-:S04]  /*11090*/  IMAD.HI.U32 R6, R0, R5, RZ ;  /* 0x0000000500067227 */ /* 0x001fc800078e00ff */
[----:B------:R-:W-:Y:S02]  /*110a0*/  IMAD.MOV R9, RZ, RZ, -R6 ;  /* 0x000000ffff097224 */ /* 0x000fe400078e0a06 */
[----:B------:R-:W-:-:S04]  /*110b0*/  IMAD.HI.U32 R8, R0, R3, RZ ;  /* 0x0000000300087227 */ /* 0x000fc800078e00ff */
[----:B------:R-:W-:Y:S01]  /*110c0*/  IMAD.MOV R8, RZ, RZ, -R8 ;  /* 0x000000ffff087224 */ /* 0x000fe200078e0a08 */
[----:B-1----:R-:W-:Y:S02]  /*110d0*/  IABS R2, R12 ;  /* 0x0000000c00027213 */ /* 0x002fe40000000000 */
[----:B----4-:R-:W-:Y:S01]  /*110e0*/  IABS R7, R10 ;  /* 0x0000000a00077213 */ /* 0x010fe20000000000 */
[----:B------:R-:W-:-:S04]  /*110f0*/  IMAD.HI.U32 R10, R0, R4, RZ ;  /* 0x00000004000a7227 */ /* 0x000fc800078e00ff */
[----:B------:R-:W-:Y:S02]  /*11100*/  IMAD.MOV.U32 R6, RZ, RZ, R7 ;  /* 0x000000ffff067224 */ /* 0x000fe400078e0007 */
[----:B------:R-:W-:Y:S02]  /*11110*/  IMAD.MOV R7, RZ, RZ, -R10 ;  /* 0x000000ffff077224 */ /* 0x000fe400078e0a0a */
[C---:B------:R-:W-:Y:S02]  /*11120*/  IMAD R10, R58.reuse, R9, R5 ;  /* 0x000000093a0a7224 */ /* 0x040fe400078e0205 */
[----:B------:R-:W-:Y:S02]  /*11130*/  IMAD R4, R58, R7, R4 ;  /* 0x000000073a047224 */ /* 0x000fe400078e0204 */
[C---:B------:R-:W-:Y:S01]  /*11140*/  IMAD.HI.U32 R5, R0.reuse, R2, RZ ;  /* 0x0000000200057227 */ /* 0x040fe200078e00ff */
[----:B------:R-:W-:Y:S03]  /*11150*/  STL [R1+0x10], R10 ;  /* 0x0000100a01007387 */ /* 0x000fe60000100800 */
[----:B------:R-:W-:Y:S01]  /*11160*/  IMAD.HI.U32 R9, R0, R6, RZ ;  /* 0x0000000600097227 */ /* 0x000fe200078e00ff */
[----:B------:R-:W4:Y:S04]  /*11170*/  LDL R12, [R1+0x2808] ;  /* 0x00280800010c7983 */ /* 0x000f280000100800 */
[----:B------:R0:W-:Y:S01]  /*11180*/  STL [R1+0xc], R4 ;  /* 0x00000c0401007387 */ /* 0x0001e20000100800 */
[----:B------:R-:W-:-:S02]  /*11190*/  IMAD.MOV R7, RZ, RZ, -R9 ;  /* 0x000000ffff077224 */ /* 0x000fc400078e0a09 */
[----:B------:R-:W-:Y:S02]  /*111a0*/  IMAD R3, R58, R8, R3 ;  /* 0x000000083a037224 */ /* 0x000fe400078e0203 */
[----:B0-----:R-:W-:-:S04]  /*111b0*/  IMAD.MOV R4, RZ, RZ, -R5 ;  /* 0x000000ffff047224 */ /* 0x001fc800078e0a05 */
[C---:B------:R-:W-:Y:S02]  /*111c0*/  IMAD R2, R58.reuse, R4, R2 ;  /* 0x000000043a027224 */ /* 0x040fe400078e0202 */
[----:B------:R-:W-:Y:S01]  /*111d0*/  IMAD R4, R58, R7, R6 ;  /* 0x000000073a047224 */ /* 0x000fe200078e0206 */
[----:B--2---:R-:W-:Y:S02]  /*111e0*/  IABS R59, R59 ;  /* 0x0000003b003b7213 */ /* 0x004fe40000000000 */
[----:B------:R-:W-:Y:S02]  /*111f0*/  IABS R5, R13 ;  /* 0x0000000d00057213 */ /* 0x000fe40000000000 */
[----:B------:R-:W2:Y:S04]  /*11200*/  LDL R13, [R1+0x27fc] ;  /* 0x0027fc00010d7983 */ /* 0x000ea80000100800 */
[----:B------:R0:W-:Y:S04]  /*11210*/  STL [R1+0x8], R3 ;  /* 0x0000080301007387 */ /* 0x0001e80000100800 */
[----:B------:R1:W-:Y:S04]  /*11220*/  STL [R1+0x4], R2 ;  /* 0x0000040201007387 */ /* 0x0003e80000100800 */
[----:B------:R1:W-:Y:S01]  /*11230*/  STL [R1], R4 ;  /* 0x0000000401007387 */ /* 0x0003e20000100800 */
[----:B0-----:R-:W-:Y:S01]  /*11240*/  IABS R3, R14 ;  /* 0x0000000e00037213 */ /* 0x001fe20000000000 */
[----:B-1----:R-:W-:-:S02]  /*11250*/  IMAD.MOV.U32 R2, RZ, RZ, R5 ;  /* 0x000000ffff027224 */ /* 0x002fc400078e0005 */
[----:B------:R-:W2:Y:S01]  /*11260*/  LDL R14, [R1+0x2800] ;  /* 0x00280000010e7983 */ /* 0x000ea20000100800 */
[----:B------:R-:W-:-:S04]  /*11270*/  IMAD.HI.U32 R5, R0, R59, RZ ;  /* 0x0000003b00057227 */ /* 0x000fc800078e00ff */
[C---:B------:R-:W-:Y:S01]  /*11280*/  IMAD.HI.U32 R9, R0.reuse, R2, RZ ;  /* 0x0000000200097227 */ /* 0x040fe200078e00ff */
[----:B------:R-:W-:Y:S02]  /*11290*/  IABS R4, R15 ;  /* 0x0000000f00047213 */ /* 0x000fe40000000000 */
[----:B------:R-:W2:Y:S01]  /*112a0*/  LDL R15, [R1+0x27f4] ;  /* 0x0027f400010f7983 */ /* 0x000ea20000100800 */
[----:B------:R-:W-:Y:S02]  /*112b0*/  IMAD.MOV R8, RZ, RZ, -R5 ;  /* 0x000000ffff087224 */ /* 0x000fe400078e0a05 */
[----:B------:R-:W-:-:S04]  /*112c0*/  IMAD.HI.U32 R7, R0, R3, RZ ;  /* 0x0000000300077227 */ /* 0x000fc800078e00ff */
[----:B------:R-:W-:Y:S02]  /*112d0*/  IMAD R59, R58, R8, R59 ;  /* 0x000000083a3b7224 */ /* 0x000fe400078e023b */
[----:B------:R-:W-:-:S04]  /*112e0*/  IMAD.MOV R8, RZ, RZ, -R7 ;  /* 0x000000ffff087224 */ /* 0x000fc800078e0a07 */
[----:B------:R-:W-:Y:S01]  /*112f0*/  IMAD R3, R58, R8, R3 ;  /* 0x000000083a037224 */ /* 0x000fe200078e0203 */
[----:B---3--:R-:W-:Y:S02]  /*11300*/  IABS R6, R11 ;  /* 0x0000000b00067213 */ /* 0x008fe40000000000 */
[----:B------:R-:W3:Y:S03]  /*11310*/  LDL R11, [R1+0x27f8] ;  /* 0x0027f800010b7983 */ /* 0x000ee60000100800 */
[----:B------:R-:W-:Y:S02]  /*11320*/  IMAD.MOV.U32 R5, RZ, RZ, R6 ;  /* 0x000000ffff057224 */ /* 0x000fe400078e0006 */
[----:B------:R-:W-:Y:S02]  /*11330*/  IMAD.MOV R6, RZ, RZ, -R9 ;  /* 0x000000ffff067224 */ /* 0x000fe400078e0a09 */
[----:B------:R-:W-:-:S04]  /*11340*/  IMAD.HI.U32 R9, R0, R4, RZ ;  /* 0x0000000400097227 */ /* 0x000fc800078e00ff */
[----:B------:R-:W-:-:S04]  /*11350*/  IMAD.HI.U32 R10, R0, R5, RZ ;  /* 0x00000005000a7227 */ /* 0x000fc800078e00ff */
[C---:B------:R-:W-:Y:S01]  /*11360*/  IMAD R2, R58.reuse, R6, R2 ;  /* 0x000000063a027224 */ /* 0x040fe200078e0202 */
[----:B------:R0:W-:Y:S01]  /*11370*/  STL [R1+0x308c], R59 ;  /* 0x00308c3b01007387 */ /* 0x0001e20000100800 */
[----:B------:R-:W-:Y:S02]  /*11380*/  IMAD.MOV R7, RZ, RZ, -R9 ;  /* 0x000000ffff077224 */ /* 0x000fe400078e0a09 */
[----:B------:R-:W-:Y:S01]  /*11390*/  IMAD.MOV R10, RZ, RZ, -R10 ;  /* 0x000000ffff0a7224 */ /* 0x000fe200078e0a0a */
[----:B------:R-:W-:Y:S01]  /*113a0*/  STL [R1+0x3090], R2 ;  /* 0x0030900201007387 */ /* 0x000fe20000100800 */
[----:B------:R-:W-:-:S03]  /*113b0*/  IMAD R4, R58, R7, R4 ;  /* 0x000000073a047224 */ /* 0x000fc600078e0204 */
[----:B------:R-:W3:Y:S01]  /*113c0*/  LDL R23, [R1+0x27ec] ;  /* 0x0027ec0001177983 */ /* 0x000ee20000100800 */
[----:B------:R-:W-:-:S03]  /*113d0*/  IMAD R5, R58, R10, R5 ;  /* 0x0000000a3a057224 */ /* 0x000fc600078e0205 */
[----:B------:R-:W-:Y:S04]  /*113e0*/  STL [R1+0x3094], R3 ;  /* 0x0030940301007387 */ /* 0x000fe80000100800 */
[----:B------:R-:W3:Y:S04]  /*113f0*/  LDL R16, [R1+0x27f0] ;  /* 0x0027f00001107983 */ /* 0x000ee80000100800 */
[----:B------:R-:W-:Y:S04]  /*11400*/  STL [R1+0x3098], R4 ;  /* 0x0030980401007387 */ /* 0x000fe80000100800 */
[----:B------:R-:W-:Y:S04]  /*11410*/  STL [R1+0x309c], R5 ;  /* 0x00309c0501007387 */ /* 0x000fe80000100800 */
[----:B------:R-:W3:Y:S04]  /*11420*/  LDL R19, [R1+0x27dc] ;  /* 0x0027dc0001137983 */ /* 0x000ee80000100800 */
[----:B------:R-:W3:Y:S04]  /*11430*/  LDL R17, [R1+0x27e4] ;  /* 0x0027e40001117983 */ /* 0x000ee80000100800 */
[----:B------:R-:W3:Y:S01]  /*11440*/  LDL R18, [R1+0x27e8] ;  /* 0x0027e80001127983 */ /* 0x000ee20000100800 */
[----:B----4-:R-:W-:-:S05]  /*11450*/  IABS R6, R12 ;  /* 0x0000000c00067213 */ /* 0x010fca0000000000 */
[----:B------:R-:W-:Y:S01]  /*11460*/  IMAD.HI.U32 R10, R0, R6, RZ ;  /* 0x00000006000a7227 */ /* 0x000fe200078e00ff */
[----:B--2---:R-:W-:-:S05]  /*11470*/  IABS R9, R13 ;  /* 0x0000000d00097213 */ /* 0x004fca0000000000 */
[----:B------:R-:W-:Y:S02]  /*11480*/  IMAD.MOV.U32 R7, RZ, RZ, R9 ;  /* 0x000000ffff077224 */ /* 0x000fe400078e0009 */
[----:B------:R-:W-:-:S04]  /*11490*/  IMAD.MOV R13, RZ, RZ, -R10 ;  /* 0x000000ffff0d7224 */ /* 0x000fc800078e0a0a */
[----:B------:R-:W-:Y:S01]  /*114a0*/  IMAD R6, R58, R13, R6 ;  /* 0x0000000d3a067224 */ /* 0x000fe200078e0206 */
[----:B------:R-:W-:Y:S01]  /*114b0*/  IABS R8, R14 ;  /* 0x0000000e00087213 */ /* 0x000fe20000000000 */
[----:B------:R-:W-:-:S04]  /*114c0*/  IMAD.HI.U32 R14, R0, R7, RZ ;  /* 0x00000007000e7227 */ /* 0x000fc800078e00ff */
[----:B------:R-:W-:Y:S01]  /*114d0*/  IMAD.HI.U32 R12, R0, R8, RZ ;  /* 0x00000008000c7227 */ /* 0x000fe200078e00ff */
[----:B------:R-:W-:-:S03]  /*114e0*/  IABS R9, R15 ;  /* 0x0000000f00097213 */ /* 0x000fc60000000000 */
[----:B------:R-:W-:Y:S01]  /*114f0*/  IMAD.MOV R13, RZ, RZ, -R12 ;  /* 0x000000ffff0d7224 */ /* 0x000fe200078e0a0c */
[----:B------:R-:W-:Y:S03]  /*11500*/  STL [R1+0x3074], R6 ;  /* 0x0030740601007387 */ /* 0x000fe60000100800 */
[----:B------:R-:W-:Y:S01]  /*11510*/  IMAD R8, R58, R13, R8 ;  /* 0x0000000d3a087224 */ /* 0x000fe200078e0208 */
[----:B---3--:R-:W-:-:S05]  /*11520*/  IABS R11, R11 ;  /* 0x0000000b000b7213 */ /* 0x008fca0000000000 */
[----:B------:R-:W-:Y:S02]  /*11530*/  IMAD.MOV.U32 R10, RZ, RZ, R11 ;  /* 0x000000ffff0a7224 */ /* 0x000fe400078e000b */
[----:B------:R-:W-:Y:S02]  /*11540*/  IMAD.MOV R11, RZ, RZ, -R14 ;  /* 0x000000ffff0b7224 */ /* 0x000fe400078e0a0e */
[----:B------:R-:W-:-:S04]  /*11550*/  IMAD.HI.U32 R14, R0, R9, RZ ;  /* 0x00000009000e7227 */ /* 0x000fc800078e00ff */
[----:B------:R-:W-:-:S04]  /*11560*/  IMAD.HI.U32 R15, R0, R10, RZ ;  /* 0x0000000a000f7227 */ /* 0x000fc800078e00ff */
[C---:B------:R-:W-:Y:S02]  /*11570*/  IMAD R7, R58.reuse, R11, R7 ;  /* 0x0000000b3a077224 */ /* 0x040fe400078e0207 */
[----:B------:R-:W-:Y:S02]  /*11580*/  IMAD.MOV R12, RZ, RZ, -R14 ;  /* 0x000000ffff0c7224 */ /* 0x000fe400078e0a0e */
[----:B------:R-:W-:Y:S01]  /*11590*/  IMAD.MOV R15, RZ, RZ, -R15 ;  /* 0x000000ffff0f7224 */ /* 0x000fe200078e0a0f */
[----:B------:R-:W-:Y:S01]  /*115a0*/  STL [R1+0x3078], R7 ;  /* 0x0030780701007387 */ /* 0x000fe20000100800 */
[----:B------:R-:W-:-:S03]  /*115b0*/  IMAD R9, R58, R12, R9 ;  /* 0x0000000c3a097224 */ /* 0x000fc600078e0209 */
[----:B------:R-:W2:Y:S01]  /*115c0*/  LDL R26, [R1+0x27e0] ;  /* 0x0027e000011a7983 */ /* 0x000ea20000100800 */
[----:B------:R-:W-:-:S03]  /*115d0*/  IMAD R10, R58, R15, R10 ;  /* 0x0000000f3a0a7224 */ /* 0x000fc600078e020a */
[----:B------:R-:W-:Y:S01]  /*115e0*/  STL [R1+0x307c], R8 ;  /* 0x00307c0801007387 */ /* 0x000fe20000100800 */
[----:B------:R-:W-:-:S03]  /*115f0*/  IABS R11, R23 ;  /* 0x00000017000b7213 */ /* 0x000fc60000000000 */
[----:B------:R-:W3:Y:S01]  /*11600*/  LDL R27, [R1+0x27d4] ;  /* 0x0027d400011b7983 */ /* 0x000ee20000100800 */
[----:B------:R-:W-:-:S03]  /*11610*/  IABS R14, R16 ;  /* 0x00000010000e7213 */ /* 0x000fc60000000000 */
[----:B------:R-:W-:Y:S01]  /*11620*/  STL [R1+0x3080], R9 ;  /* 0x0030800901007387 */ /* 0x000fe20000100800 */
[----:B------:R-:W-:-:S03]  /*11630*/  IMAD.HI.U32 R15, R0, R11, RZ ;  /* 0x0000000b000f7227 */ /* 0x000fc600078e00ff */
[----:B------:R-:W-:Y:S01]  /*11640*/  STL [R1+0x3084], R10 ;  /* 0x0030840a01007387 */ /* 0x000fe20000100800 */
[----:B------:R-:W-:Y:S01]  /*11650*/  IMAD.MOV.U32 R12, RZ, RZ, R14 ;  /* 0x000000ffff0c7224 */ /* 0x000fe200078e000e */
[----:B------:R-:W-:Y:S02]  /*11660*/  IABS R16, R19 ;  /* 0x0000001300107213 */ /* 0x000fe40000000000 */
[----:B------:R-:W4:Y:S01]  /*11670*/  LDL R21, [R1+0x27d8] ;  /* 0x0027d80001157983 */ /* 0x000f220000100800 */
[----:B------:R-:W-:-:S03]  /*11680*/  IABS R13, R17 ;  /* 0x00000011000d7213 */ /* 0x000fc60000000000 */
[----:B------:R-:W4:Y:S01]  /*11690*/  LDL R23, [R1+0x27d0] ;  /* 0x0027d00001177983 */ /* 0x000f220000100800 */
[C---:B------:R-:W-:Y:S01]  /*116a0*/  IMAD.HI.U32 R19, R0.reuse, R12, RZ ;  /* 0x0000000c00137227 */ /* 0x040fe200078e00ff */
[----:B------:R-:W-:Y:S02]  /*116b0*/  IABS R14, R18 ;  /* 0x00000012000e7213 */ /* 0x000fe40000000000 */
[----:B------:R-:W4:Y:S01]  /*116c0*/  LDL R22, [R1+0x27cc] ;  /* 0x0027cc0001167983 */ /* 0x000f220000100800 */
[----:B------:R-:W-:Y:S02]  /*116d0*/  IMAD.MOV R18, RZ, RZ, -R15 ;  /* 0x000000ffff127224 */ /* 0x000fe400078e0a0f */
[----:B------:R-:W-:Y:S02]  /*116e0*/  IMAD.MOV.U32 R15, RZ, RZ, R16 ;  /* 0x000000ffff0f7224 */ /* 0x000fe400078e0010 */
[----:B------:R-:W-:-:S04]  /*116f0*/  IMAD.HI.U32 R17, R0, R13, RZ ;  /* 0x0000000d00117227 */ /* 0x000fc800078e00ff */
[----:B------:R-:W-:Y:S02]  /*11700*/  IMAD.MOV R16, RZ, RZ, -R19 ;  /* 0x000000ffff107224 */ /* 0x000fe400078e0a13 */
[----:B------:R-:W-:-:S04]  /*11710*/  IMAD.HI.U32 R19, R0, R14, RZ ;  /* 0x0000000e00137227 */ /* 0x000fc800078e00ff */
[----:B------:R-:W-:Y:S02]  /*11720*/  IMAD R11, R58, R18, R11 ;  /* 0x000000123a0b7224 */ /* 0x000fe400078e020b */
[----:B------:R-:W-:-:S04]  /*11730*/  IMAD.HI.U32 R20, R0, R15, RZ ;  /* 0x0000000f00147227 */ /* 0x000fc800078e00ff */
[----:B------:R-:W-:Y:S02]  /*11740*/  IMAD.MOV R18, RZ, RZ, -R17 ;  /* 0x000000ffff127224 */ /* 0x000fe400078e0a11 */
[C---:B------:R-:W-:Y:S02]  /*11750*/  IMAD R12, R58.reuse, R16, R12 ;  /* 0x000000103a0c7224 */ /* 0x040fe400078e020c */
[----:B------:R-:W-:Y:S02]  /*11760*/  IMAD.MOV R17, RZ, RZ, -R19 ;  /* 0x000000ffff117224 */ /* 0x000fe400078e0a13 */
[----:B------:R-:W-:Y:S02]  /*11770*/  IMAD.MOV R20, RZ, RZ, -R20 ;  /* 0x000000ffff147224 */ /* 0x000fe400078e0a14 */
[C---:B------:R-:W-:Y:S01]  /*11780*/  IMAD R13, R58.reuse, R18, R13 ;  /* 0x000000123a0d7224 */ /* 0x040fe200078e020d */
[----:B------:R-:W-:Y:S01]  /*11790*/  STL [R1+0x3088], R11 ;  /* 0x0030880b01007387 */ /* 0x000fe20000100800 */
[----:B------:R-:W-:-:S02]  /*117a0*/  IMAD R14, R58, R17, R14 ;  /* 0x000000113a0e7224 */ /* 0x000fc400078e020e */
[----:B------:R-:W-:Y:S01]  /*117b0*/  IMAD R15, R58, R20, R15 ;  /* 0x000000143a0f7224 */ /* 0x000fe200078e020f */
[----:B------:R-:W-:Y:S04]  /*117c0*/  STL [R1+0x30a0], R12 ;  /* 0x0030a00c01007387 */ /* 0x000fe80000100800 */
[----:B------:R-:W4:Y:S04]  /*117d0*/  LDL R29, [R1+0x27c4] ;  /* 0x0027c400011d7983 */ /* 0x000f280000100800 */
[----:B------:R-:W-:Y:S04]  /*117e0*/  STL [R1+0x30a4], R13 ;  /* 0x0030a40d01007387 */ /* 0x000fe80000100800 */
[----:B------:R-:W4:Y:S04]  /*117f0*/  LDL R30, [R1+0x27c8] ;  /* 0x0027c800011e7983 */ /* 0x000f280000100800 */
[----:B------:R-:W-:Y:S04]  /*11800*/  STL [R1+0x30a8], R14 ;  /* 0x0030a80e01007387 */ /* 0x000fe80000100800 */
[----:B------:R-:W-:Y:S04]  /*11810*/  STL [R1+0x30ac], R15 ;  /* 0x0030ac0f01007387 */ /* 0x000fe80000100800 */
[----:B------:R-:W4:Y:S01]  /*11820*/  LDL R31, [R1+0x27c0] ;  /* 0x0027c000011f7983 */ /* 0x000f220000100800 */
[----:B--2---:R-:W-:-:S03]  /*11830*/  IABS R16, R26 ;  /* 0x0000001a00107213 */ /* 0x004fc60000000000 */
[----:B------:R-:W2:Y:S01]  /*11840*/  LDL R26, [R1+0x27bc] ;  /* 0x0027bc00011a7983 */ /* 0x000ea20000100800 */
[----:B---3--:R-:W-:Y:S01]  /*11850*/  IABS R19, R27 ;  /* 0x0000001b00137213 */ /* 0x008fe20000000000 */
[----:B------:R-:W-:Y:S02]  /*11860*/  IMAD.HI.U32 R20, R0, R16, RZ ;  /* 0x0000001000147227 */ /* 0x000fe400078e00ff */
[----:B------:R-:W3:Y:S02]  /*11870*/  LDL R27, [R1+0x27b4] ;  /* 0x0027b400011b7983 */ /* 0x000ee40000100800 */
[----:B------:R-:W-:-:S04]  /*11880*/  IMAD.MOV.U32 R17, RZ, RZ, R19 ;  /* 0x000000ffff117224 */ /* 0x000fc800078e0013 */
[C---:B------:R-:W-:Y:S01]  /*11890*/  IMAD.HI.U32 R24, R0.reuse, R17, RZ ;  /* 0x0000001100187227 */ /* 0x040fe200078e00ff */
[----:B----4-:R-:W-:Y:S02]  /*118a0*/  IABS R18, R21 ;  /* 0x0000001500127213 */ /* 0x010fe40000000000 */
[----:B------:R-:W-:Y:S01]  /*118b0*/  IABS R21, R23 ;  /* 0x0000001700157213 */ /* 0x000fe20000000000 */
[----:B------:R-:W-:Y:S01]  /*118c0*/  IMAD.MOV R23, RZ, RZ, -R20 ;  /* 0x000000ffff177224 */ /* 0x000fe200078e0a14 */
[----:B------:R-:W-:Y:S01]  /*118d0*/  IABS R19, R22 ;  /* 0x0000001600137213 */ /* 0x000fe20000000000 */
[----:B------:R-:W-:-:S04]  /*118e0*/  IMAD.HI.U32 R22, R0, R18, RZ ;  /* 0x0000001200167227 */ /* 0x000fc800078e00ff */
[----:B------:R-:W-:Y:S02]  /*118f0*/  IMAD.MOV.U32 R20, RZ, RZ, R21 ;  /* 0x000000ffff147224 */ /* 0x000fe400078e0015 */
[----:B------:R-:W-:Y:S02]  /*11900*/  IMAD.MOV R21, RZ, RZ, -R24 ;  /* 0x000000ffff157224 */ /* 0x000fe400078e0a18 */
[C---:B------:R-:W-:Y:S02]  /*11910*/  IMAD R16, R58.reuse, R23, R16 ;  /* 0x000000173a107224 */ /* 0x040fe400078e0210 */
[----:B------:R-:W-:Y:S02]  /*11920*/  IMAD.MOV R23, RZ, RZ, -R22 ;  /* 0x000000ffff177224 */ /* 0x000fe400078e0a16 */
[----:B------:R-:W-:Y:S02]  /*11930*/  IMAD R17, R58, R21, R17 ;  /* 0x000000153a117224 */ /* 0x000fe400078e0211 */
[----:B------:R-:W-:Y:S01]  /*11940*/  IMAD.HI.U32 R24, R0, R19, RZ ;  /* 0x0000001300187227 */ /* 0x000fe200078e00ff */
[----:B------:R-:W-:Y:S03]  /*11950*/  STL [R1+0x30b0], R16 ;  /* 0x0030b01001007387 */ /* 0x000fe60000100800 */
[----:B------:R-:W-:Y:S01]  /*11960*/  IMAD R18, R58, R23, R18 ;  /* 0x000000173a127224 */ /* 0x000fe200078e0212 */
[----:B------:R1:W-:Y:S01]  /*11970*/  STL [R1+0x30b4], R17 ;  /* 0x0030b41101007387 */ /* 0x0003e20000100800 */
[----:B------:R-:W-:-:S03]  /*11980*/  IMAD.MOV R22, RZ, RZ, -R24 ;  /* 0x000000ffff167224 */ /* 0x000fc600078e0a18 */
[----:B------:R-:W4:Y:S01]  /*11990*/  LDL R32, [R1+0x27b8] ;  /* 0x0027b80001207983 */ /* 0x000f220000100800 */
[----:B------:R-:W-:-:S03]  /*119a0*/  IMAD R19, R58, R22, R19 ;  /* 0x000000163a137224 */ /* 0x000fc600078e0213 */
[----:B------:R-:W-:Y:S04]  /*119b0*/  STL [R1+0x30b8], R18 ;  /* 0x0030b81201007387 */ /* 0x000fe80000100800 */
[----:B------:R-:W4:Y:S04]  /*119c0*/  LDL R33, [R1+0x27b0] ;  /* 0x0027b00001217983 */ /* 0x000f280000100800 */
[----:B------:R-:W4:Y:S04]  /*119d0*/  LDL R34, [R1+0x27ac] ;  /* 0x0027ac0001227983 */ /* 0x000f280000100800 */
[----:B------:R0:W-:Y:S04]  /*119e0*/  STL [R1+0x30bc], R19 ;  /* 0x0030bc1301007387 */ /* 0x0001e80000100800 */
[----:B------:R-:W4:Y:S04]  /*119f0*/  LDL R35, [R1+0x27a4] ;  /* 0x0027a40001237983 */ /* 0x000f280000100800 */
[----:B------:R-:W4:Y:S04]  /*11a00*/  LDL R36, [R1+0x27a0] ;  /* 0x0027a00001247983 */ /* 0x000f280000100800 */
[----:B------:R-:W4:Y:S04]  /*11a10*/  LDL R43, [R1+0x279c] ;  /* 0x00279c00012b7983 */ /* 0x000f280000100800 */
[----:B------:R-:W4:Y:S01]  /*11a20*/  LDL R39, [R1+0x278c] ;  /* 0x00278c0001277983 */ /* 0x000f220000100800 */
[----:B------:R-:W-:-:S03]  /*11a30*/  IABS R23, R31 ;  /* 0x0000001f00177213 */ /* 0x000fc60000000000 */
[----:B------:R-:W4:Y:S04]  /*11a40*/  LDL R31, [R1+0x27a8] ;  /* 0x0027a800011f7983 */ /* 0x000f280000100800 */
[----:B------:R-:W4:Y:S04]  /*11a50*/  LDL R37, [R1+0x2794] ;  /* 0x0027940001257983 */ /* 0x000f280000100800 */
[----:B------:R-:W4:Y:S04]  /*11a60*/  LDL R38, [R1+0x2798] ;  /* 0x0027980001267983 */ /* 0x000f280000100800 */
[----:B------:R-:W4:Y:S01]  /*11a70*/  LDL R46, [R1+0x2784] ;  /* 0x00278400012e7983 */ /* 0x000f220000100800 */
[----:B------:R-:W-:Y:S01]  /*11a80*/  IMAD.HI.U32 R25, R0, R20, RZ ;  /* 0x0000001400197227 */ /* 0x000fe200078e00ff */
[----:B------:R-:W-:-:S02]  /*11a90*/  IABS R24, R30 ;  /* 0x0000001e00187213 */ /* 0x000fc40000000000 */
[----:B------:R-:W-:Y:S01]  /*11aa0*/  IABS R21, R29 ;  /* 0x0000001d00157213 */ /* 0x000fe20000000000 */
[----:B------:R-:W-:Y:S01]  /*11ab0*/  IMAD.MOV R25, RZ, RZ, -R25 ;  /* 0x000000ffff197224 */ /* 0x000fe200078e0a19 */
[----:B------:R-:W4:Y:S01]  /*11ac0*/  LDL R45, [R1+0x2790] ;  /* 0x00279000012d7983 */ /* 0x000f220000100800 */
[----:B------:R-:W-:Y:S02]  /*11ad0*/  IMAD.MOV.U32 R22, RZ, RZ, R24 ;  /* 0x000000ffff167224 */ /* 0x000fe400078e0018 */
[----:B------:R-:W-:Y:S01]  /*11ae0*/  IMAD R20, R58, R25, R20 ;  /* 0x000000193a147224 */ /* 0x000fe200078e0214 */
[----:B------:R-:W4:Y:S01]  /*11af0*/  LDL R41, [R1+0x2788] ;  /* 0x0027880001297983 */ /* 0x000f220000100800 */
[----:B------:R-:W-:-:S03]  /*11b00*/  IMAD.HI.U32 R25, R0, R21, RZ ;  /* 0x0000001500197227 */ /* 0x000fc600078e00ff */
[----:B------:R-:W4:Y:S01]  /*11b10*/  LDL R42, [R1+0x277c] ;  /* 0x00277c00012a7983 */ /* 0x000f220000100800 */
[----:B------:R-:W-:-:S03]  /*11b20*/  IMAD.HI.U32 R29, R0, R22, RZ ;  /* 0x00000016001d7227 */ /* 0x000fc600078e00ff */
[----:B0-----:R-:W4:Y:S01]  /*11b30*/  LDL R59, [R1+0x2774] ;  /* 0x00277400013b7983 */ /* 0x001f220000100800 */
[----:B------:R-:W-:-:S03]  /*11b40*/  IMAD.MOV R28, RZ, RZ, -R25 ;  /* 0x000000ffff1c7224 */ /* 0x000fc600078e0a19 */
[----:B------:R-:W4:Y:S01]  /*11b50*/  LDL R60, [R1+0x2778] ;  /* 0x00277800013c7983 */ /* 0x000f220000100800 */
[----:B------:R-:W-:Y:S01]  /*11b60*/  IMAD R21, R58, R28, R21 ;  /* 0x0000001c3a157224 */ /* 0x000fe200078e0215 */
[----:B--2---:R-:W-:Y:S02]  /*11b70*/  IABS R24, R26 ;  /* 0x0000001a00187213 */ /* 0x004fe40000000000 */
[----:B---3--:R-:W-:Y:S01]  /*11b80*/  IABS R26, R27 ;  /* 0x0000001b001a7213 */ /* 0x008fe20000000000 */
[----:B------:R-:W-:-:S04]  /*11b90*/  IMAD.HI.U32 R27, R0, R23, RZ ;  /* 0x00000017001b7227 */ /* 0x000fc800078e00ff */
[----:B------:R-:W-:Y:S02]  /*11ba0*/  IMAD.MOV.U32 R25, RZ, RZ, R26 ;  /* 0x000000ffff197224 */ /* 0x000fe400078e001a */
[----:B------:R-:W-:Y:S02]  /*11bb0*/  IMAD.MOV R26, RZ, RZ, -R29 ;  /* 0x000000ffff1a7224 */ /* 0x000fe400078e0a1d */
[----:B------:R-:W-:-:S04]  /*11bc0*/  IMAD.HI.U32 R29, R0, R24, RZ ;  /* 0x00000018001d7227 */ /* 0x000fc800078e00ff */
[----:B------:R-:W-:-:S04]  /*11bd0*/  IMAD.HI.U32 R30, R0, R25, RZ ;  /* 0x00000019001e7227 */ /* 0x000fc800078e00ff */
[----:B------:R-:W-:Y:S02]  /*11be0*/  IMAD.MOV R28, RZ, RZ, -R27 ;  /* 0x000000ffff1c7224 */ /* 0x000fe400078e0a1b */
[----:B------:R-:W-:Y:S02]  /*11bf0*/  IMAD.MOV R27, RZ, RZ, -R29 ;  /* 0x000000ffff1b7224 */ /* 0x000fe400078e0a1d */
[C---:B------:R-:W-:Y:S02]  /*11c00*/  IMAD R22, R58.reuse, R26, R22 ;  /* 0x0000001a3a167224 */ /* 0x040fe400078e0216 */
[----:B------:R-:W-:Y:S02]  /*11c10*/  IMAD.MOV R30, RZ, RZ, -R30 ;  /* 0x000000ffff1e7224 */ /* 0x000fe400078e0a1e */
[C---:B------:R-:W-:Y:S02]  /*11c20*/  IMAD R24, R58.reuse, R27, R24 ;  /* 0x0000001b3a187224 */ /* 0x040fe400078e0218 */
[----:B------:R-:W-:-:S02]  /*11c30*/  IMAD R25, R58, R30, R25 ;  /* 0x0000001e3a197224 */ /* 0x000fc400078e0219 */
[----:B------:R-:W-:Y:S01]  /*11c40*/  IMAD R23, R58, R28, R23 ;  /* 0x0000001c3a177224 */ /* 0x000fe200078e0217 */
[----:B----4-:R-:W-:Y:S02]  /*11c50*/  IABS R26, R32 ;  /* 0x00000020001a7213 */ /* 0x010fe40000000000 */
[----:B------:R-:W-:-:S03]  /*11c60*/  IABS R29, R33 ;  /* 0x00000021001d7213 */ /* 0x000fc60000000000 */
[----:B------:R-:W-:-:S04]  /*11c70*/  IMAD.HI.U32 R30, R0, R26, RZ ;  /* 0x0000001a001e7227 */ /* 0x000fc800078e00ff */
[----:B------:R-:W-:Y:S01]  /*11c80*/  IMAD.MOV.U32 R27, RZ, RZ, R29 ;  /* 0x000000ffff1b7224 */ /* 0x000fe200078e001d */
[----:B------:R-:W-:Y:S01]  /*11c90*/  IABS R28, R34 ;  /* 0x00000022001c7213 */ /* 0x000fe20000000000 */
[----:B------:R-:W-:Y:S02]  /*11ca0*/  IMAD.MOV R33, RZ, RZ, -R30 ;  /* 0x000000ffff217224 */ /* 0x000fe400078e0a1e */
[----:B------:R-:W-:Y:S01]  /*11cb0*/  IMAD.HI.U32 R34, R0, R27, RZ ;  /* 0x0000001b00227227 */ /* 0x000fe200078e00ff */
[----:B------:R-:W-:-:S03]  /*11cc0*/  IABS R29, R35 ;  /* 0x00000023001d7213 */ /* 0x000fc60000000000 */
[----:B------:R-:W-:-:S04]  /*11cd0*/  IMAD.HI.U32 R32, R0, R28, RZ ;  /* 0x0000001c00207227 */ /* 0x000fc800078e00ff */
[----:B------:R-:W-:Y:S01]  /*11ce0*/  IMAD R26, R58, R33, R26 ;  /* 0x000000213a1a7224 */ /* 0x000fe200078e021a */
[----:B------:R-:W-:-:S05]  /*11cf0*/  IABS R31, R31 ;  /* 0x0000001f001f7213 */ /* 0x000fca0000000000 */
[----:B------:R-:W-:Y:S02]  /*11d00*/  IMAD.MOV.U32 R30, RZ, RZ, R31 ;  /* 0x000000ffff1e7224 */ /* 0x000fe400078e001f */
[----:B------:R-:W-:Y:S02]  /*11d10*/  IMAD.MOV R31, RZ, RZ, -R34 ;  /* 0x000000ffff1f7224 */ /* 0x000fe400078e0a22 */
[----:B------:R-:W-:-:S04]  /*11d20*/  IMAD.HI.U32 R34, R0, R29, RZ ;  /* 0x0000001d00227227 */ /* 0x000fc800078e00ff */
[----:B------:R-:W-:-:S04]  /*11d30*/  IMAD.HI.U32 R35, R0, R30, RZ ;  /* 0x0000001e00237227 */ /* 0x000fc800078e00ff */
[----:B------:R-:W-:Y:S02]  /*11d40*/  IMAD.MOV R33, RZ, RZ, -R32 ;  /* 0x000000ffff217224 */ /* 0x000fe400078e0a20 */
[----:B------:R-:W-:Y:S01]  /*11d50*/  IMAD.MOV R32, RZ, RZ, -R34 ;  /* 0x000000ffff207224 */ /* 0x000fe200078e0a22 */
[----:B------:R-:W-:Y:S01]  /*11d60*/  IABS R34, R36 ;  /* 0x0000002400227213 */ /* 0x000fe20000000000 */
[C---:B------:R-:W-:Y:S01]  /*11d70*/  IMAD R27, R58.reuse, R31, R27 ;  /* 0x0000001f3a1b7224 */ /* 0x040fe200078e021b */
[----:B------:R-:W-:Y:S01]  /*11d80*/  IABS R31, R43 ;  /* 0x0000002b001f7213 */ /* 0x000fe20000000000 */
[----:B------:R-:W-:Y:S02]  /*11d90*/  IMAD.MOV R35, RZ, RZ, -R35 ;  /* 0x000000ffff237224 */ /* 0x000fe400078e0a23 */
[C---:B------:R-:W-:Y:S01]  /*11da0*/  IMAD R29, R58.reuse, R32, R29 ;  /* 0x000000203a1d7224 */ /* 0x040fe200078e021d */
[----:B------:R-:W-:Y:S01]  /*11db0*/  IABS R36, R39 ;  /* 0x0000002700247213 */ /* 0x000fe20000000000 */
[----:B------:R-:W-:Y:S01]  /*11dc0*/  IMAD.MOV.U32 R32, RZ, RZ, R34 ;  /* 0x000000ffff207224 */ /* 0x000fe200078e0022 */
[----:B------:R-:W2:Y:S01]  /*11dd0*/  LDL R43, [R1+0x2780] ;  /* 0x00278000012b7983 */ /* 0x000ea20000100800 */
[----:B------:R-:W-:-:S02]  /*11de0*/  IMAD R30, R58, R35, R30 ;  /* 0x000000233a1e7224 */ /* 0x000fc400078e021e */
[----:B------:R-:W-:Y:S01]  /*11df0*/  IMAD R28, R58, R33, R28 ;  /* 0x000000213a1c7224 */ /* 0x000fe200078e021c */
[----:B------:R-:W-:Y:S01]  /*11e00*/  IABS R33, R37 ;  /* 0x0000002500217213 */ /* 0x000fe20000000000 */
[----:B------:R-:W-:Y:S01]  /*11e10*/  IMAD.HI.U32 R35, R0, R31, RZ ;  /* 0x0000001f00237227 */ /* 0x000fe200078e00ff */
[----:B------:R-:W-:-:S03]  /*11e20*/  IABS R34, R38 ;  /* 0x0000002600227213 */ /* 0x000fc60000000000 */
[----:B------:R-:W-:-:S04]  /*11e30*/  IMAD.HI.U32 R39, R0, R32, RZ ;  /* 0x0000002000277227 */ /* 0x000fc800078e00ff */
[----:B------:R-:W-:Y:S02]  /*11e40*/  IMAD.MOV R38, RZ, RZ, -R35 ;  /* 0x000000ffff267224 */ /* 0x000fe400078e0a23 */
[----:B------:R-:W-:Y:S02]  /*11e50*/  IMAD.MOV.U32 R35, RZ, RZ, R36 ;  /* 0x000000ffff237224 */ /* 0x000fe400078e0024 */
[----:B------:R-:W-:-:S04]  /*11e60*/  IMAD.HI.U32 R37, R0, R33, RZ ;  /* 0x0000002100257227 */ /* 0x000fc800078e00ff */
[----:B------:R-:W-:Y:S02]  /*11e70*/  IMAD.MOV R36, RZ, RZ, -R39 ;  /* 0x000000ffff247224 */ /* 0x000fe400078e0a27 */
[----:B------:R-:W-:-:S04]  /*11e80*/  IMAD.HI.U32 R39, R0, R34, RZ ;  /* 0x0000002200277227 */ /* 0x000fc800078e00ff */
[----:B------:R-:W-:Y:S02]  /*11e90*/  IMAD R31, R58, R38, R31 ;  /* 0x000000263a1f7224 */ /* 0x000fe400078e021f */
[----:B------:R-:W-:Y:S02]  /*11ea0*/  IMAD.MOV R38, RZ, RZ, -R37 ;  /* 0x000000ffff267224 */ /* 0x000fe400078e0a25 */
[----:B------:R-:W-:Y:S01]  /*11eb0*/  IMAD.MOV R37, RZ, RZ, -R39 ;  /* 0x000000ffff257224 */ /* 0x000fe200078e0a27 */
[----:B------:R-:W-:Y:S02]  /*11ec0*/  IABS R39, R46 ;  /* 0x0000002e00277213 */ /* 0x000fe40000000000 */
[----:B------:R-:W3:Y:S04]  /*11ed0*/  LDL R46, [R1+0x276c] ;  /* 0x00276c00012e7983 */ /* 0x000ee80000100800 */
[----:B-1----:R-:W4:Y:S04]  /*11ee0*/  LDL.LU R17, [R1+0xe0] ;  /* 0x0000e00001117983 */ /* 0x002f280000300800 */
[----:B------:R-:W3:Y:S04]  /*11ef0*/  LDL.LU R15, [R1+0xdc] ;  /* 0x0000dc00010f7983 */ /* 0x000ee80000300800 */
[----:B------:R-:W3:Y:S04]  /*11f00*/  LDL.LU R14, [R1+0xd8] ;  /* 0x0000d800010e7983 */ /* 0x000ee80000300800 */
[----:B------:R-:W3:Y:S04]  /*11f10*/  LDL.LU R13, [R1+0xd4] ;  /* 0x0000d400010d7983 */ /* 0x000ee80000300800 */
[----:B------:R-:W3:Y:S04]  /*11f20*/  LDL.LU R10, [R1+0xd0] ;  /* 0x0000d000010a7983 */ /* 0x000ee80000300800 */
[----:B------:R-:W3:Y:S04]  /*11f30*/  LDL.LU R11, [R1+0xcc] ;  /* 0x0000cc00010b7983 */ /* 0x000ee80000300800 */
[----:B------:R-:W3:Y:S01]  /*11f40*/  LDL.LU R4, [R1+0xc8] ;  /* 0x0000c80001047983 */ /* 0x000ee20000300800 */
[----:B------:R-:W-:-:S04]  /*11f50*/  IMAD.HI.U32 R40, R0, R35, RZ ;  /* 0x0000002300287227 */ /* 0x000fc800078e00ff */
[C---:B------:R-:W-:Y:S01]  /*11f60*/  IMAD R32, R58.reuse, R36, R32 ;  /* 0x000000243a207224 */ /* 0x040fe200078e0220 */
[----:B------:R-:W-:Y:S01]  /*11f70*/  IABS R36, R45 ;  /* 0x0000002d00247213 */ /* 0x000fe20000000000 */
[----:B------:R-:W-:Y:S02]  /*11f80*/  IMAD.MOV R40, RZ, RZ, -R40 ;  /* 0x000000ffff287224 */ /* 0x000fe400078e0a28 */
[C---:B------:R-:W-:Y:S02]  /*11f90*/  IMAD R34, R58.reuse, R37, R34 ;  /* 0x000000253a227224 */ /* 0x040fe400078e0222 */
[C---:B------:R-:W-:Y:S01]  /*11fa0*/  IMAD R33, R58.reuse, R38, R33 ;  /* 0x000000263a217224 */ /* 0x040fe200078e0221 */
[----:B------:R-:W-:Y:S01]  /*11fb0*/  IABS R38, R41 ;  /* 0x0000002900267213 */ /* 0x000fe20000000000 */
[----:B------:R-:W-:Y:S02]  /*11fc0*/  IMAD.MOV.U32 R37, RZ, RZ, R39 ;  /* 0x000000ffff257224 */ /* 0x000fe400078e0027 */
[----:B------:R-:W-:-:S02]  /*11fd0*/  IMAD R35, R58, R40, R35 ;  /* 0x000000283a237224 */ /* 0x000fc400078e0223 */
[----:B------:R-:W-:-:S04]  /*11fe0*/  IMAD.HI.U32 R40, R0, R36, RZ ;  /* 0x0000002400287227 */ /* 0x000fc800078e00ff */
[----:B------:R-:W-:Y:S01]  /*11ff0*/  IMAD.HI.U32 R44, R0, R37, RZ ;  /* 0x00000025002c7227 */ /* 0x000fe200078e00ff */
[----:B------:R-:W-:-:S03]  /*12000*/  IABS R39, R42 ;  /* 0x0000002a00277213 */ /* 0x000fc60000000000 */
[----:B------:R-:W-:Y:S01]  /*12010*/  IMAD.HI.U32 R42, R0, R38, RZ ;  /* 0x00000026002a7227 */ /* 0x000fe200078e00ff */
[----:B--2---:R-:W-:-:S03]  /*12020*/  IABS R41, R43 ;  /* 0x0000002b00297213 */ /* 0x004fc60000000000 */
[----:B------:R-:W-:Y:S02]  /*12030*/  IMAD.MOV R43, RZ, RZ, -R40 ;  /* 0x000000ffff2b7224 */ /* 0x000fe400078e0a28 */
[----:B------:R-:W-:Y:S02]  /*12040*/  IMAD.MOV.U32 R40, RZ, RZ, R41 ;  /* 0x000000ffff287224 */ /* 0x000fe400078e0029 */
[----:B------:R-:W-:-:S04]  /*12050*/  IMAD.MOV R41, RZ, RZ, -R44 ;  /* 0x000000ffff297224 */ /* 0x000fc800078e0a2c */
[----:B------:R-:W-:Y:S01]  /*12060*/  IMAD R37, R58, R41, R37 ;  /* 0x000000293a257224 */ /* 0x000fe200078e0225 */
[----:B------:R-:W-:Y:S02]  /*12070*/  IABS R41, R59 ;  /* 0x0000003b00297213 */ /* 0x000fe40000000000 */
[----:B------:R-:W2:Y:S01]  /*12080*/  LDL.LU R59, [R1+0xc4] ;  /* 0x0000c400013b7983 */ /* 0x000ea20000300800 */
[----:B------:R-:W-:-:S03]  /*12090*/  IMAD.HI.U32 R44, R0, R39, RZ ;  /* 0x00000027002c7227 */ /* 0x000fc600078e00ff */
[----:B------:R-:W2:Y:S01]  /*120a0*/  LDL.LU R12, [R1+0xc0] ;  /* 0x0000c000010c7983 */ /* 0x000ea20000300800 */
[----:B------:R-:W-:-:S03]  /*120b0*/  IMAD R36, R58, R43, R36 ;  /* 0x0000002b3a247224 */ /* 0x000fc600078e0224 */
[----:B------:R-:W2:Y:S01]  /*120c0*/  LDL.LU R9, [R1+0xbc] ;  /* 0x0000bc0001097983 */ /* 0x000ea20000300800 */
[----:B------:R-:W-:Y:S02]  /*120d0*/  IMAD.MOV R43, RZ, RZ, -R42 ;  /* 0x000000ffff2b7224 */ /* 0x000fe400078e0a2a */
[----:B------:R-:W-:Y:S01]  /*120e0*/  IMAD.MOV R42, RZ, RZ, -R44 ;  /* 0x000000ffff2a7224 */ /* 0x000fe200078e0a2c */
[----:B------:R-:W2:Y:S01]  /*120f0*/  LDL.LU R8, [R1+0xb8] ;  /* 0x0000b80001087983 */ /* 0x000ea20000300800 */
[----:B------:R-:W-:-:S03]  /*12100*/  IABS R44, R60 ;  /* 0x0000003c002c7213 */ /* 0x000fc60000000000 */
[----:B------:R-:W2:Y:S04]  /*12110*/  LDL.LU R3, [R1+0xb4] ;  /* 0x0000b40001037983 */ /* 0x000ea80000300800 */
[----:B------:R-:W2:Y:S01]  /*12120*/  LDL.LU R60, [R1+0xb0] ;  /* 0x0000b000013c7983 */ /* 0x000ea20000300800 */
[----:B----4-:R-:W-:-:S03]  /*12130*/  ISETP.GT.U32.AND P4, PT, R58, R17, PT ;  /* 0x000000113a00720c */ /* 0x010fc60003f84070 */
[----:B------:R-:W4:Y:S01]  /*12140*/  LDL.LU R19, [R1+0xac] ;  /* 0x0000ac0001137983 */ /* 0x000f220000300800 */
[----:B---3--:R-:W-:-:S03]  /*12150*/  ISETP.GT.U32.AND P5, PT, R58, R15, PT ;  /* 0x0000000f3a00720c */ /* 0x008fc60003fa4070 */
[----:B------:R-:W3:Y:S01]  /*12160*/  LDL.LU R18, [R1+0xa8] ;  /* 0x0000a80001127983 */ /* 0x000ee20000300800 */
[----:B------:R-:W-:-:S03]  /*12170*/  ISETP.GT.U32.AND P6, PT, R58, R14, PT ;  /* 0x0000000e3a00720c */ /* 0x000fc60003fc4070 */
[----:B------:R-:W3:Y:S01]  /*12180*/  LDL.LU R16, [R1+0xa4] ;  /* 0x0000a40001107983 */ /* 0x000ee20000300800 */
[C---:B------:R-:W-:Y:S02]  /*12190*/  ISETP.GT.U32.AND P3, PT, R58.reuse, R13, PT ;  /* 0x0000000d3a00720c */ /* 0x040fe40003f64070 */
[C---:B------:R-:W-:Y:S01]  /*121a0*/  ISETP.GT.U32.AND P2, PT, R58.reuse, R10, PT ;  /* 0x0000000a3a00720c */ /* 0x040fe20003f44070 */
[--C-:B------:R-:W-:Y:S01]  /*121b0*/  @!P4 IMAD.IADD R17, R17, 0x1, -R58.reuse ;  /* 0x000000011111c824 */ /* 0x100fe200078e0a3a */
[----:B------:R-:W3:Y:S01]  /*121c0*/  LDL.LU R7, [R1+0xa0] ;  /* 0x0000a00001077983 */ /* 0x000ee20000300800 */
[----:B------:R-:W-:Y:S01]  /*121d0*/  ISETP.GT.U32.AND P0, PT, R58, R4, PT ;  /* 0x000000043a00720c */ /* 0x000fe20003f04070 */
[----:B------:R-:W-:-:S03]  /*121e0*/  @!P5 IMAD.IADD R15, R15, 0x1, -R58 ;  /* 0x000000010f0fd824 */ /* 0x000fc600078e0a3a */
[----:B------:R-:W-:-:S06]  /*121f0*/  @!P6 IMAD.IADD R14, R14, 0x1, -R58 ;  /* 0x000000010e0ee824 */ /* 0x000fcc00078e0a3a */
[--C-:B------:R-:W-:Y:S01]  /*12200*/  @!P2 IMAD.IADD R10, R10, 0x1, -R58.reuse ;  /* 0x000000010a0aa824 */ /* 0x100fe200078e0a3a */
[C---:B------:R-:W-:Y:S01]  /*12210*/  ISETP.GT.U32.AND P5, PT, R58.reuse, R17, PT ;  /* 0x000000113a00720c */ /* 0x040fe20003fa4070 */
[--C-:B------:R-:W-:Y:S01]  /*12220*/  @!P3 IMAD.IADD R13, R13, 0x1, -R58.reuse ;  /* 0x000000010d0db824 */ /* 0x100fe200078e0a3a */
[C---:B------:R-:W-:Y:S01]  /*12230*/  ISETP.GT.U32.AND P4, PT, R58.reuse, R15, PT ;  /* 0x0000000f3a00720c */ /* 0x040fe20003f84070 */
[----:B------:R-:W3:Y:S01]  /*12240*/  LDL.LU R6, [R1+0x9c] ;  /* 0x00009c0001067983 */ /* 0x000ee20000300800 */
[----:B------:R-:W-:Y:S01]  /*12250*/  ISETP.GT.U32.AND P2, PT, R58, R14, PT ;  /* 0x0000000e3a00720c */ /* 0x000fe20003f44070 */
[----:B------:R-:W-:Y:S01]  /*12260*/  @!P0 IMAD.IADD R4, R4, 0x1, -R58 ;  /* 0x0000000104048824 */ /* 0x000fe200078e0a3a */
[C---:B------:R-:W-:Y:S01]  /*12270*/  ISETP.GT.U32.AND P0, PT, R58.reuse, R10, PT ;  /* 0x0000000a3a00720c */ /* 0x040fe20003f04070 */
[----:B------:R-:W3:Y:S01]  /*12280*/  LDL.LU R5, [R1+0x98] ;  /* 0x0000980001057983 */ /* 0x000ee20000300800 */
[----:B------:R-:W-:-:S05]  /*12290*/  ISETP.GT.U32.AND P3, PT, R58, R13, PT ;  /* 0x0000000d3a00720c */ /* 0x000fca0003f64070 */
[--C-:B------:R-:W-:Y:S01]  /*122a0*/  @!P5 IMAD.IADD R17, R17, 0x1, -R58.reuse ;  /* 0x000000011111d824 */ /* 0x100fe200078e0a3a */
[----:B------:R-:W3:Y:S01]  /*122b0*/  LDL.LU R2, [R1+0x94] ;  /* 0x0000940001027983 */ /* 0x000ee20000300800 */
[--C-:B------:R-:W-:Y:S02]  /*122c0*/  @!P4 IMAD.IADD R15, R15, 0x1, -R58.reuse ;  /* 0x000000010f0fc824 */ /* 0x100fe400078e0a3a */
[--C-:B------:R-:W-:Y:S01]  /*122d0*/  @!P2 IMAD.IADD R14, R14, 0x1, -R58.reuse ;  /* 0x000000010e0ea824 */ /* 0x100fe200078e0a3a */
[----:B------:R-:W-:Y:S01]  /*122e0*/  STL [R1+0xe0], R17 ;  /* 0x0000e01101007387 */ /* 0x000fe20000100800 */
[--C-:B------:R-:W-:Y:S02]  /*122f0*/  @!P0 IMAD.IADD R10, R10, 0x1, -R58.reuse ;  /* 0x000000010a0a8824 */ /* 0x100fe400078e0a3a */
[----:B------:R-:W-:Y:S01]  /*12300*/  @!P3 IMAD.IADD R13, R13, 0x1, -R58 ;  /* 0x000000010d0db824 */ /* 0x000fe200078e0a3a */
[----:B------:R-:W-:Y:S04]  /*12310*/  STL [R1+0xdc], R15 ;  /* 0x0000dc0f01007387 */ /* 0x000fe80000100800 */
[----:B------:R-:W-:Y:S04]  /*12320*/  STL [R1+0xd8], R14 ;  /* 0x0000d80e01007387 */ /* 0x000fe80000100800 */
[----:B------:R0:W-:Y:S04]  /*12330*/  STL [R1+0xd0], R10 ;  /* 0x0000d00a01007387 */ /* 0x0001e80000100800 */
[----:B------:R-:W-:Y:S04]  /*12340*/  STL [R1+0xd4], R13 ;  /* 0x0000d40d01007387 */ /* 0x000fe80000100800 */
[----:B0-----:R-:W3:Y:S01]  /*12350*/  LDL R10, [R1+0x2770] ;  /* 0x00277000010a7983 */ /* 0x001ee20000100800 */
[----:B------:R-:W-:-:S02]  /*12360*/  ISETP.GT.U32.AND P1, PT, R58, R11, PT ;  /* 0x0000000b3a00720c */ /* 0x000fc40003f24070 */
[----:B------:R-:W-:-:S11]  /*12370*/  ISETP.GT.U32.AND P6, PT, R58, R4, PT ;  /* 0x000000043a00720c */ /* 0x000fd60003fc4070 */
[--C-:B------:R-:W-:Y:S02]  /*12380*/  @!P1 IMAD.IADD R11, R11, 0x1, -R58.reuse ;  /* 0x000000010b0b9824 */ /* 0x100fe400078e0a3a */
[----:B------:R-:W-:-:S03]  /*12390*/  @!P6 IMAD.IADD R4, R4, 0x1, -R58 ;  /* 0x000000010404e824 */ /* 0x000fc600078e0a3a */
[----:B------:R-:W-:Y:S01]  /*123a0*/  ISETP.GT.U32.AND P1, PT, R58, R11, PT ;  /* 0x0000000b3a00720c */ /* 0x000fe20003f24070 */
[----:B------:R-:W-:-:S04]  /*123b0*/  IMAD.HI.U32 R45, R0, R40, RZ ;  /* 0x00000028002d7227 */ /* 0x000fc800078e00ff */
[----:B------:R-:W-:Y:S02]  /*123c0*/  IMAD R39, R58, R42, R39 ;  /* 0x0000002a3a277224 */ /* 0x000fe400078e0227 */
[----:B------:R-:W-:Y:S02]  /*123d0*/  IMAD.MOV.U32 R42, RZ, RZ, R44 ;  /* 0x000000ffff2a7224 */ /* 0x000fe400078e002c */
[----:B------:R-:W-:Y:S02]  /*123e0*/  IMAD.MOV R45, RZ, RZ, -R45 ;  /* 0x000000ffff2d7224 */ /* 0x000fe400078e0a2d */
[----:B------:R-:W-:-:S04]  /*123f0*/  IMAD.HI.U32 R44, R0, R41, RZ ;  /* 0x00000029002c7227 */ /* 0x000fc800078e00ff */
[----:B------:R-:W-:Y:S01]  /*12400*/  @!P1 IMAD.IADD R11, R11, 0x1, -R58 ;  /* 0x000000010b0b9824 */ /* 0x000fe200078e0a3a */
[----:B------:R0:W-:Y:S01]  /*12410*/  STL [R1+0xc8], R4 ;  /* 0x0000c80401007387 */ /* 0x0001e20000100800 */
[----:B------:R-:W-:Y:S02]  /*12420*/  IMAD R40, R58, R45, R40 ;  /* 0x0000002d3a287224 */ /* 0x000fe400078e0228 */
[----:B------:R-:W-:Y:S01]  /*12430*/  IMAD.MOV R44, RZ, RZ, -R44 ;  /* 0x000000ffff2c7224 */ /* 0x000fe200078e0a2c */
[----:B------:R1:W-:Y:S01]  /*12440*/  STL [R1+0xcc], R11 ;  /* 0x0000cc0b01007387 */ /* 0x0003e20000100800 */
[----:B------:R-:W-:-:S04]  /*12450*/  IMAD.HI.U32 R45, R0, R42, RZ ;  /* 0x0000002a002d7227 */ /* 0x000fc800078e00ff */
[----:B------:R-:W-:Y:S01]  /*12460*/  IMAD R41, R58, R44, R41 ;  /* 0x0000002c3a297224 */ /* 0x000fe200078e0229 */
[----:B0-----:R-:W3:Y:S01]  /*12470*/  LDL.LU R4, [R1+0x90] ;  /* 0x0000900001047983 */ /* 0x001ee20000300800 */
[----:B------:R-:W-:-:S03]  /*12480*/  IMAD.MOV R44, RZ, RZ, -R45 ;  /* 0x000000ffff2c7224 */ /* 0x000fc600078e0a2d */
[----:B------:R-:W3:Y:S01]  /*12490*/  LDL.LU R15, [R1+0x8c] ;  /* 0x00008c00010f7983 */ /* 0x000ee20000300800 */
[----:B------:R-:W-:-:S03]  /*124a0*/  IMAD R42, R58, R44, R42 ;  /* 0x0000002c3a2a7224 */ /* 0x000fc600078e022a */
[----:B------:R-:W3:Y:S04]  /*124b0*/  LDL.LU R14, [R1+0x88] ;  /* 0x00008800010e7983 */ /* 0x000ee80000300800 */
[----:B-1----:R-:W3:Y:S01]  /*124c0*/  LDL.LU R11, [R1+0x84] ;  /* 0x00008400010b7983 */ /* 0x002ee20000300800 */
[C---:B--2---:R-:W-:Y:S02]  /*124d0*/  ISETP.GT.U32.AND P5, PT, R58.reuse, R59, PT ;  /* 0x0000003b3a00720c */ /* 0x044fe40003fa4070 */
[C---:B------:R-:W-:Y:S02]  /*124e0*/  ISETP.GT.U32.AND P4, PT, R58.reuse, R12, PT ;  /* 0x0000000c3a00720c */ /* 0x040fe40003f84070 */
[C---:B------:R-:W-:Y:S02]  /*124f0*/  ISETP.GT.U32.AND P2, PT, R58.reuse, R9, PT ;  /* 0x000000093a00720c */ /* 0x040fe40003f44070 */
[----:B------:R-:W-:-:S07]  /*12500*/  ISETP.GT.U32.AND P3, PT, R58, R8, PT ;  /* 0x000000083a00720c */ /* 0x000fce0003f64070 */
[--C-:B------:R-:W-:Y:S02]  /*12510*/  @!P5 IMAD.IADD R59, R59, 0x1, -R58.reuse ;  /* 0x000000013b3bd824 */ /* 0x100fe400078e0a3a */
[--C-:B------:R-:W-:Y:S01]  /*12520*/  @!P4 IMAD.IADD R12, R12, 0x1, -R58.reuse ;  /* 0x000000010c0cc824 */ /* 0x100fe200078e0a3a */
[C---:B----4-:R-:W-:Y:S01]  /*12530*/  ISETP.GT.U32.AND P6, PT, R58.reuse, R19, PT ;  /* 0x000000133a00720c */ /* 0x050fe20003fc4070 */
[----:B------:R-:W-:Y:S01]  /*12540*/  @!P2 IMAD.IADD R9, R9, 0x1, -R58 ;  /* 0x000000010909a824 */ /* 0x000fe200078e0a3a */
[C---:B---3--:R-:W-:Y:S02]  /*12550*/  ISETP.GT.U32.AND P5, PT, R58.reuse, R18, PT ;  /* 0x000000123a00720c */ /* 0x048fe40003fa4070 */
[C---:B------:R-:W-:Y:S02]  /*12560*/  ISETP.GT.U32.AND P4, PT, R58.reuse, R16, PT ;  /* 0x000000103a00720c */ /* 0x040fe40003f84070 */
[----:B------:R-:W-:-:S07]  /*12570*/  ISETP.GT.U32.AND P2, PT, R58, R7, PT ;  /* 0x000000073a00720c */ /* 0x000fce0003f44070 */
[--C-:B------:R-:W-:Y:S01]  /*12580*/  @!P6 IMAD.IADD R19, R19, 0x1, -R58.reuse ;  /* 0x000000011313e824 */ /* 0x100fe200078e0a3a */
[----:B------:R-:W-:Y:S01]  /*12590*/  ISETP.GT.U32.AND P6, PT, R58, R59, PT ;  /* 0x0000003b3a00720c */ /* 0x000fe20003fc4070 */
[--C-:B------:R-:W-:Y:S02]  /*125a0*/  @!P3 IMAD.IADD R8, R8, 0x1, -R58.reuse ;  /* 0x000000010808b824 */ /* 0x100fe400078e0a3a */
[--C-:B------:R-:W-:Y:S01]  /*125b0*/  @!P5 IMAD.IADD R18, R18, 0x1, -R58.reuse ;  /* 0x000000011212d824 */ /* 0x100fe200078e0a3a */
[----:B------:R-:W-:Y:S01]  /*125c0*/  ISETP.GT.U32.AND P5, PT, R58, R12, PT ;  /* 0x0000000c3a00720c */ /* 0x000fe20003fa4070 */
[--C-:B------:R-:W-:Y:S01]  /*125d0*/  @!P4 IMAD.IADD R16, R16, 0x1, -R58.reuse ;  /* 0x000000011010c824 */ /* 0x100fe200078e0a3a */
[C---:B------:R-:W-:Y:S02]  /*125e0*/  ISETP.GT.U32.AND P0, PT, R58.reuse, R3, PT ;  /* 0x000000033a00720c */ /* 0x040fe40003f04070 */
[C---:B------:R-:W-:Y:S01]  /*125f0*/  ISETP.GT.U32.AND P4, PT, R58.reuse, R9, PT ;  /* 0x000000093a00720c */ /* 0x040fe20003f84070 */
[----:B------:R-:W-:Y:S01]  /*12600*/  @!P2 IMAD.IADD R7, R7, 0x1, -R58 ;  /* 0x000000010707a824 */ /* 0x000fe200078e0a3a */
[----:B------:R-:W-:-:S02]  /*12610*/  ISETP.GT.U32.AND P2, PT, R58, R8, PT ;  /* 0x000000083a00720c */ /* 0x000fc40003f44070 */
[----:B------:R-:W-:Y:S01]  /*12620*/  ISETP.GT.U32.AND P3, PT, R58, R6, PT ;  /* 0x000000063a00720c */ /* 0x000fe20003f64070 */
[----:B------:R-:W-:-:S04]  /*12630*/  @!P6 IMAD.IADD R59, R59, 0x1, -R58 ;  /* 0x000000013b3be824 */ /* 0x000fc800078e0a3a */
[--C-:B------:R-:W-:Y:S02]  /*12640*/  @!P5 IMAD.IADD R12, R12, 0x1, -R58.reuse ;  /* 0x000000010c0cd824 */ /* 0x100fe400078e0a3a */
[--C-:B------:R-:W-:Y:S02]  /*12650*/  @!P0 IMAD.IADD R3, R3, 0x1, -R58.reuse ;  /* 0x0000000103038824 */ /* 0x100fe400078e0a3a */
[--C-:B------:R-:W-:Y:S02]  /*12660*/  @!P4 IMAD.IADD R9, R9, 0x1, -R58.reuse ;  /* 0x000000010909c824 */ /* 0x100fe400078e0a3a */
[--C-:B------:R-:W-:Y:S02]  /*12670*/  @!P2 IMAD.IADD R8, R8, 0x1, -R58.reuse ;  /* 0x000000010808a824 */ /* 0x100fe400078e0a3a */
[----:B------:R-:W-:Y:S01]  /*12680*/  @!P3 IMAD.IADD R6, R6, 0x1, -R58 ;  /* 0x000000010606b824 */ /* 0x000fe200078e0a3a */
[----:B------:R-:W-:Y:S02]  /*12690*/  ISETP.GT.U32.AND P3, PT, R58, R3, PT ;  /* 0x000000033a00720c */ /* 0x000fe40003f64070 */
[----:B------:R-:W-:-:S02]  /*126a0*/  IABS R44, R10 ;  /* 0x0000000a002c7213 */ /* 0x000fc40000000000 */
[----:B------:R-:W2:Y:S04]  /*126b0*/  LDL.LU R10, [R1+0x80] ;  /* 0x00008000010a7983 */ /* 0x000ea80000300800 */
[----:B------:R0:W-:Y:S04]  /*126c0*/  STL [R1+0xc4], R59 ;  /* 0x0000c43b01007387 */ /* 0x0001e80000100800 */
[----:B0-----:R-:W3:Y:S04]  /*126d0*/  LDL.LU R59, [R1+0x7c] ;  /* 0x00007c00013b7983 */ /* 0x001ee80000300800 */
[----:B------:R0:W-:Y:S04]  /*126e0*/  STL [R1+0xc0], R12 ;  /* 0x0000c00c01007387 */ /* 0x0001e80000100800 */
[----:B------:R-:W4:Y:S04]  /*126f0*/  LDL.LU R17, [R1+0x78] ;  /* 0x0000780001117983 */ /* 0x000f280000300800 */
[----:B------:R1:W-:Y:S04]  /*12700*/  STL [R1+0xbc], R9 ;  /* 0x0000bc0901007387 */ /* 0x0003e80000100800 */
[----:B------:R-:W3:Y:S04]  /*12710*/  LDL.LU R13, [R1+0x74] ;  /* 0x00007400010d7983 */ /* 0x000ee80000300800 */
[----:B------:R1:W-:Y:S04]  /*12720*/  STL [R1+0xb8], R8 ;  /* 0x0000b80801007387 */ /* 0x0003e80000100800 */
[----:B0-----:R-:W3:Y:S04]  /*12730*/  LDL.LU R12, [R1+0x70] ;  /* 0x00007000010c7983 */ /* 0x001ee80000300800 */
[----:B-1----:R-:W3:Y:S01]  /*12740*/  LDL.LU R9, [R1+0x6c] ;  /* 0x00006c0001097983 */ /* 0x002ee20000300800 */
[----:B------:R-:W-:-:S05]  /*12750*/  @!P3 IMAD.IADD R3, R3, 0x1, -R58 ;  /* 0x000000010303b824 */ /* 0x000fca00078e0a3a */
[----:B------:R0:W-:Y:S04]  /*12760*/  STL [R1+0xb4], R3 ;  /* 0x0000b40301007387 */ /* 0x0001e80000100800 */
[----:B------:R-:W3:Y:S01]  /*12770*/  LDL.LU R8, [R1+0x68] ;  /* 0x0000680001087983 */ /* 0x000ee20000300800 */
[C---:B------:R-:W-:Y:S02]  /*12780*/  ISETP.GT.U32.AND P1, PT, R58.reuse, R60, PT ;  /* 0x0000003c3a00720c */ /* 0x040fe40003f24070 */
[C---:B------:R-:W-:Y:S02]  /*12790*/  ISETP.GT.U32.AND P0, PT, R58.reuse, R5, PT ;  /* 0x000000053a00720c */ /* 0x040fe40003f04070 */
[----:B------:R-:W-:Y:S01]  /*127a0*/  ISETP.GT.U32.AND P5, PT, R58, R18, PT ;  /* 0x000000123a00720c */ /* 0x000fe20003fa4070 */
[----:B0-----:R-:W3:Y:S08]  /*127b0*/  LDL.LU R3, [R1+0x64] ;  /* 0x0000640001037983 */ /* 0x001ef00000300800 */
[--C-:B------:R-:W-:Y:S01]  /*127c0*/  @!P1 IMAD.IADD R60, R60, 0x1, -R58.reuse ;  /* 0x000000013c3c9824 */ /* 0x100fe200078e0a3a */
[----:B------:R-:W-:Y:S01]  /*127d0*/  ISETP.GT.U32.AND P1, PT, R58, R2, PT ;  /* 0x000000023a00720c */ /* 0x000fe20003f24070 */
[----:B------:R-:W-:-:S03]  /*127e0*/  @!P0 IMAD.IADD R5, R5, 0x1, -R58 ;  /* 0x0000000105058824 */ /* 0x000fc600078e0a3a */
[C---:B------:R-:W-:Y:S02]  /*127f0*/  ISETP.GT.U32.AND P0, PT, R58.reuse, R60, PT ;  /* 0x0000003c3a00720c */ /* 0x040fe40003f04070 */
[----:B------:R-:W-:-:S07]  /*12800*/  ISETP.GT.U32.AND P4, PT, R58, R16, PT ;  /* 0x000000103a00720c */ /* 0x000fce0003f84070 */
[--C-:B------:R-:W-:Y:S01]  /*12810*/  @!P1 IMAD.IADD R2, R2, 0x1, -R58.reuse ;  /* 0x0000000102029824 */ /* 0x100fe200078e0a3a */
[----:B------:R-:W-:Y:S01]  /*12820*/  ISETP.GT.U32.AND P1, PT, R58, R19, PT ;  /* 0x000000133a00720c */ /* 0x000fe20003f24070 */
[----:B------:R-:W-:-:S03]  /*12830*/  @!P5 IMAD.IADD R18, R18, 0x1, -R58 ;  /* 0x000000011212d824 */ /* 0x000fc600078e0a3a */
[----:B------:R-:W-:Y:S01]  /*12840*/  ISETP.GT.U32.AND P6, PT, R58, R2, PT ;  /* 0x000000023a00720c */ /* 0x000fe20003fc4070 */
[----:B------:R-:W-:Y:S01]  /*12850*/  @!P0 IMAD.IADD R60, R60, 0x1, -R58 ;  /* 0x000000013c3c8824 */ /* 0x000fe200078e0a3a */
[C---:B------:R-:W-:Y:S02]  /*12860*/  ISETP.GT.U32.AND P2, PT, R58.reuse, R7, PT ;  /* 0x000000073a00720c */ /* 0x040fe40003f44070 */
[----:B------:R-:W-:-:S05]  /*12870*/  ISETP.GT.U32.AND P5, PT, R58, R15, PT ;  /* 0x0000000f3a00720c */ /* 0x000fca0003fa4070 */
[--C-:B------:R-:W-:Y:S01]  /*12880*/  @!P1 IMAD.IADD R19, R19, 0x1, -R58.reuse ;  /* 0x0000000113139824 */ /* 0x100fe200078e0a3a */
[----:B------:R-:W-:Y:S01]  /*12890*/  ISETP.GT.U32.AND P1, PT, R58, R4, PT ;  /* 0x000000043a00720c */ /* 0x000fe20003f24070 */
[--C-:B------:R-:W-:Y:S01]  /*128a0*/  @!P4 IMAD.IADD R16, R16, 0x1, -R58.reuse ;  /* 0x000000011010c824 */ /* 0x100fe200078e0a3a */
[----:B------:R-:W-:Y:S01]  /*128b0*/  ISETP.GT.U32.AND P4, PT, R58, R14, PT ;  /* 0x0000000e3a00720c */ /* 0x000fe20003f84070 */
[----:B------:R0:W-:Y:S01]  /*128c0*/  STL [R1+0xb0], R60 ;  /* 0x0000b03c01007387 */ /* 0x0001e20000100800 */
[--C-:B------:R-:W-:Y:S01]  /*128d0*/  @!P6 IMAD.IADD R2, R2, 0x1, -R58.reuse ;  /* 0x000000010202e824 */ /* 0x100fe200078e0a3a */
[----:B------:R-:W-:Y:S01]  /*128e0*/  ISETP.GT.U32.AND P3, PT, R58, R6, PT ;  /* 0x000000063a00720c */ /* 0x000fe20003f64070 */
[--C-:B------:R-:W-:Y:S01]  /*128f0*/  @!P2 IMAD.IADD R7, R7, 0x1, -R58.reuse ;  /* 0x000000010707a824 */ /* 0x100fe200078e0a3a */
[----:B0-----:R-:W3:Y:S06]  /*12900*/  LDL.LU R60, [R1+0x60] ;  /* 0x00006000013c7983 */ /* 0x001eec0000300800 */
[--C-:B------:R-:W-:Y:S01]  /*12910*/  @!P1 IMAD.IADD R4, R4, 0x1, -R58.reuse ;  /* 0x0000000104049824 */ /* 0x100fe200078e0a3a */
[C---:B------:R-:W-:Y:S01]  /*12920*/  ISETP.GT.U32.AND P2, PT, R58.reuse, R11, PT ;  /* 0x0000000b3a00720c */ /* 0x040fe20003f44070 */
[--C-:B------:R-:W-:Y:S01]  /*12930*/  @!P5 IMAD.IADD R15, R15, 0x1, -R58.reuse ;  /* 0x000000010f0fd824 */ /* 0x100fe200078e0a3a */
[----:B------:R-:W-:Y:S01]  /*12940*/  ISETP.GT.U32.AND P0, PT, R58, R5, PT ;  /* 0x000000053a00720c */ /* 0x000fe20003f04070 */
[--C-:B------:R-:W-:Y:S01]  /*12950*/  @!P4 IMAD.IADD R14, R14, 0x1, -R58.reuse ;  /* 0x000000010e0ec824 */ /* 0x100fe200078e0a3a */
[----:B------:R-:W-:Y:S01]  /*12960*/  STL [R1+0xac], R19 ;  /* 0x0000ac1301007387 */ /* 0x000fe20000100800 */
[----:B------:R-:W-:-:S03]  /*12970*/  @!P3 IMAD.IADD R6, R6, 0x1, -R58 ;  /* 0x000000010606b824 */ /* 0x000fc600078e0a3a */
[----:B------:R-:W-:Y:S05]  /*12980*/  STL [R1+0xa8], R18 ;  /* 0x0000a81201007387 */ /* 0x000fea0000100800 */
[--C-:B------:R-:W-:Y:S01]  /*12990*/  @!P2 IMAD.IADD R11, R11, 0x1, -R58.reuse ;  /* 0x000000010b0ba824 */ /* 0x100fe200078e0a3a */
[----:B------:R-:W-:Y:S01]  /*129a0*/  STL [R1+0xa4], R16 ;  /* 0x0000a41001007387 */ /* 0x000fe20000100800 */
[----:B------:R-:W-:-:S03]  /*129b0*/  @!P0 IMAD.IADD R5, R5, 0x1, -R58 ;  /* 0x0000000105058824 */ /* 0x000fc600078e0a3a */
[----:B------:R-:W-:Y:S04]  /*129c0*/  STL [R1+0xa0], R7 ;  /* 0x0000a00701007387 */ /* 0x000fe80000100800 */
[----:B------:R-:W-:Y:S04]  /*129d0*/  STL [R1+0x9c], R6 ;  /* 0x00009c0601007387 */ /* 0x000fe80000100800 */
[----:B------:R0:W-:Y:S04]  /*129e0*/  STL [R1+0x94], R2 ;  /* 0x0000940201007387 */ /* 0x0001e80000100800 */
[----:B------:R1:W-:Y:S04]  /*129f0*/  STL [R1+0x98], R5 ;  /* 0x0000980501007387 */ /* 0x0003e80000100800 */
[----:B0-----:R-:W3:Y:S04]  /*12a00*/  LDL.LU R2, [R1+0x5c] ;  /* 0x00005c0001027983 */ /* 0x001ee80000300800 */
[----:B------:R-:W3:Y:S04]  /*12a10*/  LDL.LU R16, [R1+0x58] ;  /* 0x0000580001107983 */ /* 0x000ee80000300800 */
[----:B------:R-:W3:Y:S04]  /*12a20*/  LDL.LU R7, [R1+0x54] ;  /* 0x0000540001077983 */ /* 0x000ee80000300800 */
[----:B------:R-:W3:Y:S04]  /*12a30*/  LDL.LU R6, [R1+0x50] ;  /* 0x0000500001067983 */ /* 0x000ee80000300800 */
[----:B-1----:R-:W3:Y:S01]  /*12a40*/  LDL.LU R5, [R1+0x4c] ;  /* 0x00004c0001057983 */ /* 0x002ee20000300800 */
[----:B--2---:R-:W-:-:S02]  /*12a50*/  ISETP.GT.U32.AND P3, PT, R58, R10, PT ;  /* 0x0000000a3a00720c */ /* 0x004fc40003f64070 */
[C---:B----4-:R-:W-:Y:S02]  /*12a60*/  ISETP.GT.U32.AND P6, PT, R58.reuse, R17, PT ;  /* 0x000000113a00720c */ /* 0x050fe40003fc4070 */
[C---:B---3--:R-:W-:Y:S02]  /*12a70*/  ISETP.GT.U32.AND P1, PT, R58.reuse, R13, PT ;  /* 0x0000000d3a00720c */ /* 0x048fe40003f24070 */
[C---:B------:R-:W-:Y:S02]  /*12a80*/  ISETP.GT.U32.AND P5, PT, R58.reuse, R12, PT ;  /* 0x0000000c3a00720c */ /* 0x040fe40003fa4070 */
[----:B------:R-:W-:-:S07]  /*12a90*/  ISETP.GT.U32.AND P4, PT, R58, R9, PT ;  /* 0x000000093a00720c */ /* 0x000fce0003f84070 */
[--C-:B------:R-:W-:Y:S01]  /*12aa0*/  @!P6 IMAD.IADD R17, R17, 0x1, -R58.reuse ;  /* 0x000000011111e824 */ /* 0x100fe200078e0a3a */
[C---:B------:R-:W-:Y:S01]  /*12ab0*/  ISETP.GT.U32.AND P6, PT, R58.reuse, R4, PT ;  /* 0x000000043a00720c */ /* 0x040fe20003fc4070 */
[--C-:B------:R-:W-:Y:S01]  /*12ac0*/  @!P1 IMAD.IADD R13, R13, 0x1, -R58.reuse ;  /* 0x000000010d0d9824 */ /* 0x100fe200078e0a3a */
[----:B------:R-:W-:Y:S01]  /*12ad0*/  ISETP.GT.U32.AND P1, PT, R58, R15, PT ;  /* 0x0000000f3a00720c */ /* 0x000fe20003f24070 */
[--C-:B------:R-:W-:Y:S01]  /*12ae0*/  @!P5 IMAD.IADD R12, R12, 0x1, -R58.reuse ;  /* 0x000000010c0cd824 */ /* 0x100fe200078e0a3a */
[C---:B------:R-:W-:Y:S02]  /*12af0*/  ISETP.GT.U32.AND P5, PT, R58.reuse, R14, PT ;  /* 0x0000000e3a00720c */ /* 0x040fe40003fa4070 */
[C---:B------:R-:W-:Y:S01]  /*12b00*/  ISETP.GT.U32.AND P2, PT, R58.reuse, R8, PT ;  /* 0x000000083a00720c */ /* 0x040fe20003f44070 */
[----:B------:R-:W-:Y:S01]  /*12b10*/  @!P4 IMAD.IADD R9, R9, 0x1, -R58 ;  /* 0x000000010909c824 */ /* 0x000fe200078e0a3a */
[----:B------:R-:W-:-:S05]  /*12b20*/  ISETP.GT.U32.AND P4, PT, R58, R11, PT ;  /* 0x0000000b3a00720c */ /* 0x000fca0003f84070 */
[--C-:B------:R-:W-:Y:S02]  /*12b30*/  @!P6 IMAD.IADD R4, R4, 0x1, -R58.reuse ;  /* 0x000000010404e824 */ /* 0x100fe400078e0a3a */
[--C-:B------:R-:W-:Y:S02]  /*12b40*/  @!P3 IMAD.IADD R10, R10, 0x1, -R58.reuse ;  /* 0x000000010a0ab824 */ /* 0x100fe400078e0a3a */
[--C-:B------:R-:W-:Y:S01]  /*12b50*/  @!P1 IMAD.IADD R15, R15, 0x1, -R58.reuse ;  /* 0x000000010f0f9824 */ /* 0x100fe200078e0a3a */
[----:B------:R0:W-:Y:S01]  /*12b60*/  STL [R1+0x90], R4 ;  /* 0x0000900401007387 */ /* 0x0001e20000100800 */
[--C-:B------:R-:W-:Y:S02]  /*12b70*/  @!P5 IMAD.IADD R14, R14, 0x1, -R58.reuse ;  /* 0x000000010e0ed824 */ /* 0x100fe400078e0a3a */
[--C-:B------:R-:W-:Y:S01]  /*12b80*/  @!P2 IMAD.IADD R8, R8, 0x1, -R58.reuse ;  /* 0x000000010808a824 */ /* 0x100fe200078e0a3a */
[----:B------:R-:W-:Y:S01]  /*12b90*/  ISETP.GT.U32.AND P2, PT, R58, R10, PT ;  /* 0x0000000a3a00720c */ /* 0x000fe20003f44070 */
[--C-:B------:R-:W-:Y:S01]  /*12ba0*/  @!P4 IMAD.IADD R11, R11, 0x1, -R58.reuse ;  /* 0x000000010b0bc824 */ /* 0x100fe200078e0a3a */
[----:B0-----:R-:W2:Y:S04]  /*12bb0*/  LDL.LU R4, [R1+0x48] ;  /* 0x0000480001047983 */ /* 0x001ea80000300800 */
[----:B------:R0:W-:Y:S04]  /*12bc0*/  STL [R1+0x8c], R15 ;  /* 0x00008c0f01007387 */ /* 0x0001e80000100800 */
[----:B------:R-:W3:Y:S04]  /*12bd0*/  LDL.LU R19, [R1+0x44] ;  /* 0x0000440001137983 */ /* 0x000ee80000300800 */
[----:B------:R1:W-:Y:S04]  /*12be0*/  STL [R1+0x88], R14 ;  /* 0x0000880e01007387 */ /* 0x0003e80000100800 */
[----:B------:R-:W4:Y:S04]  /*12bf0*/  LDL.LU R18, [R1+0x40] ;  /* 0x0000400001127983 */ /* 0x000f280000300800 */
[----:B------:R1:W-:Y:S04]  /*12c00*/  STL [R1+0x84], R11 ;  /* 0x0000840b01007387 */ /* 0x0003e80000100800 */
[----:B0-----:R-:W2:Y:S04]  /*12c10*/  LDL.LU R15, [R1+0x3c] ;  /* 0x00003c00010f7983 */ /* 0x001ea80000300800 */
[----:B-1----:R-:W2:Y:S01]  /*12c20*/  LDL.LU R14, [R1+0x38] ;  /* 0x00003800010e7983 */ /* 0x002ea20000300800 */
[----:B------:R-:W-:-:S05]  /*12c30*/  @!P2 IMAD.IADD R10, R10, 0x1, -R58 ;  /* 0x000000010a0aa824 */ /* 0x000fca00078e0a3a */
[----:B------:R0:W-:Y:S04]  /*12c40*/  STL [R1+0x80], R10 ;  /* 0x0000800a01007387 */ /* 0x0001e80000100800 */
[----:B------:R-:W2:Y:S04]  /*12c50*/  LDL.LU R11, [R1+0x34] ;  /* 0x00003400010b7983 */ /* 0x000ea80000300800 */
[----:B0-----:R-:W2:Y:S01]  /*12c60*/  LDL.LU R10, [R1+0x30] ;  /* 0x00003000010a7983 */ /* 0x001ea20000300800 */
[C---:B------:R-:W-:Y:S02]  /*12c70*/  ISETP.GT.U32.AND P0, PT, R58.reuse, R59, PT ;  /* 0x0000003b3a00720c */ /* 0x040fe40003f04070 */
[----:B------:R-:W-:-:S11]  /*12c80*/  ISETP.GT.U32.AND P3, PT, R58, R3, PT ;  /* 0x000000033a00720c */ /* 0x000fd60003f64070 */
[--C-:B------:R-:W-:Y:S01]  /*12c90*/  @!P0 IMAD.IADD R59, R59, 0x1, -R58.reuse ;  /* 0x000000013b3b8824 */ /* 0x100fe200078e0a3a */
[C---:B------:R-:W-:Y:S01]  /*12ca0*/  ISETP.GT.U32.AND P0, PT, R58.reuse, R60, PT ;  /* 0x0000003c3a00720c */ /* 0x040fe20003f04070 */
[----:B------:R-:W-:Y:S01]  /*12cb0*/  @!P3 IMAD.IADD R3, R3, 0x1, -R58 ;  /* 0x000000010303b824 */ /* 0x000fe200078e0a3a */
[C---:B------:R-:W-:Y:S02]  /*12cc0*/  ISETP.GT.U32.AND P1, PT, R58.reuse, R13, PT ;  /* 0x0000000d3a00720c */ /* 0x040fe40003f24070 */
[C---:B------:R-:W-:Y:S02]  /*12cd0*/  ISETP.GT.U32.AND P3, PT, R58.reuse, R59, PT ;  /* 0x0000003b3a00720c */ /* 0x040fe40003f64070 */
[----:B------:R-:W-:-:S07]  /*12ce0*/  ISETP.GT.U32.AND P5, PT, R58, R12, PT ;  /* 0x0000000c3a00720c */ /* 0x000fce0003fa4070 */
[----:B------:R-:W-:Y:S01]  /*12cf0*/  @!P0 IMAD.IADD R60, R60, 0x1, -R58 ;  /* 0x000000013c3c8824 */ /* 0x000fe200078e0a3a */
[----:B------:R-:W-:-:S04]  /*12d00*/  ISETP.GT.U32.AND P0, PT, R58, R17, PT ;  /* 0x000000113a00720c */ /* 0x000fc80003f04070 */
[C---:B------:R-:W-:Y:S01]  /*12d10*/  ISETP.GT.U32.AND P6, PT, R58.reuse, R60, PT ;  /* 0x0000003c3a00720c */ /* 0x040fe20003fc4070 */
[--C-:B------:R-:W-:Y:S01]  /*12d20*/  @!P3 IMAD.IADD R59, R59, 0x1, -R58.reuse ;  /* 0x000000013b3bb824 */ /* 0x100fe200078e0a3a */
[C---:B------:R-:W-:Y:S01]  /*12d30*/  ISETP.GT.U32.AND P4, PT, R58.reuse, R9, PT ;  /* 0x000000093a00720c */ /* 0x040fe20003f84070 */
[----:B------:R-:W-:Y:S01]  /*12d40*/  @!P1 IMAD.IADD R13, R13, 0x1, -R58 ;  /* 0x000000010d0d9824 */ /* 0x000fe200078e0a3a */
        /* <DEDUP_REMOVED lines=9> */
[----:B0-----:R-:W2:Y:S06]  /*12de0*/  LDL.LU R59, [R1+0x2c] ;  /* 0x00002c00013b7983 */ /* 0x001eac0000300800 */
[--C-:B------:R-:W-:Y:S01]  /*12df0*/  @!P0 IMAD.IADD R2, R2, 0x1, -R58.reuse ;  /* 0x0000000102028824 */ /* 0x100fe200078e0a3a */
[----:B------:R-:W-:Y:S01]  /*12e00*/  ISETP.GT.U32.AND P4, PT, R58, R6, PT ;  /* 0x000000063a00720c */ /* 0x000fe20003f84070 */
[--C-:B------:R-:W-:Y:S01]  /*12e10*/  @!P1 IMAD.IADD R16, R16, 0x1, -R58.reuse ;  /* 0x0000000110109824 */ /* 0x100fe200078e0a3a */
[----:B------:R-:W-:Y:S01]  /*12e20*/  ISETP.GT.U32.AND P3, PT, R58, R3, PT ;  /* 0x000000033a00720c */ /* 0x000fe20003f64070 */
[----:B------:R-:W-:-:S02]  /*12e30*/  @!P5 IMAD.IADD R7, R7, 0x1, -R58 ;  /* 0x000000010707d824 */ /* 0x000fc400078e0a3a */
[--C-:B------:R-:W-:Y:S01]  /*12e40*/  @!P2 IMAD.IADD R8, R8, 0x1, -R58.reuse ;  /* 0x000000010808a824 */ /* 0x100fe200078e0a3a */
[----:B------:R-:W-:Y:S01]  /*12e50*/  ISETP.GT.U32.AND P2, PT, R58, R5, PT ;  /* 0x000000053a00720c */ /* 0x000fe20003f44070 */
[----:B------:R-:W-:Y:S04]  /*12e60*/  STL [R1+0x78], R17 ;  /* 0x0000781101007387 */ /* 0x000fe80000100800 */
[----:B------:R-:W-:Y:S02]  /*12e70*/  STL [R1+0x74], R13 ;  /* 0x0000740d01007387 */ /* 0x000fe40000100800 */
[--C-:B------:R-:W-:Y:S02]  /*12e80*/  @!P4 IMAD.IADD R6, R6, 0x1, -R58.reuse ;  /* 0x000000010606c824 */ /* 0x100fe400078e0a3a */
[--C-:B------:R-:W-:Y:S01]  /*12e90*/  @!P3 IMAD.IADD R3, R3, 0x1, -R58.reuse ;  /* 0x000000010303b824 */ /* 0x100fe200078e0a3a */
[----:B------:R-:W-:Y:S04]  /*12ea0*/  STL [R1+0x70], R12 ;  /* 0x0000700c01007387 */ /* 0x000fe80000100800 */
[----:B------:R-:W-:Y:S04]  /*12eb0*/  STL [R1+0x6c], R9 ;  /* 0x00006c0901007387 */ /* 0x000fe80000100800 */
[----:B------:R-:W-:Y:S04]  /*12ec0*/  STL [R1+0x68], R8 ;  /* 0x0000680801007387 */ /* 0x000fe80000100800 */
[----:B------:R0:W-:Y:S04]  /*12ed0*/  STL [R1+0x60], R60 ;  /* 0x0000603c01007387 */ /* 0x0001e80000100800 */
[----:B------:R1:W-:Y:S01]  /*12ee0*/  STL [R1+0x64], R3 ;  /* 0x0000640301007387 */ /* 0x0003e20000100800 */
[----:B------:R-:W-:-:S03]  /*12ef0*/  @!P2 IMAD.IADD R5, R5, 0x1, -R58 ;  /* 0x000000010505a824 */ /* 0x000fc600078e0a3a */
[----:B0-----:R-:W2:Y:S04]  /*12f00*/  LDL R60, [R1+0x2764] ;  /* 0x00276400013c7983 */ /* 0x001ea80000100800 */
[----:B-1----:R-:W2:Y:S04]  /*12f10*/  LDL.LU R3, [R1+0x28] ;  /* 0x0000280001037983 */ /* 0x002ea80000300800 */
[----:B------:R-:W2:Y:S04]  /*12f20*/  LDL.LU R13, [R1+0x24] ;  /* 0x00002400010d7983 */ /* 0x000ea80000300800 */
[----:B------:R-:W2:Y:S04]  /*12f30*/  LDL.LU R12, [R1+0x714] ;  /* 0x00071400010c7983 */ /* 0x000ea80000300800 */
[----:B------:R-:W2:Y:S04]  /*12f40*/  LDL.LU R9, [R1+0x71c] ;  /* 0x00071c0001097983 */ /* 0x000ea80000300800 */
[----:B------:R-:W2:Y:S01]  /*12f50*/  LDL.LU R8, [R1+0x720] ;  /* 0x0007200001087983 */ /* 0x000ea20000300800 */
[----:B---3--:R-:W-:-:S02]  /*12f60*/  ISETP.GT.U32.AND P6, PT, R58, R19, PT ;  /* 0x000000133a00720c */ /* 0x008fc40003fc4070 */
[C---:B----4-:R-:W-:Y:S02]  /*12f70*/  ISETP.GT.U32.AND P0, PT, R58.reuse, R18, PT ;  /* 0x000000123a00720c */ /* 0x050fe40003f04070 */
[C---:B--2---:R-:W-:Y:S02]  /*12f80*/  ISETP.GT.U32.AND P1, PT, R58.reuse, R15, PT ;  /* 0x0000000f3a00720c */ /* 0x044fe40003f24070 */
[----:B------:R-:W-:-:S07]  /*12f90*/  ISETP.GT.U32.AND P5, PT, R58, R14, PT ;  /* 0x0000000e3a00720c */ /* 0x000fce0003fa4070 */
[--C-:B------:R-:W-:Y:S01]  /*12fa0*/  @!P6 IMAD.IADD R19, R19, 0x1, -R58.reuse ;  /* 0x000000011313e824 */ /* 0x100fe200078e0a3a */
[----:B------:R-:W-:Y:S01]  /*12fb0*/  ISETP.GT.U32.AND P6, PT, R58, R2, PT ;  /* 0x000000023a00720c */ /* 0x000fe20003fc4070 */
[--C-:B------:R-:W-:Y:S01]  /*12fc0*/  @!P0 IMAD.IADD R18, R18, 0x1, -R58.reuse ;  /* 0x0000000112128824 */ /* 0x100fe200078e0a3a */
[C---:B------:R-:W-:Y:S01]  /*12fd0*/  ISETP.GT.U32.AND P0, PT, R58.reuse, R16, PT ;  /* 0x000000103a00720c */ /* 0x040fe20003f04070 */
[--C-:B------:R-:W-:Y:S01]  /*12fe0*/  @!P1 IMAD.IADD R15, R15, 0x1, -R58.reuse ;  /* 0x000000010f0f9824 */ /* 0x100fe200078e0a3a */
[C---:B------:R-:W-:Y:S02]  /*12ff0*/  ISETP.GT.U32.AND P4, PT, R58.reuse, R11, PT ;  /* 0x0000000b3a00720c */ /* 0x040fe40003f84070 */
[----:B------:R-:W-:Y:S01]  /*13000*/  ISETP.GT.U32.AND P1, PT, R58, R7, PT ;  /* 0x000000073a00720c */ /* 0x000fe20003f24070 */
[----:B------:R-:W-:Y:S01]  /*13010*/  @!P5 IMAD.IADD R14, R14, 0x1, -R58 ;  /* 0x000000010e0ed824 */ /* 0x000fe200078e0a3a */
[----:B------:R-:W-:-:S05]  /*13020*/  ISETP.GT.U32.AND P5, PT, R58, R6, PT ;  /* 0x000000063a00720c */ /* 0x000fca0003fa4070 */
[--C-:B------:R-:W-:Y:S01]  /*13030*/  @!P6 IMAD.IADD R2, R2, 0x1, -R58.reuse ;  /* 0x000000010202e824 */ /* 0x100fe200078e0a3a */
[----:B------:R-:W-:Y:S01]  /*13040*/  ISETP.GT.U32.AND P3, PT, R58, R4, PT ;  /* 0x000000043a00720c */ /* 0x000fe20003f64070 */
[--C-:B------:R-:W-:Y:S01]  /*13050*/  @!P0 IMAD.IADD R16, R16, 0x1, -R58.reuse ;  /* 0x0000000110108824 */ /* 0x100fe200078e0a3a */
[C---:B------:R-:W-:Y:S02]  /*13060*/  ISETP.GT.U32.AND P2, PT, R58.reuse, R10, PT ;  /* 0x0000000a3a00720c */ /* 0x040fe40003f44070 */
[----:B------:R0:W-:Y:S01]  /*13070*/  STL [R1+0x5c], R2 ;  /* 0x00005c0201007387 */ /* 0x0001e20000100800 */
[--C-:B------:R-:W-:Y:S01]  /*13080*/  @!P4 IMAD.IADD R11, R11, 0x1, -R58.reuse ;  /* 0x000000010b0bc824 */ /* 0x100fe200078e0a3a */
[----:B------:R-:W-:Y:S01]  /*13090*/  ISETP.GT.U32.AND P4, PT, R58, R5, PT ;  /* 0x000000053a00720c */ /* 0x000fe20003f84070 */
[--C-:B------:R-:W-:Y:S02]  /*130a0*/  @!P1 IMAD.IADD R7, R7, 0x1, -R58.reuse ;  /* 0x0000000107079824 */ /* 0x100fe400078e0a3a */
[--C-:B------:R-:W-:Y:S01]  /*130b0*/  @!P5 IMAD.IADD R6, R6, 0x1, -R58.reuse ;  /* 0x000000010606d824 */ /* 0x100fe200078e0a3a */
[----:B0-----:R-:W2:Y:S04]  /*130c0*/  LDL.LU R2, [R1+0x724] ;  /* 0x0007240001027983 */ /* 0x001ea80000300800 */
[----:B------:R0:W-:Y:S04]  /*130d0*/  STL [R1+0x58], R16 ;  /* 0x0000581001007387 */ /* 0x0001e80000100800 */
[----:B------:R-:W3:Y:S04]  /*130e0*/  LDL.LU R17, [R1+0x718] ;  /* 0x0007180001117983 */ /* 0x000ee80000300800 */
[----:B------:R1:W-:Y:S01]  /*130f0*/  STL [R1+0x54], R7 ;  /* 0x0000540701007387 */ /* 0x0003e20000100800 */
[----:B------:R-:W-:-:S03]  /*13100*/  @!P3 IMAD.IADD R4, R4, 0x1, -R58 ;  /* 0x000000010404b824 */ /* 0x000fc600078e0a3a */
[----:B0-----:R-:W4:Y:S04]  /*13110*/  LDL.LU R16, [R1+0x700] ;  /* 0x0007000001107983 */ /* 0x001f280000300800 */
[----:B------:R0:W-:Y:S04]  /*13120*/  STL [R1+0x50], R6 ;  /* 0x0000500601007387 */ /* 0x0001e80000100800 */
[----:B-1----:R-:W2:Y:S01]  /*13130*/  LDL.LU R7, [R1+0x708] ;  /* 0x0007080001077983 */ /* 0x002ea20000300800 */
[----:B------:R-:W-:-:S03]  /*13140*/  @!P2 IMAD.IADD R10, R10, 0x1, -R58 ;  /* 0x000000010a0aa824 */ /* 0x000fc600078e0a3a */
[----:B0-----:R-:W2:Y:S01]  /*13150*/  LDL.LU R6, [R1+0x70c] ;  /* 0x00070c0001067983 */ /* 0x001ea20000300800 */
[----:B------:R-:W-:Y:S01]  /*13160*/  @!P4 IMAD.IADD R5, R5, 0x1, -R58 ;  /* 0x000000010505c824 */ /* 0x000fe200078e0a3a */
[----:B------:R-:W-:-:S04]  /*13170*/  ISETP.GT.U32.AND P2, PT, R58, R4, PT ;  /* 0x000000043a00720c */ /* 0x000fc80003f44070 */
[----:B------:R0:W-:Y:S04]  /*13180*/  STL [R1+0x4c], R5 ;  /* 0x00004c0501007387 */ /* 0x0001e80000100800 */
[----:B0-----:R-:W2:Y:S05]  /*13190*/  LDL.LU R5, [R1+0x710] ;  /* 0x0007100001057983 */ /* 0x001eaa0000300800 */
[----:B------:R-:W-:-:S05]  /*131a0*/  @!P2 IMAD.IADD R4, R4, 0x1, -R58 ;  /* 0x000000010404a824 */ /* 0x000fca00078e0a3a */
[----:B------:R0:W-:Y:S04]  /*131b0*/  STL [R1+0x48], R4 ;  /* 0x0000480401007387 */ /* 0x0001e80000100800 */
[----:B0-----:R-:W2:Y:S01]  /*131c0*/  LDL.LU R4, [R1+0x704] ;  /* 0x0007040001047983 */ /* 0x001ea20000300800 */
[C---:B------:R-:W-:Y:S01]  /*131d0*/  ISETP.GT.U32.AND P3, PT, R58.reuse, R59, PT ;  /* 0x0000003b3a00720c */ /* 0x040fe20003f64070 */
[C---:B------:R-:W-:Y:S01]  /*131e0*/  IMAD R38, R58.reuse, R43, R38 ;  /* 0x0000002b3a267224 */ /* 0x040fe200078e0226 */
[----:B------:R-:W-:Y:S02]  /*131f0*/  IABS R43, R46 ;  /* 0x0000002e002b7213 */ /* 0x000fe40000000000 */
[C---:B------:R-:W-:Y:S02]  /*13200*/  ISETP.GT.U32.AND P0, PT, R58.reuse, R18, PT ;  /* 0x000000123a00720c */ /* 0x040fe40003f04070 */
[----:B------:R-:W-:Y:S01]  /*13210*/  ISETP.GT.U32.AND P1, PT, R58, R15, PT ;  /* 0x0000000f3a00720c */ /* 0x000fe20003f24070 */
[----:B------:R-:W-:-:S06]  /*13220*/  IMAD.HI.U32 R46, R0, R43, RZ ;  /* 0x0000002b002e7227 */ /* 0x000fcc00078e00ff */
[----:B------:R-:W-:Y:S01]  /*13230*/  @!P3 IMAD.IADD R59, R59, 0x1, -R58 ;  /* 0x000000013b3bb824 */ /* 0x000fe200078e0a3a */
[C---:B------:R-:W-:Y:S01]  /*13240*/  ISETP.GT.U32.AND P3, PT, R58.reuse, R19, PT ;  /* 0x000000133a00720c */ /* 0x040fe20003f64070 */
[----:B------:R-:W-:Y:S01]  /*13250*/  IMAD.MOV R45, RZ, RZ, -R46 ;  /* 0x000000ffff2d7224 */ /* 0x000fe200078e0a2e */
[C---:B------:R-:W-:Y:S02]  /*13260*/  ISETP.GT.U32.AND P5, PT, R58.reuse, R14, PT ;  /* 0x0000000e3a00720c */ /* 0x040fe40003fa4070 */
[C---:B------:R-:W-:Y:S01]  /*13270*/  ISETP.GT.U32.AND P6, PT, R58.reuse, R59, PT ;  /* 0x0000003b3a00720c */ /* 0x040fe20003fc4070 */
[----:B------:R-:W-:Y:S02]  /*13280*/  IMAD R43, R58, R45, R43 ;  /* 0x0000002d3a2b7224 */ /* 0x000fe400078e022b */
[----:B------:R-:W-:-:S04]  /*13290*/  IMAD.HI.U32 R45, R0, R44, RZ ;  /* 0x0000002c002d7227 */ /* 0x000fc800078e00ff */
[--C-:B------:R-:W-:Y:S02]  /*132a0*/  @!P0 IMAD.IADD R18, R18, 0x1, -R58.reuse ;  /* 0x0000000112128824 */ /* 0x100fe400078e0a3a */
[--C-:B------:R-:W-:Y:S01]  /*132b0*/  @!P3 IMAD.IADD R19, R19, 0x1, -R58.reuse ;  /* 0x000000011313b824 */ /* 0x100fe200078e0a3a */
[C---:B------:R-:W-:Y:S01]  /*132c0*/  ISETP.GT.U32.AND P3, PT, R58.reuse, R3, PT ;  /* 0x000000033a00720c */ /* 0x040fe20003f64070 */
[----:B------:R-:W-:Y:S01]  /*132d0*/  IMAD.MOV R45, RZ, RZ, -R45 ;  /* 0x000000ffff2d7224 */ /* 0x000fe200078e0a2d */
[C---:B------:R-:W-:Y:S01]  /*132e0*/  ISETP.GT.U32.AND P0, PT, R58.reuse, R13, PT ;  /* 0x0000000d3a00720c */ /* 0x040fe20003f04070 */
[----:B------:R-:W-:Y:S01]  /*132f0*/  @!P1 IMAD.IADD R15, R15, 0x1, -R58 ;  /* 0x000000010f0f9824 */ /* 0x000fe200078e0a3a */
[C---:B------:R-:W-:Y:S01]  /*13300*/  ISETP.GT.U32.AND P1, PT, R58.reuse, R12, PT ;  /* 0x0000000c3a00720c */ /* 0x040fe20003f24070 */
[C---:B------:R-:W-:Y:S01]  /*13310*/  IMAD R44, R58.reuse, R45, R44 ;  /* 0x0000002d3a2c7224 */ /* 0x040fe200078e022c */
[----:B------:R-:W-:Y:S02]  /*13320*/  IABS R45, R60 ;  /* 0x0000003c002d7213 */ /* 0x000fe40000000000 */
[----:B------:R-:W2:Y:S01]  /*13330*/  LDL.LU R60, [R1+0x6ec] ;  /* 0x0006ec00013c7983 */ /* 0x000ea20000300800 */
[----:B------:R-:W-:Y:S01]  /*13340*/  ISETP.GT.U32.AND P4, PT, R58, R11, PT ;  /* 0x0000000b3a00720c */ /* 0x000fe20003f84070 */
[----:B------:R-:W-:-:S02]  /*13350*/  @!P6 IMAD.IADD R59, R59, 0x1, -R58 ;  /* 0x000000013b3be824 */ /* 0x000fc400078e0a3a */
[--C-:B------:R-:W-:Y:S01]  /*13360*/  @!P5 IMAD.IADD R14, R14, 0x1, -R58.reuse ;  /* 0x000000010e0ed824 */ /* 0x100fe200078e0a3a */
[C---:B------:R-:W-:Y:S01]  /*13370*/  ISETP.GT.U32.AND P5, PT, R58.reuse, R9, PT ;  /* 0x000000093a00720c */ /* 0x040fe20003fa4070 */
[--C-:B------:R-:W-:Y:S02]  /*13380*/  @!P3 IMAD.IADD R3, R3, 0x1, -R58.reuse ;  /* 0x000000010303b824 */ /* 0x100fe400078e0a3a */
[--C-:B------:R-:W-:Y:S01]  /*13390*/  @!P0 IMAD.IADD R13, R13, 0x1, -R58.reuse ;  /* 0x000000010d0d8824 */ /* 0x100fe200078e0a3a */
[----:B------:R-:W-:Y:S01]  /*133a0*/  ISETP.GT.U32.AND P2, PT, R58, R10, PT ;  /* 0x0000000a3a00720c */ /* 0x000fe20003f44070 */
[----:B------:R-:W-:-:S04]  /*133b0*/  @!P1 IMAD.IADD R12, R12, 0x1, -R58 ;  /* 0x000000010c0c9824 */ /* 0x000fc800078e0a3a */
[----:B------:R-:W-:Y:S01]  /*133c0*/  @!P4 IMAD.IADD R11, R11, 0x1, -R58 ;  /* 0x000000010b0bc824 */ /* 0x000fe200078e0a3a */
[----:B------:R-:W-:-:S03]  /*133d0*/  ISETP.GT.U32.AND P4, PT, R58, R8, PT ;  /* 0x000000083a00720c */ /* 0x000fc60003f84070 */
[--C-:B------:R-:W-:Y:S01]  /*133e0*/  @!P5 IMAD.IADD R9, R9, 0x1, -R58.reuse ;  /* 0x000000010909d824 */ /* 0x100fe200078e0a3a */
[----:B------:R-:W-:Y:S03]  /*133f0*/  STL [R1+0x44], R19 ;  /* 0x0000441301007387 */ /* 0x000fe60000100800 */
[--C-:B------:R-:W-:Y:S01]  /*13400*/  @!P2 IMAD.IADD R10, R10, 0x1, -R58.reuse ;  /* 0x000000010a0aa824 */ /* 0x100fe200078e0a3a */
[----:B------:R-:W-:Y:S04]  /*13410*/  STL [R1+0x40], R18 ;  /* 0x0000401201007387 */ /* 0x000fe80000100800 */
[----:B------:R-:W-:Y:S04]  /*13420*/  STL [R1+0x3c], R15 ;  /* 0x00003c0f01007387 */ /* 0x000fe80000100800 */
[----:B------:R-:W-:Y:S01]  /*13430*/  STL [R1+0x38], R14 ;  /* 0x0000380e01007387 */ /* 0x000fe20000100800 */
[----:B------:R-:W-:-:S03]  /*13440*/  @!P4 IMAD.IADD R8, R8, 0x1, -R58 ;  /* 0x000000010808c824 */ /* 0x000fc600078e0a3a */
[----:B------:R-:W-:Y:S04]  /*13450*/  STL [R1+0x34], R11 ;  /* 0x0000340b01007387 */ /* 0x000fe80000100800 */
[----:B------:R0:W-:Y:S04]  /*13460*/  STL [R1+0x2c], R59 ;  /* 0x00002c3b01007387 */ /* 0x0001e80000100800 */
[----:B------:R1:W-:Y:S04]  /*13470*/  STL [R1+0x30], R10 ;  /* 0x0000300a01007387 */ /* 0x0003e80000100800 */
[----:B0-----:R-:W2:Y:S04]  /*13480*/  LDL.LU R59, [R1+0x6f4] ;  /* 0x0006f400013b7983 */ /* 0x001ea80000300800 */
[----:B------:R-:W2:Y:S04]  /*13490*/  LDL.LU R15, [R1+0x6f8] ;  /* 0x0006f800010f7983 */ /* 0x000ea80000300800 */
[----:B------:R-:W2:Y:S04]  /*134a0*/  LDL.LU R11, [R1+0x6fc] ;  /* 0x0006fc00010b7983 */ /* 0x000ea80000300800 */
[----:B-1----:R-:W2:Y:S01]  /*134b0*/  LDL.LU R10, [R1+0x6f0] ;  /* 0x0006f000010a7983 */ /* 0x002ea20000300800 */
        /* <DEDUP_REMOVED lines=9> */
[----:B------:R-:W-:Y:S01]  /*13550*/  ISETP.GT.U32.AND P0, PT, R58, R12, PT ;  /* 0x0000000c3a00720c */ /* 0x000fe20003f04070 */
[----:B------:R-:W-:Y:S01]  /*13560*/  @!P1 IMAD.IADD R6, R6, 0x1, -R58 ;  /* 0x0000000106069824 */ /* 0x000fe200078e0a3a */
[C---:B------:R-:W-:Y:S02]  /*13570*/  ISETP.GT.U32.AND P5, PT, R58.reuse, R5, PT ;  /* 0x000000053a00720c */ /* 0x040fe40003fa4070 */
[----:B------:R-:W-:-:S05]  /*13580*/  ISETP.GT.U32.AND P1, PT, R58, R9, PT ;  /* 0x000000093a00720c */ /* 0x000fca0003f24070 */
[--C-:B------:R-:W-:Y:S01]  /*13590*/  @!P6 IMAD.IADD R3, R3, 0x1, -R58.reuse ;  /* 0x000000010303e824 */ /* 0x100fe200078e0a3a */
[----:B------:R-:W-:Y:S01]  /*135a0*/  ISETP.GT.U32.AND P2, PT, R58, R2, PT ;  /* 0x000000023a00720c */ /* 0x000fe20003f44070 */
[--C-:B------:R-:W-:Y:S02]  /*135b0*/  @!P3 IMAD.IADD R13, R13, 0x1, -R58.reuse ;  /* 0x000000010d0db824 */ /* 0x100fe400078e0a3a */
[--C-:B------:R-:W-:Y:S01]  /*135c0*/  @!P0 IMAD.IADD R12, R12, 0x1, -R58.reuse ;  /* 0x000000010c0c8824 */ /* 0x100fe200078e0a3a */
[----:B------:R0:W-:Y:S01]  /*135d0*/  STL [R1+0x28], R3 ;  /* 0x0000280301007387 */ /* 0x0001e20000100800 */
[--C-:B------:R-:W-:Y:S01]  /*135e0*/  @!P5 IMAD.IADD R5, R5, 0x1, -R58.reuse ;  /* 0x000000010505d824 */ /* 0x100fe200078e0a3a */
[C---:B------:R-:W-:Y:S02]  /*135f0*/  ISETP.GT.U32.AND P5, PT, R58.reuse, R8, PT ;  /* 0x000000083a00720c */ /* 0x040fe40003fa4070 */
[----:B------:R-:W-:Y:S01]  /*13600*/  ISETP.GT.U32.AND P4, PT, R58, R4, PT ;  /* 0x000000043a00720c */ /* 0x000fe20003f84070 */
[--C-:B------:R-:W-:Y:S01]  /*13610*/  @!P1 IMAD.IADD R9, R9, 0x1, -R58.reuse ;  /* 0x0000000109099824 */ /* 0x100fe200078e0a3a */
[----:B0-----:R-:W2:Y:S04]  /*13620*/  LDL.LU R3, [R1+0x6d8] ;  /* 0x0006d80001037983 */ /* 0x001ea80000300800 */
[----:B------:R-:W3:Y:S04]  /*13630*/  LDL.LU R19, [R1+0x6e0] ;  /* 0x0006e00001137983 */ /* 0x000ee80000300800 */
[----:B------:R0:W-:Y:S01]  /*13640*/  STL [R1+0x24], R13 ;  /* 0x0000240d01007387 */ /* 0x0001e20000100800 */
[----:B------:R-:W-:-:S03]  /*13650*/  @!P2 IMAD.IADD R2, R2, 0x1, -R58 ;  /* 0x000000010202a824 */ /* 0x000fc600078e0a3a */
[----:B------:R-:W4:Y:S04]  /*13660*/  LDL.LU R18, [R1+0x6e4] ;  /* 0x0006e40001127983 */ /* 0x000f280000300800 */
[----:B------:R1:W-:Y:S04]  /*13670*/  STL [R1+0x714], R12 ;  /* 0x0007140c01007387 */ /* 0x0003e80000100800 */
[----:B------:R-:W-:Y:S04]  /*13680*/  STL [R1+0x71c], R9 ;  /* 0x00071c0901007387 */ /* 0x000fe80000100800 */
[----:B------:R-:W3:Y:S01]  /*13690*/  LDL.LU R14, [R1+0x6e8] ;  /* 0x0006e800010e7983 */ /* 0x000ee20000300800 */
[--C-:B------:R-:W-:Y:S01]  /*136a0*/  @!P4 IMAD.IADD R4, R4, 0x1, -R58.reuse ;  /* 0x000000010404c824 */ /* 0x100fe200078e0a3a */
[----:B------:R-:W-:Y:S01]  /*136b0*/  ISETP.GT.U32.AND P4, PT, R58, R2, PT ;  /* 0x000000023a00720c */ /* 0x000fe20003f84070 */
[--C-:B------:R-:W-:Y:S01]  /*136c0*/  @!P5 IMAD.IADD R8, R8, 0x1, -R58.reuse ;  /* 0x000000010808d824 */ /* 0x100fe200078e0a3a */
[----:B0-----:R-:W3:Y:S04]  /*136d0*/  LDL.LU R13, [R1+0x6dc] ;  /* 0x0006dc00010d7983 */ /* 0x001ee80000300800 */
[----:B------:R0:W-:Y:S04]  /*136e0*/  STL [R1+0x720], R8 ;  /* 0x0007200801007387 */ /* 0x0001e80000100800 */
[----:B-1----:R-:W3:Y:S04]  /*136f0*/  LDL.LU R12, [R1+0x6c4] ;  /* 0x0006c400010c7983 */ /* 0x002ee80000300800 */
[----:B0-----:R-:W3:Y:S01]  /*13700*/  LDL.LU R8, [R1+0x6cc] ;  /* 0x0006cc0001087983 */ /* 0x001ee20000300800 */
[----:B------:R-:W-:-:S03]  /*13710*/  @!P4 IMAD.IADD R2, R2, 0x1, -R58 ;  /* 0x000000010202c824 */ /* 0x000fc600078e0a3a */
[----:B------:R-:W3:Y:S04]  /*13720*/  LDL.LU R9, [R1+0x6d0] ;  /* 0x0006d00001097983 */ /* 0x000ee80000300800 */
[----:B------:R0:W-:Y:S04]  /*13730*/  STL [R1+0x724], R2 ;  /* 0x0007240201007387 */ /* 0x0001e80000100800 */
[----:B0-----:R-:W3:Y:S01]  /*13740*/  LDL.LU R2, [R1+0x6d4] ;  /* 0x0006d40001027983 */ /* 0x001ee20000300800 */
[C---:B------:R-:W-:Y:S02]  /*13750*/  ISETP.GT.U32.AND P2, PT, R58.reuse, R60, PT ;  /* 0x0000003c3a00720c */ /* 0x040fe40003f44070 */
[----:B------:R-:W-:-:S11]  /*13760*/  ISETP.GT.U32.AND P3, PT, R58, R16, PT ;  /* 0x000000103a00720c */ /* 0x000fd60003f64070 */
[--C-:B------:R-:W-:Y:S01]  /*13770*/  @!P2 IMAD.IADD R60, R60, 0x1, -R58.reuse ;  /* 0x000000013c3ca824 */ /* 0x100fe200078e0a3a */
[C---:B------:R-:W-:Y:S02]  /*13780*/  ISETP.GT.U32.AND P2, PT, R58.reuse, R17, PT ;  /* 0x000000113a00720c */ /* 0x040fe40003f44070 */
[C---:B------:R-:W-:Y:S02]  /*13790*/  ISETP.GT.U32.AND P0, PT, R58.reuse, R7, PT ;  /* 0x000000073a00720c */ /* 0x040fe40003f04070 */
[C---:B------:R-:W-:Y:S02]  /*137a0*/  ISETP.GT.U32.AND P6, PT, R58.reuse, R60, PT ;  /* 0x0000003c3a00720c */ /* 0x040fe40003fc4070 */
[----:B------:R-:W-:Y:S01]  /*137b0*/  ISETP.GT.U32.AND P1, PT, R58, R6, PT ;  /* 0x000000063a00720c */ /* 0x000fe20003f24070 */
[----:B------:R-:W-:-:S06]  /*137c0*/  @!P3 IMAD.IADD R16, R16, 0x1, -R58 ;  /* 0x000000011010b824 */ /* 0x000fcc00078e0a3a */
[--C-:B------:R-:W-:Y:S01]  /*137d0*/  @!P2 IMAD.IADD R17, R17, 0x1, -R58.reuse ;  /* 0x000000011111a824 */ /* 0x100fe200078e0a3a */
[C---:B------:R-:W-:Y:S02]  /*137e0*/  ISETP.GT.U32.AND P2, PT, R58.reuse, R59, PT ;  /* 0x0000003b3a00720c */ /* 0x040fe40003f44070 */
[C---:B------:R-:W-:Y:S01]  /*137f0*/  ISETP.GT.U32.AND P3, PT, R58.reuse, R15, PT ;  /* 0x0000000f3a00720c */ /* 0x040fe20003f64070 */
[--C-:B------:R-:W-:Y:S01]  /*13800*/  @!P0 IMAD.IADD R7, R7, 0x1, -R58.reuse ;  /* 0x0000000107078824 */ /* 0x100fe200078e0a3a */
[----:B------:R-:W-:Y:S01]  /*13810*/  ISETP.GT.U32.AND P5, PT, R58, R5, PT ;  /* 0x000000053a00720c */ /* 0x000fe20003fa4070 */
[--C-:B------:R-:W-:Y:S01]  /*13820*/  @!P6 IMAD.IADD R60, R60, 0x1, -R58.reuse ;  /* 0x000000013c3ce824 */ /* 0x100fe200078e0a3a */
[C---:B------:R-:W-:Y:S02]  /*13830*/  ISETP.GT.U32.AND P4, PT, R58.reuse, R4, PT ;  /* 0x000000043a00720c */ /* 0x040fe40003f84070 */
[----:B------:R-:W-:Y:S01]  /*13840*/  ISETP.GT.U32.AND P0, PT, R58, R11, PT ;  /* 0x0000000b3a00720c */ /* 0x000fe20003f04070 */
[----:B------:R-:W-:Y:S01]  /*13850*/  @!P1 IMAD.IADD R6, R6, 0x1, -R58 ;  /* 0x0000000106069824 */ /* 0x000fe200078e0a3a */
[----:B------:R-:W-:-:S03]  /*13860*/  ISETP.GT.U32.AND P1, PT, R58, R10, PT ;  /* 0x0000000a3a00720c */ /* 0x000fc60003f24070 */
[--C-:B------:R-:W-:Y:S02]  /*13870*/  @!P2 IMAD.IADD R59, R59, 0x1, -R58.reuse ;  /* 0x000000013b3ba824 */ /* 0x100fe400078e0a3a */
[--C-:B------:R-:W-:Y:S02]  /*13880*/  @!P3 IMAD.IADD R15, R15, 0x1, -R58.reuse ;  /* 0x000000010f0fb824 */ /* 0x100fe400078e0a3a */
[--C-:B------:R-:W-:Y:S02]  /*13890*/  @!P5 IMAD.IADD R5, R5, 0x1, -R58.reuse ;  /* 0x000000010505d824 */ /* 0x100fe400078e0a3a */
[--C-:B------:R-:W-:Y:S02]  /*138a0*/  @!P4 IMAD.IADD R4, R4, 0x1, -R58.reuse ;  /* 0x000000010404c824 */ /* 0x100fe400078e0a3a */
[--C-:B------:R-:W-:Y:S01]  /*138b0*/  @!P0 IMAD.IADD R11, R11, 0x1, -R58.reuse ;  /* 0x000000010b0b8824 */ /* 0x100fe200078e0a3a */
[----:B------:R-:W-:Y:S01]  /*138c0*/  STL [R1+0x718], R17 ;  /* 0x0007181101007387 */ /* 0x000fe20000100800 */
[----:B------:R-:W-:-:S03]  /*138d0*/  @!P1 IMAD.IADD R10, R10, 0x1, -R58 ;  /* 0x000000010a0a9824 */ /* 0x000fc600078e0a3a */
[----:B------:R-:W-:Y:S04]  /*138e0*/  STL [R1+0x700], R16 ;  /* 0x0007001001007387 */ /* 0x000fe80000100800 */
[----:B------:R-:W-:Y:S04]  /*138f0*/  STL [R1+0x708], R7 ;  /* 0x0007080701007387 */ /* 0x000fe80000100800 */
        /* <DEDUP_REMOVED lines=15> */
[C---:B------:R-:W-:Y:S02]  /*139f0*/  ISETP.GT.U32.AND P6, PT, R58.reuse, R59, PT ;  /* 0x0000003b3a00720c */ /* 0x040fe40003fc4070 */
[----:B------:R-:W-:Y:S01]  /*13a00*/  ISETP.GT.U32.AND P0, PT, R58, R12, PT ;  /* 0x0000000c3a00720c */ /* 0x000fe20003f04070 */
[--C-:B------:R-:W-:Y:S01]  /*13a10*/  @!P2 IMAD.IADD R14, R14, 0x1, -R58.reuse ;  /* 0x000000010e0ea824 */ /* 0x100fe200078e0a3a */
[C---:B------:R-:W-:Y:S02]  /*13a20*/  ISETP.GT.U32.AND P2, PT, R58.reuse, R15, PT ;  /* 0x0000000f3a00720c */ /* 0x040fe40003f44070 */
[C---:B------:R-:W-:Y:S01]  /*13a30*/  ISETP.GT.U32.AND P1, PT, R58.reuse, R8, PT ;  /* 0x000000083a00720c */ /* 0x040fe20003f24070 */
[--C-:B------:R-:W-:Y:S01]  /*13a40*/  @!P3 IMAD.IADD R13, R13, 0x1, -R58.reuse ;  /* 0x000000010d0db824 */ /* 0x100fe200078e0a3a */
[C---:B------:R-:W-:Y:S01]  /*13a50*/  ISETP.GT.U32.AND P3, PT, R58.reuse, R11, PT ;  /* 0x0000000b3a00720c */ /* 0x040fe20003f64070 */
[--C-:B------:R-:W-:Y:S01]  /*13a60*/  @!P5 IMAD.IADD R3, R3, 0x1, -R58.reuse ;  /* 0x000000010303d824 */ /* 0x100fe200078e0a3a */
[----:B------:R-:W-:Y:S01]  /*13a70*/  ISETP.GT.U32.AND P5, PT, R58, R9, PT ;  /* 0x000000093a00720c */ /* 0x000fe20003fa4070 */
[----:B------:R-:W-:-:S04]  /*13a80*/  @!P4 IMAD.IADD R19, R19, 0x1, -R58 ;  /* 0x000000011313c824 */ /* 0x000fc800078e0a3a */
[--C-:B------:R-:W-:Y:S01]  /*13a90*/  @!P0 IMAD.IADD R12, R12, 0x1, -R58.reuse ;  /* 0x000000010c0c8824 */ /* 0x100fe200078e0a3a */
[----:B------:R-:W-:Y:S01]  /*13aa0*/  ISETP.GT.U32.AND P0, PT, R58, R10, PT ;  /* 0x0000000a3a00720c */ /* 0x000fe20003f04070 */
[--C-:B------:R-:W-:Y:S02]  /*13ab0*/  @!P6 IMAD.IADD R59, R59, 0x1, -R58.reuse ;  /* 0x000000013b3be824 */ /* 0x100fe400078e0a3a */
[--C-:B------:R-:W-:Y:S02]  /*13ac0*/  @!P2 IMAD.IADD R15, R15, 0x1, -R58.reuse ;  /* 0x000000010f0fa824 */ /* 0x100fe400078e0a3a */
[--C-:B------:R-:W-:Y:S01]  /*13ad0*/  @!P1 IMAD.IADD R8, R8, 0x1, -R58.reuse ;  /* 0x0000000108089824 */ /* 0x100fe200078e0a3a */
[C---:B------:R-:W-:Y:S02]  /*13ae0*/  ISETP.GT.U32.AND P1, PT, R58.reuse, R3, PT ;  /* 0x000000033a00720c */ /* 0x040fe40003f24070 */
[----:B------:R-:W-:Y:S01]  /*13af0*/  ISETP.GT.U32.AND P4, PT, R58, R2, PT ;  /* 0x000000023a00720c */ /* 0x000fe20003f84070 */
[----:B------:R0:W-:Y:S01]  /*13b00*/  STL [R1+0x6f4], R59 ;  /* 0x0006f43b01007387 */ /* 0x0001e20000100800 */
[----:B------:R-:W-:-:S02]  /*13b10*/  @!P3 IMAD.IADD R11, R11, 0x1, -R58 ;  /* 0x000000010b0bb824 */ /* 0x000fc400078e0a3a */
[--C-:B------:R-:W-:Y:S01]  /*13b20*/  @!P5 IMAD.IADD R9, R9, 0x1, -R58.reuse ;  /* 0x000000010909d824 */ /* 0x100fe200078e0a3a */
[----:B0-----:R-:W2:Y:S04]  /*13b30*/  LDL.LU R59, [R1+0x6b4] ;  /* 0x0006b400013b7983 */ /* 0x001ea80000300800 */
[----:B------:R-:W3:Y:S04]  /*13b40*/  LDL.LU R17, [R1+0x69c] ;  /* 0x00069c0001117983 */ /* 0x000ee80000300800 */
[----:B------:R0:W-:Y:S04]  /*13b50*/  STL [R1+0x6f8], R15 ;  /* 0x0006f80f01007387 */ /* 0x0001e80000100800 */
[----:B------:R-:W4:Y:S01]  /*13b60*/  LDL.LU R16, [R1+0x6a4] ;  /* 0x0006a40001107983 */ /* 0x000f220000300800 */
[----:B------:R-:W-:Y:S01]  /*13b70*/  ISETP.GT.U32.AND P5, PT, R58, R19, PT ;  /* 0x000000133a00720c */ /* 0x000fe20003fa4070 */
[--C-:B------:R-:W-:Y:S01]  /*13b80*/  @!P4 IMAD.IADD R2, R2, 0x1, -R58.reuse ;  /* 0x000000010202c824 */ /* 0x100fe200078e0a3a */
[----:B------:R-:W-:Y:S01]  /*13b90*/  ISETP.GT.U32.AND P4, PT, R58, R18, PT ;  /* 0x000000123a00720c */ /* 0x000fe20003f84070 */
[----:B------:R-:W-:Y:S01]  /*13ba0*/  @!P0 IMAD.IADD R10, R10, 0x1, -R58 ;  /* 0x000000010a0a8824 */ /* 0x000fe200078e0a3a */
[----:B0-----:R-:W2:Y:S01]  /*13bb0*/  LDL.LU R15, [R1+0x6a8] ;  /* 0x0006a800010f7983 */ /* 0x001ea20000300800 */
[----:B------:R-:W-:-:S03]  /*13bc0*/  ISETP.GT.U32.AND P2, PT, R58, R14, PT ;  /* 0x0000000e3a00720c */ /* 0x000fc60003f44070 */
[----:B------:R0:W-:Y:S01]  /*13bd0*/  STL [R1+0x6fc], R11 ;  /* 0x0006fc0b01007387 */ /* 0x0001e20000100800 */
[C---:B------:R-:W-:Y:S01]  /*13be0*/  ISETP.GT.U32.AND P3, PT, R58.reuse, R13, PT ;  /* 0x0000000d3a00720c */ /* 0x040fe20003f64070 */
[--C-:B------:R-:W-:Y:S01]  /*13bf0*/  @!P1 IMAD.IADD R3, R3, 0x1, -R58.reuse ;  /* 0x0000000103039824 */ /* 0x100fe200078e0a3a */
[C---:B------:R-:W-:Y:S02]  /*13c00*/  ISETP.GT.U32.AND P1, PT, R58.reuse, R8, PT ;  /* 0x000000083a00720c */ /* 0x040fe40003f24070 */
[----:B------:R-:W-:Y:S01]  /*13c10*/  ISETP.GT.U32.AND P0, PT, R58, R12, PT ;  /* 0x0000000c3a00720c */ /* 0x000fe20003f04070 */
[----:B0-----:R-:W2:Y:S04]  /*13c20*/  LDL.LU R11, [R1+0x6ac] ;  /* 0x0006ac00010b7983 */ /* 0x001ea80000300800 */
[----:B------:R0:W-:Y:S01]  /*13c30*/  STL [R1+0x6f0], R10 ;  /* 0x0006f00a01007387 */ /* 0x0001e20000100800 */
[----:B------:R-:W-:-:S03]  /*13c40*/  @!P5 IMAD.IADD R19, R19, 0x1, -R58 ;  /* 0x000000011313d824 */ /* 0x000fc600078e0a3a */
[----:B0-----:R-:W2:Y:S01]  /*13c50*/  LDL.LU R10, [R1+0x6a0] ;  /* 0x0006a000010a7983 */ /* 0x001ea20000300800 */
[--C-:B------:R-:W-:Y:S02]  /*13c60*/  @!P4 IMAD.IADD R18, R18, 0x1, -R58.reuse ;  /* 0x000000011212c824 */ /* 0x100fe400078e0a3a */
[--C-:B------:R-:W-:Y:S01]  /*13c70*/  @!P2 IMAD.IADD R14, R14, 0x1, -R58.reuse ;  /* 0x000000010e0ea824 */ /* 0x100fe200078e0a3a */
[----:B------:R0:W-:Y:S01]  /*13c80*/  STL [R1+0x6d8], R3 ;  /* 0x0006d80301007387 */ /* 0x0001e20000100800 */
[--C-:B------:R-:W-:Y:S02]  /*13c90*/  @!P3 IMAD.IADD R13, R13, 0x1, -R58.reuse ;  /* 0x000000010d0db824 */ /* 0x100fe400078e0a3a */
[--C-:B------:R-:W-:Y:S02]  /*13ca0*/  @!P1 IMAD.IADD R8, R8, 0x1, -R58.reuse ;  /* 0x0000000108089824 */ /* 0x100fe400078e0a3a */
[----:B------:R-:W-:Y:S01]  /*13cb0*/  @!P0 IMAD.IADD R12, R12, 0x1, -R58 ;  /* 0x000000010c0c8824 */ /* 0x000fe200078e0a3a */
[----:B0-----:R-:W2:Y:S04]  /*13cc0*/  LDL.LU R3, [R1+0x688] ;  /* 0x0006880001037983 */ /* 0x001ea80000300800 */
[----:B------:R-:W-:Y:S04]  /*13cd0*/  STL [R1+0x6e0], R19 ;  /* 0x0006e01301007387 */ /* 0x000fe80000100800 */
[----:B------:R-:W-:Y:S04]  /*13ce0*/  STL [R1+0x6e4], R18 ;  /* 0x0006e41201007387 */ /* 0x000fe80000100800 */
[----:B------:R-:W-:Y:S04]  /*13cf0*/  STL [R1+0x6e8], R14 ;  /* 0x0006e80e01007387 */ /* 0x000fe80000100800 */
[----:B------:R-:W-:Y:S04]  /*13d00*/  STL [R1+0x6dc], R13 ;  /* 0x0006dc0d01007387 */ /* 0x000fe80000100800 */
[----:B------:R0:W-:Y:S04]  /*13d10*/  STL [R1+0x6cc], R8 ;  /* 0x0006cc0801007387 */ /* 0x0001e80000100800 */
[----:B------:R-:W-:Y:S04]  /*13d20*/  STL [R1+0x6c4], R12 ;  /* 0x0006c40c01007387 */ /* 0x000fe80000100800 */
[----:B0-----:R-:W2:Y:S01]  /*13d30*/  LDL R8, [R1+0x2768] ;  /* 0x0027680001087983 */ /* 0x001ea20000100800 */
[----:B------:R-:W-:-:S02]  /*13d40*/  ISETP.GT.U32.AND P6, PT, R58, R2, PT ;  /* 0x000000023a00720c */ /* 0x000fc40003fc4070 */
[C---:B------:R-:W-:Y:S02]  /*13d50*/  ISETP.GT.U32.AND P4, PT, R58.reuse, R60, PT ;  /* 0x0000003c3a00720c */ /* 0x040fe40003f84070 */
[C---:B------:R-:W-:Y:S02]  /*13d60*/  ISETP.GT.U32.AND P2, PT, R58.reuse, R7, PT ;  /* 0x000000073a00720c */ /* 0x040fe40003f44070 */
[C---:B------:R-:W-:Y:S02]  /*13d70*/  ISETP.GT.U32.AND P3, PT, R58.reuse, R6, PT ;  /* 0x000000063a00720c */ /* 0x040fe40003f64070 */
[----:B------:R-:W-:-:S05]  /*13d80*/  ISETP.GT.U32.AND P0, PT, R58, R5, PT ;  /* 0x000000053a00720c */ /* 0x000fca0003f04070 */
[--C-:B------:R-:W-:Y:S02]  /*13d90*/  @!P6 IMAD.IADD R2, R2, 0x1, -R58.reuse ;  /* 0x000000010202e824 */ /* 0x100fe400078e0a3a */
[--C-:B------:R-:W-:Y:S01]  /*13da0*/  @!P4 IMAD.IADD R60, R60, 0x1, -R58.reuse ;  /* 0x000000013c3cc824 */ /* 0x100fe200078e0a3a */
[----:B------:R-:W-:Y:S01]  /*13db0*/  ISETP.GT.U32.AND P5, PT, R58, R9, PT ;  /* 0x000000093a00720c */ /* 0x000fe20003fa4070 */
[--C-:B------:R-:W-:Y:S02]  /*13dc0*/  @!P2 IMAD.IADD R7, R7, 0x1, -R58.reuse ;  /* 0x000000010707a824 */ /* 0x100fe400078e0a3a */
[--C-:B------:R-:W-:Y:S01]  /*13dd0*/  @!P3 IMAD.IADD R6, R6, 0x1, -R58.reuse ;  /* 0x000000010606b824 */ /* 0x100fe200078e0a3a */
[----:B------:R-:W-:Y:S01]  /*13de0*/  ISETP.GT.U32.AND P1, PT, R58, R4, PT ;  /* 0x000000043a00720c */ /* 0x000fe20003f24070 */
[----:B------:R-:W-:Y:S01]  /*13df0*/  @!P0 IMAD.IADD R5, R5, 0x1, -R58 ;  /* 0x0000000105058824 */ /* 0x000fe200078e0a3a */
[----:B------:R0:W-:Y:S01]  /*13e00*/  STL [R1+0x6d4], R2 ;  /* 0x0006d40201007387 */ /* 0x0001e20000100800 */
[----:B------:R-:W-:-:S06]  /*13e10*/  IMAD.HI.U32 R46, R0, R45, RZ ;  /* 0x0000002d002e7227 */ /* 0x000fcc00078e00ff */
[----:B------:R-:W-:-:S04]  /*13e20*/  @!P5 IMAD.IADD R9, R9, 0x1, -R58 ;  /* 0x000000010909d824 */ /* 0x000fc800078e0a3a */
[----:B------:R-:W-:Y:S01]  /*13e30*/  @!P1 IMAD.IADD R4, R4, 0x1, -R58 ;  /* 0x0000000104049824 */ /* 0x000fe200078e0a3a */
[----:B------:R1:W-:Y:S01]  /*13e40*/  STL [R1+0x6d0], R9 ;  /* 0x0006d00901007387 */ /* 0x0003e20000100800 */
[----:B------:R-:W-:-:S03]  /*13e50*/  IMAD.MOV R46, RZ, RZ, -R46 ;  /* 0x000000ffff2e7224 */ /* 0x000fc600078e0a2e */
[----:B0-----:R-:W2:Y:S04]  /*13e60*/  LDL.LU R2, [R1+0x694] ;  /* 0x0006940001027983 */ /* 0x001ea80000300800 */
[----:B------:R-:W2:Y:S01]  /*13e70*/  LDL.LU R14, [R1+0x698] ;  /* 0x00069800010e7983 */ /* 0x000ea20000300800 */
[----:B------:R-:W-:-:S03]  /*13e80*/  IMAD R45, R58, R46, R45 ;  /* 0x0000002e3a2d7224 */ /* 0x000fc600078e022d */
[----:B------:R-:W2:Y:S04]  /*13e90*/  LDL.LU R13, [R1+0x68c] ;  /* 0x00068c00010d7983 */ /* 0x000ea80000300800 */
[----:B-1----:R-:W2:Y:S01]  /*13ea0*/  LDL.LU R9, [R1+0x674] ;  /* 0x0006740001097983 */ /* 0x002ea20000300800 */
[C---:B---3--:R-:W-:Y:S02]  /*13eb0*/  ISETP.GT.U32.AND P6, PT, R58.reuse, R17, PT ;  /* 0x000000113a00720c */ /* 0x048fe40003fc4070 */
[C---:B----4-:R-:W-:Y:S02]  /*13ec0*/  ISETP.GT.U32.AND P4, PT, R58.reuse, R16, PT ;  /* 0x000000103a00720c */ /* 0x050fe40003f84070 */
[----:B--2---:R-:W-:-:S09]  /*13ed0*/  ISETP.GT.U32.AND P2, PT, R58, R15, PT ;  /* 0x0000000f3a00720c */ /* 0x004fd20003f44070 */
[--C-:B------:R-:W-:Y:S01]  /*13ee0*/  @!P6 IMAD.IADD R17, R17, 0x1, -R58.reuse ;  /* 0x000000011111e824 */ /* 0x100fe200078e0a3a */
[C---:B------:R-:W-:Y:S02]  /*13ef0*/  ISETP.GT.U32.AND P6, PT, R58.reuse, R60, PT ;  /* 0x0000003c3a00720c */ /* 0x040fe40003fc4070 */
[----:B------:R-:W-:Y:S01]  /*13f00*/  ISETP.GT.U32.AND P3, PT, R58, R11, PT ;  /* 0x0000000b3a00720c */ /* 0x000fe20003f64070 */
[--C-:B------:R-:W-:Y:S01]  /*13f10*/  @!P4 IMAD.IADD R16, R16, 0x1, -R58.reuse ;  /* 0x000000011010c824 */ /* 0x100fe200078e0a3a */
[C---:B------:R-:W-:Y:S01]  /*13f20*/  ISETP.GT.U32.AND P4, PT, R58.reuse, R7, PT ;  /* 0x000000073a00720c */ /* 0x040fe20003f84070 */
[----:B------:R-:W-:Y:S01]  /*13f30*/  @!P2 IMAD.IADD R15, R15, 0x1, -R58 ;  /* 0x000000010f0fa824 */ /* 0x000fe200078e0a3a */
[C---:B------:R-:W-:Y:S02]  /*13f40*/  ISETP.GT.U32.AND P2, PT, R58.reuse, R6, PT ;  /* 0x000000063a00720c */ /* 0x040fe40003f44070 */
[----:B------:R-:W-:-:S07]  /*13f50*/  ISETP.GT.U32.AND P0, PT, R58, R10, PT ;  /* 0x0000000a3a00720c */ /* 0x000fce0003f04070 */
[--C-:B------:R-:W-:Y:S01]  /*13f60*/  @!P3 IMAD.IADD R11, R11, 0x1, -R58.reuse ;  /* 0x000000010b0bb824 */ /* 0x100fe200078e0a3a */
[----:B------:R-:W-:Y:S01]  /*13f70*/  ISETP.GT.U32.AND P3, PT, R58, R5, PT ;  /* 0x000000053a00720c */ /* 0x000fe20003f64070 */
[--C-:B------:R-:W-:Y:S02]  /*13f80*/  @!P6 IMAD.IADD R60, R60, 0x1, -R58.reuse ;  /* 0x000000013c3ce824 */ /* 0x100fe400078e0a3a */
[--C-:B------:R-:W-:Y:S02]  /*13f90*/  @!P4 IMAD.IADD R7, R7, 0x1, -R58.reuse ;  /* 0x000000010707c824 */ /* 0x100fe400078e0a3a */
[--C-:B------:R-:W-:Y:S02]  /*13fa0*/  @!P2 IMAD.IADD R6, R6, 0x1, -R58.reuse ;  /* 0x000000010606a824 */ /* 0x100fe400078e0a3a */
[----:B------:R-:W-:Y:S01]  /*13fb0*/  @!P0 IMAD.IADD R10, R10, 0x1, -R58 ;  /* 0x000000010a0a8824 */ /* 0x000fe200078e0a3a */
[----:B------:R-:W-:-:S05]  /*13fc0*/  ISETP.GT.U32.AND P0, PT, R58, R4, PT ;  /* 0x000000043a00720c */ /* 0x000fca0003f04070 */
[----:B------:R-:W-:-:S08]  /*13fd0*/  @!P3 IMAD.IADD R5, R5, 0x1, -R58 ;  /* 0x000000010505b824 */ /* 0x000fd000078e0a3a */
[----:B------:R-:W-:Y:S01]  /*13fe0*/  @!P0 IMAD.IADD R4, R4, 0x1, -R58 ;  /* 0x0000000104048824 */ /* 0x000fe200078e0a3a */
[----:B------:R-:W-:Y:S02]  /*13ff0*/  IABS R46, R8 ;  /* 0x00000008002e7213 */ /* 0x000fe40000000000 */
        /* <DEDUP_REMOVED lines=9> */
[----:B-1----:R-:W3:Y:S04]  /*14090*/  LDL.LU R6, [R1+0x668] ;  /* 0x0006680001067983 */ /* 0x002ee80000300800 */
[----:B------:R0:W-:Y:S04]  /*140a0*/  STL [R1+0x6c0], R4 ;  /* 0x0006c00401007387 */ /* 0x0001e80000100800 */
[----:B------:R-:W3:Y:S01]  /*140b0*/  LDL.LU R5, [R1+0x66c] ;  /* 0x00066c0001057983 */ /* 0x000ee20000300800 */
[----:B------:R-:W-:-:S02]  /*140c0*/  ISETP.GT.U32.AND P5, PT, R58, R59, PT ;  /* 0x0000003b3a00720c */ /* 0x000fc40003fa4070 */
[C---:B------:R-:W-:Y:S02]  /*140d0*/  ISETP.GT.U32.AND P1, PT, R58.reuse, R3, PT ;  /* 0x000000033a00720c */ /* 0x040fe40003f24070 */
[C---:B------:R-:W-:Y:S01]  /*140e0*/  ISETP.GT.U32.AND P4, PT, R58.reuse, R16, PT ;  /* 0x000000103a00720c */ /* 0x040fe20003f84070 */
[----:B0-----:R-:W3:Y:S08]  /*140f0*/  LDL.LU R4, [R1+0x670] ;  /* 0x0006700001047983 */ /* 0x001ef00000300800 */
[--C-:B------:R-:W-:Y:S01]  /*14100*/  @!P5 IMAD.IADD R59, R59, 0x1, -R58.reuse ;  /* 0x000000013b3bd824 */ /* 0x100fe200078e0a3a */
[C---:B------:R-:W-:Y:S01]  /*14110*/  ISETP.GT.U32.AND P5, PT, R58.reuse, R47, PT ;  /* 0x0000002f3a00720c */ /* 0x040fe20003fa4070 */
[----:B------:R-:W-:Y:S01]  /*14120*/  @!P1 IMAD.IADD R3, R3, 0x1, -R58 ;  /* 0x0000000103039824 */ /* 0x000fe200078e0a3a */
[----:B------:R-:W-:-:S02]  /*14130*/  ISETP.GT.U32.AND P2, PT, R58, R15, PT ;  /* 0x0000000f3a00720c */ /* 0x000fc40003f44070 */
[----:B------:R-:W-:-:S09]  /*14140*/  ISETP.GT.U32.AND P1, PT, R58, R59, PT ;  /* 0x0000003b3a00720c */ /* 0x000fd20003f24070 */
[--C-:B------:R-:W-:Y:S01]  /*14150*/  @!P5 IMAD.IADD R47, R47, 0x1, -R58.reuse ;  /* 0x000000012f2fd824 */ /* 0x100fe200078e0a3a */
[C---:B------:R-:W-:Y:S02]  /*14160*/  ISETP.GT.U32.AND P5, PT, R58.reuse, R17, PT ;  /* 0x000000113a00720c */ /* 0x040fe40003fa4070 */
[C---:B------:R-:W-:Y:S02]  /*14170*/  ISETP.GT.U32.AND P3, PT, R58.reuse, R11, PT ;  /* 0x0000000b3a00720c */ /* 0x040fe40003f64070 */
[----:B------:R-:W-:Y:S01]  /*14180*/  ISETP.GT.U32.AND P6, PT, R58, R47, PT ;  /* 0x0000002f3a00720c */ /* 0x000fe20003fc4070 */
[--C-:B------:R-:W-:Y:S01]  /*14190*/  @!P4 IMAD.IADD R16, R16, 0x1, -R58.reuse ;  /* 0x000000011010c824 */ /* 0x100fe200078e0a3a */
[----:B------:R-:W-:Y:S01]  /*141a0*/  ISETP.GT.U32.AND P4, PT, R58, R14, PT ;  /* 0x0000000e3a00720c */ /* 0x000fe20003f84070 */
[--C-:B------:R-:W-:Y:S02]  /*141b0*/  @!P1 IMAD.IADD R59, R59, 0x1, -R58.reuse ;  /* 0x000000013b3b9824 */ /* 0x100fe400078e0a3a */
[----:B------:R-:W-:-:S04]  /*141c0*/  @!P2 IMAD.IADD R15, R15, 0x1, -R58 ;  /* 0x000000010f0fa824 */ /* 0x000fc800078e0a3a */
[--C-:B------:R-:W-:Y:S01]  /*141d0*/  @!P5 IMAD.IADD R17, R17, 0x1, -R58.reuse ;  /* 0x000000011111d824 */ /* 0x100fe200078e0a3a */
[C---:B------:R-:W-:Y:S02]  /*141e0*/  ISETP.GT.U32.AND P5, PT, R58.reuse, R2, PT ;  /* 0x000000023a00720c */ /* 0x040fe40003fa4070 */
[C---:B------:R-:W-:Y:S02]  /*141f0*/  ISETP.GT.U32.AND P2, PT, R58.reuse, R13, PT ;  /* 0x0000000d3a00720c */ /* 0x040fe40003f44070 */
[C---:B------:R-:W-:Y:S01]  /*14200*/  ISETP.GT.U32.AND P0, PT, R58.reuse, R10, PT ;  /* 0x0000000a3a00720c */ /* 0x040fe20003f04070 */
[----:B------:R0:W-:Y:S01]  /*14210*/  STL [R1+0x6b4], R59 ;  /* 0x0006b43b01007387 */ /* 0x0001e20000100800 */
[--C-:B------:R-:W-:Y:S01]  /*14220*/  @!P3 IMAD.IADD R11, R11, 0x1, -R58.reuse ;  /* 0x000000010b0bb824 */ /* 0x100fe200078e0a3a */
[----:B------:R-:W-:Y:S01]  /*14230*/  ISETP.GT.U32.AND P3, PT, R58, R9, PT ;  /* 0x000000093a00720c */ /* 0x000fe20003f64070 */
[--C-:B------:R-:W-:Y:S01]  /*14240*/  @!P6 IMAD.IADD R47, R47, 0x1, -R58.reuse ;  /* 0x000000012f2fe824 */ /* 0x100fe200078e0a3a */
[----:B0-----:R-:W3:Y:S04]  /*14250*/  LDL.LU R59, [R1+0x664] ;  /* 0x00066400013b7983 */ /* 0x001ee80000300800 */
[----:B------:R-:W-:-:S02]  /*14260*/  @!P5 IMAD.IADD R2, R2, 0x1, -R58 ;  /* 0x000000010202d824 */ /* 0x000fc400078e0a3a */
[--C-:B------:R-:W-:Y:S02]  /*14270*/  @!P4 IMAD.IADD R14, R14, 0x1, -R58.reuse ;  /* 0x000000010e0ec824 */ /* 0x100fe400078e0a3a */
[--C-:B------:R-:W-:Y:S02]  /*14280*/  @!P2 IMAD.IADD R13, R13, 0x1, -R58.reuse ;  /* 0x000000010d0da824 */ /* 0x100fe400078e0a3a */
[--C-:B------:R-:W-:Y:S01]  /*14290*/  @!P0 IMAD.IADD R10, R10, 0x1, -R58.reuse ;  /* 0x000000010a0a8824 */ /* 0x100fe200078e0a3a */
[C---:B------:R-:W-:Y:S01]  /*142a0*/  ISETP.GT.U32.AND P1, PT, R58.reuse, R3, PT ;  /* 0x000000033a00720c */ /* 0x040fe20003f24070 */
[--C-:B------:R-:W-:Y:S01]  /*142b0*/  @!P3 IMAD.IADD R9, R9, 0x1, -R58.reuse ;  /* 0x000000010909b824 */ /* 0x100fe200078e0a3a */
[----:B------:R0:W-:Y:S04]  /*142c0*/  STL [R1+0x69c], R17 ;  /* 0x00069c1101007387 */ /* 0x0001e80000100800 */
[----:B------:R1:W-:Y:S04]  /*142d0*/  STL [R1+0x6a4], R16 ;  /* 0x0006a41001007387 */ /* 0x0003e80000100800 */
[----:B------:R-:W-:Y:S03]  /*142e0*/  STL [R1+0x6a8], R15 ;  /* 0x0006a80f01007387 */ /* 0x000fe60000100800 */
[----:B------:R-:W-:Y:S01]  /*142f0*/  @!P1 IMAD.IADD R3, R3, 0x1, -R58 ;  /* 0x0000000103039824 */ /* 0x000fe200078e0a3a */
[----:B------:R1:W-:Y:S04]  /*14300*/  STL [R1+0x6ac], R11 ;  /* 0x0006ac0b01007387 */ /* 0x0003e80000100800 */
[----:B------:R1:W-:Y:S04]  /*14310*/  STL [R1+0x6a0], R10 ;  /* 0x0006a00a01007387 */ /* 0x0003e80000100800 */
[----:B0-----:R-:W3:Y:S04]  /*14320*/  LDL.LU R17, [R1+0x64c] ;  /* 0x00064c0001117983 */ /* 0x001ee80000300800 */
[----:B------:R0:W-:Y:S04]  /*14330*/  STL [R1+0x688], R3 ;  /* 0x0006880301007387 */ /* 0x0001e80000100800 */
[----:B-1----:R-:W3:Y:S04]  /*14340*/  LDL.LU R16, [R1+0x654] ;  /* 0x0006540001107983 */ /* 0x002ee80000300800 */
[----:B------:R-:W3:Y:S04]  /*14350*/  LDL.LU R11, [R1+0x658] ;  /* 0x00065800010b7983 */ /* 0x000ee80000300800 */
[----:B------:R-:W-:Y:S04]  /*14360*/  STL [R1+0x690], R47 ;  /* 0x0006902f01007387 */ /* 0x000fe80000100800 */
[----:B------:R-:W3:Y:S04]  /*14370*/  LDL.LU R10, [R1+0x65c] ;  /* 0x00065c00010a7983 */ /* 0x000ee80000300800 */
[----:B0-----:R-:W3:Y:S01]  /*14380*/  LDL.LU R3, [R1+0x650] ;  /* 0x0006500001037983 */ /* 0x001ee20000300800 */
[----:B--2---:R-:W-:-:S02]  /*14390*/  ISETP.GT.U32.AND P0, PT, R58, R8, PT ;  /* 0x000000083a00720c */ /* 0x004fc40003f04070 */
[C---:B----4-:R-:W-:Y:S02]  /*143a0*/  ISETP.GT.U32.AND P6, PT, R58.reuse, R19, PT ;  /* 0x000000133a00720c */ /* 0x050fe40003fc4070 */
[C---:B---3--:R-:W-:Y:S02]  /*143b0*/  ISETP.GT.U32.AND P5, PT, R58.reuse, R12, PT ;  /* 0x0000000c3a00720c */ /* 0x048fe40003fa4070 */
[C---:B------:R-:W-:Y:S02]  /*143c0*/  ISETP.GT.U32.AND P4, PT, R58.reuse, R7, PT ;  /* 0x000000073a00720c */ /* 0x040fe40003f84070 */
[----:B------:R-:W-:-:S07]  /*143d0*/  ISETP.GT.U32.AND P2, PT, R58, R6, PT ;  /* 0x000000063a00720c */ /* 0x000fce0003f44070 */
[--C-:B------:R-:W-:Y:S01]  /*143e0*/  @!P6 IMAD.IADD R19, R19, 0x1, -R58.reuse ;  /* 0x000000011313e824 */ /* 0x100fe200078e0a3a */
[----:B------:R-:W-:Y:S01]  /*143f0*/  ISETP.GT.U32.AND P6, PT, R58, R2, PT ;  /* 0x000000023a00720c */ /* 0x000fe20003fc4070 */
[--C-:B------:R-:W-:Y:S01]  /*14400*/  @!P5 IMAD.IADD R12, R12, 0x1, -R58.reuse ;  /* 0x000000010c0cd824 */ /* 0x100fe200078e0a3a */
[C---:B------:R-:W-:Y:S01]  /*14410*/  ISETP.GT.U32.AND P3, PT, R58.reuse, R5, PT ;  /* 0x000000053a00720c */ /* 0x040fe20003f64070 */
[--C-:B------:R-:W-:Y:S01]  /*14420*/  @!P4 IMAD.IADD R7, R7, 0x1, -R58.reuse ;  /* 0x000000010707c824 */ /* 0x100fe200078e0a3a */
[----:B------:R-:W-:Y:S01]  /*14430*/  ISETP.GT.U32.AND P5, PT, R58, R14, PT ;  /* 0x0000000e3a00720c */ /* 0x000fe20003fa4070 */
[--C-:B------:R-:W-:Y:S01]  /*14440*/  @!P0 IMAD.IADD R8, R8, 0x1, -R58.reuse ;  /* 0x0000000108088824 */ /* 0x100fe200078e0a3a */
[----:B------:R-:W-:Y:S01]  /*14450*/  ISETP.GT.U32.AND P4, PT, R58, R13, PT ;  /* 0x0000000d3a00720c */ /* 0x000fe20003f84070 */
[----:B------:R-:W-:Y:S01]  /*14460*/  @!P2 IMAD.IADD R6, R6, 0x1, -R58 ;  /* 0x000000010606a824 */ /* 0x000fe200078e0a3a */
[----:B------:R-:W-:-:S05]  /*14470*/  ISETP.GT.U32.AND P2, PT, R58, R9, PT ;  /* 0x000000093a00720c */ /* 0x000fca0003f44070 */
[--C-:B------:R-:W-:Y:S02]  /*14480*/  @!P6 IMAD.IADD R2, R2, 0x1, -R58.reuse ;  /* 0x000000010202e824 */ /* 0x100fe400078e0a3a */
[--C-:B------:R-:W-:Y:S01]  /*14490*/  @!P3 IMAD.IADD R5, R5, 0x1, -R58.reuse ;  /* 0x000000010505b824 */ /* 0x100fe200078e0a3a */
[----:B------:R-:W-:Y:S01]  /*144a0*/  ISETP.GT.U32.AND P3, PT, R58, R8, PT ;  /* 0x000000083a00720c */ /* 0x000fe20003f64070 */
[--C-:B------:R-:W-:Y:S01]  /*144b0*/  @!P5 IMAD.IADD R14, R14, 0x1, -R58.reuse ;  /* 0x000000010e0ed824 */ /* 0x100fe200078e0a3a */
[----:B------:R0:W-:Y:S01]  /*144c0*/  STL [R1+0x694], R2 ;  /* 0x0006940201007387 */ /* 0x0001e20000100800 */
[--C-:B------:R-:W-:Y:S02]  /*144d0*/  @!P4 IMAD.IADD R13, R13, 0x1, -R58.reuse ;  /* 0x000000010d0dc824 */ /* 0x100fe400078e0a3a */
[--C-:B------:R-:W-:Y:S01]  /*144e0*/  @!P2 IMAD.IADD R9, R9, 0x1, -R58.reuse ;  /* 0x000000010909a824 */ /* 0x100fe200078e0a3a */
[----:B0-----:R-:W2:Y:S07]  /*144f0*/  LDL.LU R2, [R1+0x638] ;  /* 0x0006380001027983 */ /* 0x001eae0000300800 */
[----:B------:R-:W-:Y:S01]  /*14500*/  @!P3 IMAD.IADD R8, R8, 0x1, -R58 ;  /* 0x000000010808b824 */ /* 0x000fe200078e0a3a */
[----:B------:R0:W-:Y:S04]  /*14510*/  STL [R1+0x698], R14 ;  /* 0x0006980e01007387 */ /* 0x0001e80000100800 */
[----:B------:R-:W3:Y:S04]  /*14520*/  LDL.LU R18, [R1+0x640] ;  /* 0x0006400001127983 */ /* 0x000ee80000300800 */
[----:B------:R1:W-:Y:S04]  /*14530*/  STL [R1+0x68c], R13 ;  /* 0x00068c0d01007387 */ /* 0x0003e80000100800 */
[----:B------:R4:W-:Y:S04]  /*14540*/  STL [R1+0x674], R9 ;  /* 0x0006740901007387 */ /* 0x0009e80000100800 */
[----:B------:R-:W2:Y:S04]  /*14550*/  LDL.LU R15, [R1+0x644] ;  /* 0x00064400010f7983 */ /* 0x000ea80000300800 */
[----:B0-----:R-:W2:Y:S04]  /*14560*/  LDL.LU R14, [R1+0x648] ;  /* 0x00064800010e7983 */ /* 0x001ea80000300800 */
[----:B------:R0:W-:Y:S04]  /*14570*/  STL [R1+0x67c], R8 ;  /* 0x00067c0801007387 */ /* 0x0001e80000100800 */
[----:B-1----:R-:W2:Y:S04]  /*14580*/  LDL.LU R13, [R1+0x63c] ;  /* 0x00063c00010d7983 */ /* 0x002ea80000300800 */
[----:B----4-:R-:W4:Y:S04]  /*14590*/  LDL.LU R9, [R1+0x624] ;  /* 0x0006240001097983 */ /* 0x010f280000300800 */
[----:B0-----:R-:W4:Y:S01]  /*145a0*/  LDL.LU R8, [R1+0x62c] ;  /* 0x00062c0001087983 */ /* 0x001f220000300800 */
[----:B------:R-:W-:-:S02]  /*145b0*/  ISETP.GT.U32.AND P1, PT, R58, R60, PT ;  /* 0x0000003c3a00720c */ /* 0x000fc40003f24070 */
[----:B------:R-:W-:-:S11]  /*145c0*/  ISETP.GT.U32.AND P0, PT, R58, R4, PT ;  /* 0x000000043a00720c */ /* 0x000fd60003f04070 */
[--C-:B------:R-:W-:Y:S01]  /*145d0*/  @!P1 IMAD.IADD R60, R60, 0x1, -R58.reuse ;  /* 0x000000013c3c9824 */ /* 0x100fe200078e0a3a */
[----:B------:R-:W-:Y:S01]  /*145e0*/  ISETP.GT.U32.AND P1, PT, R58, R59, PT ;  /* 0x0000003b3a00720c */ /* 0x000fe20003f24070 */
[----:B------:R-:W-:Y:S01]  /*145f0*/  @!P0 IMAD.IADD R4, R4, 0x1, -R58 ;  /* 0x0000000104048824 */ /* 0x000fe200078e0a3a */
[C---:B------:R-:W-:Y:S02]  /*14600*/  ISETP.GT.U32.AND P5, PT, R58.reuse, R12, PT ;  /* 0x0000000c3a00720c */ /* 0x040fe40003fa4070 */
[C---:B------:R-:W-:Y:S02]  /*14610*/  ISETP.GT.U32.AND P0, PT, R58.reuse, R60, PT ;  /* 0x0000003c3a00720c */ /* 0x040fe40003f04070 */
[----:B------:R-:W-:-:S07]  /*14620*/  ISETP.GT.U32.AND P4, PT, R58, R7, PT ;  /* 0x000000073a00720c */ /* 0x000fce0003f84070 */
[--C-:B------:R-:W-:Y:S01]  /*14630*/  @!P1 IMAD.IADD R59, R59, 0x1, -R58.reuse ;  /* 0x000000013b3b9824 */ /* 0x100fe200078e0a3a */
[----:B------:R-:W-:Y:S01]  /*14640*/  ISETP.GT.U32.AND P1, PT, R58, R19, PT ;  /* 0x000000133a00720c */ /* 0x000fe20003f24070 */
[--C-:B------:R-:W-:Y:S01]  /*14650*/  @!P5 IMAD.IADD R12, R12, 0x1, -R58.reuse ;  /* 0x000000010c0cd824 */ /* 0x100fe200078e0a3a */
[C---:B------:R-:W-:Y:S02]  /*14660*/  ISETP.GT.U32.AND P2, PT, R58.reuse, R6, PT ;  /* 0x000000063a00720c */ /* 0x040fe40003f44070 */
[----:B------:R-:W-:Y:S01]  /*14670*/  ISETP.GT.U32.AND P6, PT, R58, R59, PT ;  /* 0x0000003b3a00720c */ /* 0x000fe20003fc4070 */
[--C-:B------:R-:W-:Y:S01]  /*14680*/  @!P0 IMAD.IADD R60, R60, 0x1, -R58.reuse ;  /* 0x000000013c3c8824 */ /* 0x100fe200078e0a3a */
[----:B------:R-:W-:Y:S01]  /*14690*/  ISETP.GT.U32.AND P5, PT, R58, R16, PT ;  /* 0x000000103a00720c */ /* 0x000fe20003fa4070 */
[----:B------:R-:W-:-:S06]  /*146a0*/  @!P4 IMAD.IADD R7, R7, 0x1, -R58 ;  /* 0x000000010707c824 */ /* 0x000fcc00078e0a3a */
[--C-:B------:R-:W-:Y:S01]  /*146b0*/  @!P1 IMAD.IADD R19, R19, 0x1, -R58.reuse ;  /* 0x0000000113139824 */ /* 0x100fe200078e0a3a */
[C---:B------:R-:W-:Y:S02]  /*146c0*/  ISETP.GT.U32.AND P1, PT, R58.reuse, R17, PT ;  /* 0x000000113a00720c */ /* 0x040fe40003f24070 */
[C---:B------:R-:W-:Y:S01]  /*146d0*/  ISETP.GT.U32.AND P4, PT, R58.reuse, R11, PT ;  /* 0x0000000b3a00720c */ /* 0x040fe20003f84070 */
[----:B------:R0:W-:Y:S01]  /*146e0*/  STL [R1+0x680], R60 ;  /* 0x0006803c01007387 */ /* 0x0001e20000100800 */
[----:B------:R-:W-:Y:S01]  /*146f0*/  ISETP.GT.U32.AND P3, PT, R58, R5, PT ;  /* 0x000000053a00720c */ /* 0x000fe20003f64070 */
[--C-:B------:R-:W-:Y:S02]  /*14700*/  @!P6 IMAD.IADD R59, R59, 0x1, -R58.reuse ;  /* 0x000000013b3be824 */ /* 0x100fe400078e0a3a */
[--C-:B------:R-:W-:Y:S01]  /*14710*/  @!P2 IMAD.IADD R6, R6, 0x1, -R58.reuse ;  /* 0x000000010606a824 */ /* 0x100fe200078e0a3a */
[----:B0-----:R-:W4:Y:S05]  /*14720*/  LDL.LU R60, [R1+0x630] ;  /* 0x00063000013c7983 */ /* 0x001f2a0000300800 */
        /* <DEDUP_REMOVED lines=17> */
[----:B0-----:R-:W4:Y:S04]  /*14840*/  LDL R59, [R1+0x275c] ;  /* 0x00275c00013b7983 */ /* 0x001f280000100800 */
[----:B------:R-:W4:Y:S04]  /*14850*/  LDL.LU R7, [R1+0x634] ;  /* 0x0006340001077983 */ /* 0x000f280000300800 */
[----:B------:R-:W4:Y:S04]  /*14860*/  LDL.LU R12, [R1+0x628] ;  /* 0x00062800010c7983 */ /* 0x000f280000300800 */
[----:B------:R-:W4:Y:S04]  /*14870*/  LDL.LU R6, [R1+0x610] ;  /* 0x0006100001067983 */ /* 0x000f280000300800 */
[----:B------:R-:W4:Y:S04]  /*14880*/  LDL.LU R5, [R1+0x618] ;  /* 0x0006180001057983 */ /* 0x000f280000300800 */
[----:B-1----:R-:W4:Y:S01]  /*14890*/  LDL.LU R4, [R1+0x61c] ;  /* 0x00061c0001047983 */ /* 0x002f220000300800 */
[----:B---3--:R-:W-:-:S02]  /*148a0*/  ISETP.GT.U32.AND P6, PT, R58, R18, PT ;  /* 0x000000123a00720c */ /* 0x008fc40003fc4070 */
[C---:B--2---:R-:W-:Y:S02]  /*148b0*/  ISETP.GT.U32.AND P1, PT, R58.reuse, R15, PT ;  /* 0x0000000f3a00720c */ /* 0x044fe40003f24070 */
[----:B------:R-:W-:-:S09]  /*148c0*/  ISETP.GT.U32.AND P5, PT, R58, R14, PT ;  /* 0x0000000e3a00720c */ /* 0x000fd20003fa4070 */
[--C-:B------:R-:W-:Y:S01]  /*148d0*/  @!P6 IMAD.IADD R18, R18, 0x1, -R58.reuse ;  /* 0x000000011212e824 */ /* 0x100fe200078e0a3a */
[C---:B------:R-:W-:Y:S01]  /*148e0*/  ISETP.GT.U32.AND P4, PT, R58.reuse, R13, PT ;  /* 0x0000000d3a00720c */ /* 0x040fe20003f84070 */
[--C-:B------:R-:W-:Y:S01]  /*148f0*/  @!P1 IMAD.IADD R15, R15, 0x1, -R58.reuse ;  /* 0x000000010f0f9824 */ /* 0x100fe200078e0a3a */
[C---:B------:R-:W-:Y:S02]  /*14900*/  ISETP.GT.U32.AND P6, PT, R58.reuse, R17, PT ;  /* 0x000000113a00720c */ /* 0x040fe40003fc4070 */
[----:B------:R-:W-:Y:S01]  /*14910*/  ISETP.GT.U32.AND P1, PT, R58, R16, PT ;  /* 0x000000103a00720c */ /* 0x000fe20003f24070 */
[----:B------:R-:W-:Y:S01]  /*14920*/  @!P5 IMAD.IADD R14, R14, 0x1, -R58 ;  /* 0x000000010e0ed824 */ /* 0x000fe200078e0a3a */
[C---:B----4-:R-:W-:Y:S02]  /*14930*/  ISETP.GT.U32.AND P2, PT, R58.reuse, R9, PT ;  /* 0x000000093a00720c */ /* 0x050fe40003f44070 */
[----:B------:R-:W-:-:S05]  /*14940*/  ISETP.GT.U32.AND P5, PT, R58, R11, PT ;  /* 0x0000000b3a00720c */ /* 0x000fca0003fa4070 */
[--C-:B------:R-:W-:Y:S01]  /*14950*/  @!P4 IMAD.IADD R13, R13, 0x1, -R58.reuse ;  /* 0x000000010d0dc824 */ /* 0x100fe200078e0a3a */
[C---:B------:R-:W-:Y:S01]  /*14960*/  ISETP.GT.U32.AND P4, PT, R58.reuse, R10, PT ;  /* 0x0000000a3a00720c */ /* 0x040fe20003f84070 */
[--C-:B------:R-:W-:Y:S01]  /*14970*/  @!P6 IMAD.IADD R17, R17, 0x1, -R58.reuse ;  /* 0x000000011111e824 */ /* 0x100fe200078e0a3a */
[----:B------:R-:W-:Y:S01]  /*14980*/  ISETP.GT.U32.AND P0, PT, R58, R2, PT ;  /* 0x000000023a00720c */ /* 0x000fe20003f04070 */
[--C-:B------:R-:W-:Y:S01]  /*14990*/  @!P1 IMAD.IADD R16, R16, 0x1, -R58.reuse ;  /* 0x0000000110109824 */ /* 0x100fe200078e0a3a */
[C---:B------:R-:W-:Y:S01]  /*149a0*/  ISETP.GT.U32.AND P3, PT, R58.reuse, R8, PT ;  /* 0x000000083a00720c */ /* 0x040fe20003f64070 */
[--C-:B------:R-:W-:Y:S01]  /*149b0*/  @!P2 IMAD.IADD R9, R9, 0x1, -R58.reuse ;  /* 0x000000010909a824 */ /* 0x100fe200078e0a3a */
[----:B------:R-:W-:Y:S01]  /*149c0*/  ISETP.GT.U32.AND P2, PT, R58, R3, PT ;  /* 0x000000033a00720c */ /* 0x000fe20003f44070 */
[--C-:B------:R-:W-:Y:S01]  /*149d0*/  @!P5 IMAD.IADD R11, R11, 0x1, -R58.reuse ;  /* 0x000000010b0bd824 */ /* 0x100fe200078e0a3a */
[----:B------:R0:W-:Y:S04]  /*149e0*/  STL [R1+0x64c], R17 ;  /* 0x00064c1101007387 */ /* 0x0001e80000100800 */
[----:B------:R1:W-:Y:S01]  /*149f0*/  STL [R1+0x654], R16 ;  /* 0x0006541001007387 */ /* 0x0003e20000100800 */
[----:B------:R-:W-:-:S03]  /*14a00*/  @!P4 IMAD.IADD R10, R10, 0x1, -R58 ;  /* 0x000000010a0ac824 */ /* 0x000fc600078e0a3a */
[----:B0-----:R-:W2:Y:S04]  /*14a10*/  LDL.LU R17, [R1+0x614] ;  /* 0x0006140001117983 */ /* 0x001ea80000300800 */
[----:B------:R0:W-:Y:S01]  /*14a20*/  STL [R1+0x658], R11 ;  /* 0x0006580b01007387 */ /* 0x0001e20000100800 */
[----:B------:R-:W-:-:S03]  /*14a30*/  @!P0 IMAD.IADD R2, R2, 0x1, -R58 ;  /* 0x0000000102028824 */ /* 0x000fc600078e0a3a */
[----:B-1----:R-:W3:Y:S04]  /*14a40*/  LDL.LU R16, [R1+0x5fc] ;  /* 0x0005fc0001107983 */ /* 0x002ee80000300800 */
[----:B------:R1:W-:Y:S04]  /*14a50*/  STL [R1+0x65c], R10 ;  /* 0x00065c0a01007387 */ /* 0x0003e80000100800 */
[----:B0-----:R-:W4:Y:S01]  /*14a60*/  LDL.LU R11, [R1+0x604] ;  /* 0x00060400010b7983 */ /* 0x001f220000300800 */
[----:B------:R-:W-:-:S03]  /*14a70*/  @!P3 IMAD.IADD R8, R8, 0x1, -R58 ;  /* 0x000000010808b824 */ /* 0x000fc600078e0a3a */
[----:B-1----:R-:W4:Y:S01]  /*14a80*/  LDL.LU R10, [R1+0x608] ;  /* 0x00060800010a7983 */ /* 0x002f220000300800 */
[----:B------:R-:W-:Y:S01]  /*14a90*/  @!P2 IMAD.IADD R3, R3, 0x1, -R58 ;  /* 0x000000010303a824 */ /* 0x000fe200078e0a3a */
[----:B------:R-:W-:-:S04]  /*14aa0*/  ISETP.GT.U32.AND P3, PT, R58, R2, PT ;  /* 0x000000023a00720c */ /* 0x000fc80003f64070 */
[----:B------:R0:W-:Y:S04]  /*14ab0*/  STL [R1+0x650], R3 ;  /* 0x0006500301007387 */ /* 0x0001e80000100800 */
[----:B0-----:R-:W4:Y:S05]  /*14ac0*/  LDL.LU R3, [R1+0x60c] ;  /* 0x00060c0001037983 */ /* 0x001f2a0000300800 */
[----:B------:R-:W-:-:S05]  /*14ad0*/  @!P3 IMAD.IADD R2, R2, 0x1, -R58 ;  /* 0x000000010202b824 */ /* 0x000fca00078e0a3a */
[----:B------:R0:W-:Y:S04]  /*14ae0*/  STL [R1+0x638], R2 ;  /* 0x0006380201007387 */ /* 0x0001e80000100800 */
[----:B0-----:R-:W4:Y:S01]  /*14af0*/  LDL.LU R2, [R1+0x600] ;  /* 0x0006000001027983 */ /* 0x001f220000300800 */
[C---:B------:R-:W-:Y:S02]  /*14b00*/  ISETP.GT.U32.AND P0, PT, R58.reuse, R60, PT ;  /* 0x0000003c3a00720c */ /* 0x040fe40003f04070 */
[C---:B------:R-:W-:Y:S02]  /*14b10*/  ISETP.GT.U32.AND P1, PT, R58.reuse, R15, PT ;  /* 0x0000000f3a00720c */ /* 0x040fe40003f24070 */
[----:B------:R-:W-:-:S09]  /*14b20*/  ISETP.GT.U32.AND P5, PT, R58, R14, PT ;  /* 0x0000000e3a00720c */ /* 0x000fd20003fa4070 */
[--C-:B------:R-:W-:Y:S01]  /*14b30*/  @!P0 IMAD.IADD R60, R60, 0x1, -R58.reuse ;  /* 0x000000013c3c8824 */ /* 0x100fe200078e0a3a */
[----:B------:R-:W-:Y:S01]  /*14b40*/  ISETP.GT.U32.AND P0, PT, R58, R18, PT ;  /* 0x000000123a00720c */ /* 0x000fe20003f04070 */
[----:B------:R-:W-:Y:S01]  /*14b50*/  IMAD.HI.U32 R47, R0, R46, RZ ;  /* 0x0000002e002f7227 */ /* 0x000fe200078e00ff */
[C---:B------:R-:W-:Y:S02]  /*14b60*/  ISETP.GT.U32.AND P4, PT, R58.reuse, R13, PT ;  /* 0x0000000d3a00720c */ /* 0x040fe40003f84070 */
[----:B------:R-:W-:Y:S01]  /*14b70*/  ISETP.GT.U32.AND P6, PT, R58, R60, PT ;  /* 0x0000003c3a00720c */ /* 0x000fe20003fc4070 */
[--C-:B------:R-:W-:Y:S02]  /*14b80*/  @!P1 IMAD.IADD R15, R15, 0x1, -R58.reuse ;  /* 0x000000010f0f9824 */ /* 0x100fe400078e0a3a */
[----:B------:R-:W-:Y:S02]  /*14b90*/  IMAD.MOV R47, RZ, RZ, -R47 ;  /* 0x000000ffff2f7224 */ /* 0x000fe400078e0a2f */
[----:B------:R-:W-:-:S04]  /*14ba0*/  @!P5 IMAD.IADD R14, R14, 0x1, -R58 ;  /* 0x000000010e0ed824 */ /* 0x000fc800078e0a3a */
[----:B------:R-:W-:Y:S01]  /*14bb0*/  @!P0 IMAD.IADD R18, R18, 0x1, -R58 ;  /* 0x0000000112128824 */ /* 0x000fe200078e0a3a */
[C---:B------:R-:W-:Y:S02]  /*14bc0*/  ISETP.GT.U32.AND P0, PT, R58.reuse, R7, PT ;  /* 0x000000073a00720c */ /* 0x040fe40003f04070 */
[C---:B------:R-:W-:Y:S02]  /*14bd0*/  ISETP.GT.U32.AND P1, PT, R58.reuse, R12, PT ;  /* 0x0000000c3a00720c */ /* 0x040fe40003f24070 */
[C---:B------:R-:W-:Y:S01]  /*14be0*/  ISETP.GT.U32.AND P5, PT, R58.reuse, R6, PT ;  /* 0x000000063a00720c */ /* 0x040fe20003fa4070 */
[C---:B------:R-:W-:Y:S01]  /*14bf0*/  IMAD R46, R58.reuse, R47, R46 ;  /* 0x0000002f3a2e7224 */ /* 0x040fe200078e022e */
[----:B------:R-:W-:Y:S02]  /*14c00*/  IABS R47, R59 ;  /* 0x0000003b002f7213 */ /* 0x000fe40000000000 */
[----:B------:R-:W4:Y:S01]  /*14c10*/  LDL.LU R59, [R1+0x5e8] ;  /* 0x0005e800013b7983 */ /* 0x000f220000300800 */
[----:B------:R-:W-:Y:S01]  /*14c20*/  ISETP.GT.U32.AND P2, PT, R58, R9, PT ;  /* 0x000000093a00720c */ /* 0x000fe20003f44070 */
[----:B------:R-:W-:-:S02]  /*14c30*/  @!P6 IMAD.IADD R60, R60, 0x1, -R58 ;  /* 0x000000013c3ce824 */ /* 0x000fc400078e0a3a */
[--C-:B------:R-:W-:Y:S01]  /*14c40*/  @!P4 IMAD.IADD R13, R13, 0x1, -R58.reuse ;  /* 0x000000010d0dc824 */ /* 0x100fe200078e0a3a */
[----:B------:R-:W-:Y:S01]  /*14c50*/  ISETP.GT.U32.AND P4, PT, R58, R5, PT ;  /* 0x000000053a00720c */ /* 0x000fe20003f84070 */
        /* <DEDUP_REMOVED lines=13> */
[----:B------:R-:W-:Y:S01]  /*14d30*/  STL [R1+0x624], R9 ;  /* 0x0006240901007387 */ /* 0x000fe20000100800 */
[----:B------:R-:W-:-:S03]  /*14d40*/  ISETP.GT.U32.AND P3, PT, R58, R48, PT ;  /* 0x000000303a00720c */ /* 0x000fc60003f64070 */
[----:B------:R0:W-:Y:S04]  /*14d50*/  STL [R1+0x630], R60 ;  /* 0x0006303c01007387 */ /* 0x0001e80000100800 */
[----:B------:R1:W-:Y:S04]  /*14d60*/  STL [R1+0x62c], R8 ;  /* 0x00062c0801007387 */ /* 0x0003e80000100800 */
[----:B0-----:R-:W4:Y:S04]  /*14d70*/  LDL.LU R60, [R1+0x5f0] ;  /* 0x0005f000013c7983 */ /* 0x001f280000300800 */
[----:B------:R-:W4:Y:S04]  /*14d80*/  LDL.LU R15, [R1+0x5f4] ;  /* 0x0005f400010f7983 */ /* 0x000f280000300800 */
[----:B------:R-:W4:Y:S04]  /*14d90*/  LDL.LU R9, [R1+0x5f8] ;  /* 0x0005f80001097983 */ /* 0x000f280000300800 */
[----:B-1----:R-:W4:Y:S01]  /*14da0*/  LDL.LU R8, [R1+0x5ec] ;  /* 0x0005ec0001087983 */ /* 0x002f220000300800 */
[----:B------:R-:W-:Y:S01]  /*14db0*/  @!P3 IMAD.IADD R48, R48, 0x1, -R58 ;  /* 0x000000013030b824 */ /* 0x000fe200078e0a3a */
[----:B--2---:R-:W-:-:S02]  /*14dc0*/  ISETP.GT.U32.AND P6, PT, R58, R17, PT ;  /* 0x000000113a00720c */ /* 0x004fc40003fc4070 */
[C---:B---3--:R-:W-:Y:S02]  /*14dd0*/  ISETP.GT.U32.AND P0, PT, R58.reuse, R16, PT ;  /* 0x000000103a00720c */ /* 0x048fe40003f04070 */
[C---:B----4-:R-:W-:Y:S02]  /*14de0*/  ISETP.GT.U32.AND P1, PT, R58.reuse, R11, PT ;  /* 0x0000000b3a00720c */ /* 0x050fe40003f24070 */
        /* <DEDUP_REMOVED lines=10> */
[--C-:B------:R-:W-:Y:S02]  /*14e90*/  @!P6 IMAD.IADD R7, R7, 0x1, -R58.reuse ;  /* 0x000000010707e824 */ /* 0x100fe400078e0a3a */
        /* <DEDUP_REMOVED lines=9> */
[----:B------:R0:W-:Y:S04]  /*14f30*/  STL [R1+0x628], R12 ;  /* 0x0006280c01007387 */ /* 0x0001e80000100800 */
[----:B------:R-:W4:Y:S04]  /*14f40*/  LDL.LU R18, [R1+0x5e0] ;  /* 0x0005e00001127983 */ /* 0x000f280000300800 */
[----:B------:R-:W-:Y:S04]  /*14f50*/  STL [R1+0x610], R6 ;  /* 0x0006100601007387 */ /* 0x000fe80000100800 */
[----:B------:R-:W-:Y:S04]  /*14f60*/  STL [R1+0x618], R5 ;  /* 0x0006180501007387 */ /* 0x000fe80000100800 */
[----:B------:R-:W3:Y:S01]  /*14f70*/  LDL.LU R14, [R1+0x5e4] ;  /* 0x0005e400010e7983 */ /* 0x000ee20000300800 */
[--C-:B------:R-:W-:Y:S01]  /*14f80*/  @!P2 IMAD.IADD R2, R2, 0x1, -R58.reuse ;  /* 0x000000010202a824 */ /* 0x100fe200078e0a3a */
[----:B------:R-:W-:Y:S01]  /*14f90*/  ISETP.GT.U32.AND P2, PT, R58, R48, PT ;  /* 0x000000303a00720c */ /* 0x000fe20003f44070 */
[--C-:B------:R-:W-:Y:S01]  /*14fa0*/  @!P4 IMAD.IADD R4, R4, 0x1, -R58.reuse ;  /* 0x000000010404c824 */ /* 0x100fe200078e0a3a */
[----:B------:R-:W3:Y:S04]  /*14fb0*/  LDL.LU R13, [R1+0x5d8] ;  /* 0x0005d800010d7983 */ /* 0x000ee80000300800 */
[----:B------:R1:W-:Y:S04]  /*14fc0*/  STL [R1+0x61c], R4 ;  /* 0x00061c0401007387 */ /* 0x0003e80000100800 */
[----:B0-----:R-:W3:Y:S04]  /*14fd0*/  LDL.LU R12, [R1+0x5c0] ;  /* 0x0005c000010c7983 */ /* 0x001ee80000300800 */
[----:B-1----:R-:W3:Y:S01]  /*14fe0*/  LDL.LU R4, [R1+0x5c8] ;  /* 0x0005c80001047983 */ /* 0x002ee20000300800 */
[----:B------:R-:W-:-:S03]  /*14ff0*/  @!P2 IMAD.IADD R48, R48, 0x1, -R58 ;  /* 0x000000013030a824 */ /* 0x000fc600078e0a3a */
[----:B------:R-:W3:Y:S04]  /*15000*/  LDL.LU R6, [R1+0x5cc] ;  /* 0x0005cc0001067983 */ /* 0x000ee80000300800 */
[----:B------:R-:W-:Y:S04]  /*15010*/  STL [R1+0x620], R48 ;  /* 0x0006203001007387 */ /* 0x000fe80000100800 */
[----:B------:R-:W3:Y:S01]  /*15020*/  LDL.LU R5, [R1+0x5d0] ;  /* 0x0005d00001057983 */ /* 0x000ee20000300800 */
        /* <DEDUP_REMOVED lines=12> */
[C---:B------:R-:W-:Y:S01]  /*150f0*/  ISETP.GT.U32.AND P4, PT, R58.reuse, R3, PT ;  /* 0x000000033a00720c */ /* 0x040fe20003f84070 */
        /* <DEDUP_REMOVED lines=41> */
[--C-:B------:R-:W-:Y:S01]  /*15390*/  @!P6 IMAD.IADD R60, R60, 0x1, -R58.reuse ;  /* 0x000000013c3ce824 */ /* 0x100fe200078e0a3a */
[----:B------:R-:W-:Y:S01]  /*153a0*/  ISETP.GT.U32.AND P2, PT, R58, R5, PT ;  /* 0x000000053a00720c */ /* 0x000fe20003f44070 */
[--C-:B------:R-:W-:Y:S01]  /*153b0*/  @!P5 IMAD.IADD R4, R4, 0x1, -R58.reuse ;  /* 0x000000010404d824 */ /* 0x100fe200078e0a3a */
[----:B------:R-:W-:Y:S01]  /*153c0*/  ISETP.GT.U32.AND P5, PT, R58, R7, PT ;  /* 0x000000073a00720c */ /* 0x000fe20003fa4070 */
[--C-:B------:R-:W-:Y:S01]  /*153d0*/  @!P3 IMAD.IADD R15, R15, 0x1, -R58.reuse ;  /* 0x000000010f0fb824 */ /* 0x100fe200078e0a3a */
[----:B------:R0:W-:Y:S01]  /*153e0*/  STL [R1+0x5f0], R60 ;  /* 0x0005f03c01007387 */ /* 0x0001e20000100800 */
[--C-:B------:R-:W-:Y:S02]  /*153f0*/  @!P0 IMAD.IADD R9, R9, 0x1, -R58.reuse ;  /* 0x0000000109098824 */ /* 0x100fe400078e0a3a */
[--C-:B------:R-:W-:Y:S01]  /*15400*/  @!P4 IMAD.IADD R6, R6, 0x1, -R58.reuse ;  /* 0x000000010606c824 */ /* 0x100fe200078e0a3a */
[----:B0-----:R-:W2:Y:S04]  /*15410*/  LDL.LU R60, [R1+0x5b0] ;  /* 0x0005b000013c7983 */ /* 0x001ea80000300800 */
[----:B------:R-:W3:Y:S04]  /*15420*/  LDL.LU R17, [R1+0x598] ;  /* 0x0005980001117983 */ /* 0x000ee80000300800 */
[----:B------:R0:W-:Y:S04]  /*15430*/  STL [R1+0x5f4], R15 ;  /* 0x0005f40f01007387 */ /* 0x0001e80000100800 */
[----:B------:R-:W4:Y:S01]  /*15440*/  LDL.LU R16, [R1+0x5a0] ;  /* 0x0005a00001107983 */ /* 0x000f220000300800 */
[C---:B------:R-:W-:Y:S01]  /*15450*/  ISETP.GT.U32.AND P4, PT, R58.reuse, R19, PT ;  /* 0x000000133a00720c */ /* 0x040fe20003f84070 */
        /* <DEDUP_REMOVED lines=39> */
[----:B------:R-:W-:Y:S02]  /*156d0*/  @!P1 IMAD.IADD R3, R3, 0x1, -R58 ;  /* 0x0000000103039824 */ /* 0x000fe400078e0a3a */
[----:B------:R-:W-:-:S06]  /*156e0*/  IMAD.HI.U32 R48, R0, R47, RZ ;  /* 0x0000002f00307227 */ /* 0x000fcc00078e00ff */
[----:B------:R-:W-:-:S04]  /*156f0*/  @!P4 IMAD.IADD R6, R6, 0x1, -R58 ;  /* 0x000000010606c824 */ /* 0x000fc800078e0a3a */
[----:B------:R-:W-:Y:S01]  /*15700*/  @!P5 IMAD.IADD R2, R2, 0x1, -R58 ;  /* 0x000000010202d824 */ /* 0x000fe200078e0a3a */
[----:B------:R0:W-:Y:S01]  /*15710*/  STL [R1+0x5cc], R6 ;  /* 0x0005cc0601007387 */ /* 0x0001e20000100800 */
[----:B------:R-:W-:-:S03]  /*15720*/  IMAD.MOV R48, RZ, RZ, -R48 ;  /* 0x000000ffff307224 */ /* 0x000fc600078e0a30 */
[----:B0-----:R-:W2:Y:S04]  /*15730*/  LDL.LU R6, [R1+0x590] ;  /* 0x0005900001067983 */ /* 0x001ea80000300800 */
[----:B------:R-:W2:Y:S04]  /*15740*/  LDL.LU R14, [R1+0x594] ;  /* 0x00059400010e7983 */ /* 0x000ea80000300800 */
[----:B------:R0:W-:Y:S01]  /*15750*/  STL [R1+0x5d0], R5 ;  /* 0x0005d00501007387 */ /* 0x0001e20000100800 */
[----:B------:R-:W-:-:S03]  /*15760*/  IMAD R47, R58, R48, R47 ;  /* 0x000000303a2f7224 */ /* 0x000fc600078e022f */
[----:B------:R-:W2:Y:S04]  /*15770*/  LDL.LU R13, [R1+0x588] ;  /* 0x00058800010d7983 */ /* 0x000ea80000300800 */
[----:B0-----:R-:W2:Y:S01]  /*15780*/  LDL.LU R5, [R1+0x570] ;  /* 0x0005700001057983 */ /* 0x001ea20000300800 */
        /* <DEDUP_REMOVED lines=35> */
[----:B------:R-:W-:Y:S01]  /*159c0*/  ISETP.GT.U32.AND P2, PT, R58, R16, PT ;  /* 0x000000103a00720c */ /* 0x000fe20003f44070 */
        /* <DEDUP_REMOVED lines=88> */
[C---:B------:R-:W-:Y:S01]  /*15f50*/  ISETP.GT.U32.AND P6, PT, R58.reuse, R60, PT ;  /* 0x0000003c3a00720c */ /* 0x040fe20003fc4070 */
        /* <DEDUP_REMOVED lines=46> */
[----:B------:R-:W-:Y:S01]  /*16240*/  ISETP.GT.U32.AND P2, PT, R58, R8, PT ;  /* 0x000000083a00720c */ /* 0x000fe20003f44070 */
[--C-:B------:R-:W-:Y:S02]  /*16250*/  @!P6 IMAD.IADD R17, R17, 0x1, -R58.reuse ;  /* 0x000000011111e824 */ /* 0x100fe400078e0a3a */
[--C-:B------:R-:W-:Y:S02]  /*16260*/  @!P5 IMAD.IADD R16, R16, 0x1, -R58.reuse ;  /* 0x000000011010d824 */ /* 0x100fe400078e0a3a */
[--C-:B------:R-:W-:Y:S01]  /*16270*/  @!P3 IMAD.IADD R5, R5, 0x1, -R58.reuse ;  /* 0x000000010505b824 */ /* 0x100fe200078e0a3a */
[C---:B------:R-:W-:Y:S01]  /*16280*/  ISETP.GT.U32.AND P3, PT, R58.reuse, R7, PT ;  /* 0x000000073a00720c */ /* 0x040fe20003f64070 */
[----:B------:R-:W-:Y:S01]  /*16290*/  @!P4 IMAD.IADD R9, R9, 0x1, -R58 ;  /* 0x000000010909c824 */ /* 0x000fe200078e0a3a */
[----:B------:R0:W-:Y:S01]  /*162a0*/  STL [R1+0x548], R17 ;  /* 0x0005481101007387 */ /* 0x0001e20000100800 */
[----:B------:R-:W-:-:S03]  /*162b0*/  ISETP.GT.U32.AND P1, PT, R58, R6, PT ;  /* 0x000000063a00720c */ /* 0x000fc60003f24070 */
[----:B------:R1:W-:Y:S01]  /*162c0*/  STL [R1+0x550], R16 ;  /* 0x0005501001007387 */ /* 0x0003e20000100800 */
[--C-:B------:R-:W-:Y:S01]  /*162d0*/  @!P2 IMAD.IADD R8, R8, 0x1, -R58.reuse ;  /* 0x000000010808a824 */ /* 0x100fe200078e0a3a */
[----:B------:R-:W-:Y:S02]  /*162e0*/  ISETP.GT.U32.AND P0, PT, R58, R4, PT ;  /* 0x000000043a00720c */ /* 0x000fe40003f04070 */
[----:B0-----:R-:W2:Y:S04]  /*162f0*/  LDL.LU R17, [R1+0x510] ;  /* 0x0005100001117983 */ /* 0x001ea80000300800 */
[----:B------:R0:W-:Y:S04]  /*16300*/  STL [R1+0x554], R9 ;  /* 0x0005540901007387 */ /* 0x0001e80000100800 */
[----:B-1----:R-:W3:Y:S04]  /*16310*/  LDL.LU R16, [R1+0x4f8] ;  /* 0x0004f80001107983 */ /* 0x002ee80000300800 */
[----:B------:R1:W-:Y:S04]  /*16320*/  STL [R1+0x558], R8 ;  /* 0x0005580801007387 */ /* 0x0003e80000100800 */
[----:B0-----:R-:W4:Y:S01]  /*16330*/  LDL.LU R9, [R1+0x500] ;  /* 0x0005000001097983 */ /* 0x001f220000300800 */
[----:B------:R-:W-:-:S03]  /*16340*/  @!P3 IMAD.IADD R7, R7, 0x1, -R58 ;  /* 0x000000010707b824 */ /* 0x000fc600078e0a3a */
[----:B-1----:R-:W4:Y:S01]  /*16350*/  LDL.LU R8, [R1+0x504] ;  /* 0x0005040001087983 */ /* 0x002f220000300800 */
[----:B------:R-:W-:-:S03]  /*16360*/  @!P1 IMAD.IADD R6, R6, 0x1, -R58 ;  /* 0x0000000106069824 */ /* 0x000fc600078e0a3a */
[----:B------:R0:W-:Y:S01]  /*16370*/  STL [R1+0x54c], R7 ;  /* 0x00054c0701007387 */ /* 0x0001e20000100800 */
[--C-:B------:R-:W-:Y:S01]  /*16380*/  @!P0 IMAD.IADD R4, R4, 0x1, -R58.reuse ;  /* 0x0000000104048824 */ /* 0x100fe200078e0a3a */
[----:B------:R-:W-:Y:S02]  /*16390*/  ISETP.GT.U32.AND P0, PT, R58, R6, PT ;  /* 0x000000063a00720c */ /* 0x000fe40003f04070 */
[----:B0-----:R-:W4:Y:S11]  /*163a0*/  LDL.LU R7, [R1+0x508] ;  /* 0x0005080001077983 */ /* 0x001f360000300800 */
        /* <DEDUP_REMOVED lines=10> */
[C---:B------:R-:W-:Y:S01]  /*16450*/  ISETP.GT.U32.AND P6, PT, R58.reuse, R59, PT ;  /* 0x0000003b3a00720c */ /* 0x040fe20003fc4070 */
[--C-:B------:R-:W-:Y:S02]  /*16460*/  @!P5 IMAD.IADD R15, R15, 0x1, -R58.reuse ;  /* 0x000000010f0fd824 */ /* 0x100fe400078e0a3a */
[----:B------:R-:W-:Y:S01]  /*16470*/  IMAD.MOV R49, RZ, RZ, -R49 ;  /* 0x000000ffff317224 */ /* 0x000fe200078e0a31 */
[----:B------:R-:W-:Y:S01]  /*16480*/  ISETP.GT.U32.AND P5, PT, R58, R12, PT ;  /* 0x0000000c3a00720c */ /* 0x000fe20003fa4070 */
[----:B------:R-:W-:-:S04]  /*16490*/  @!P4 IMAD.IADD R14, R14, 0x1, -R58 ;  /* 0x000000010e0ec824 */ /* 0x000fc800078e0a3a */
[----:B------:R-:W-:Y:S01]  /*164a0*/  @!P1 IMAD.IADD R18, R18, 0x1, -R58 ;  /* 0x0000000112129824 */ /* 0x000fe200078e0a3a */
[C---:B------:R-:W-:Y:S02]  /*164b0*/  ISETP.GT.U32.AND P1, PT, R58.reuse, R3, PT ;  /* 0x000000033a00720c */ /* 0x040fe40003f24070 */
[C---:B------:R-:W-:Y:S01]  /*164c0*/  ISETP.GT.U32.AND P4, PT, R58.reuse, R11, PT ;  /* 0x0000000b3a00720c */ /* 0x040fe20003f84070 */
[C---:B------:R-:W-:Y:S01]  /*164d0*/  IMAD R48, R58.reuse, R49, R48 ;  /* 0x000000313a307224 */ /* 0x040fe200078e0230 */
[----:B------:R-:W-:Y:S02]  /*164e0*/  IABS R49, R60 ;  /* 0x0000003c00317213 */ /* 0x000fe40000000000 */
[C---:B------:R-:W-:Y:S01]  /*164f0*/  ISETP.GT.U32.AND P3, PT, R58.reuse, R5, PT ;  /* 0x000000053a00720c */ /* 0x040fe20003f64070 */
[----:B------:R-:W4:Y:S01]  /*16500*/  LDL.LU R60, [R1+0x4e4] ;  /* 0x0004e400013c7983 */ /* 0x000f220000300800 */
[--C-:B------:R-:W-:Y:S02]  /*16510*/  @!P6 IMAD.IADD R59, R59, 0x1, -R58.reuse ;  /* 0x000000013b3be824 */ /* 0x100fe400078e0a3a */
[----:B------:R-:W-:Y:S01]  /*16520*/  @!P2 IMAD.IADD R13, R13, 0x1, -R58 ;  /* 0x000000010d0da824 */ /* 0x000fe200078e0a3a */
[----:B------:R-:W-:-:S02]  /*16530*/  ISETP.GT.U32.AND P2, PT, R58, R10, PT ;  /* 0x0000000a3a00720c */ /* 0x000fc40003f44070 */
[--C-:B------:R-:W-:Y:S02]  /*16540*/  @!P1 IMAD.IADD R3, R3, 0x1, -R58.reuse ;  /* 0x0000000103039824 */ /* 0x100fe400078e0a3a */
[--C-:B------:R-:W-:Y:S01]  /*16550*/  @!P5 IMAD.IADD R12, R12, 0x1, -R58.reuse ;  /* 0x000000010c0cd824 */ /* 0x100fe200078e0a3a */
[C---:B------:R-:W-:Y:S01]  /*16560*/  ISETP.GT.U32.AND P0, PT, R58.reuse, R4, PT ;  /* 0x000000043a00720c */ /* 0x040fe20003f04070 */
[--C-:B------:R-:W-:Y:S02]  /*16570*/  @!P4 IMAD.IADD R11, R11, 0x1, -R58.reuse ;  /* 0x000000010b0bc824 */ /* 0x100fe400078e0a3a */
[----:B------:R-:W-:Y:S01]  /*16580*/  @!P3 IMAD.IADD R5, R5, 0x1, -R58 ;  /* 0x000000010505b824 */ /* 0x000fe200078e0a3a */
[----:B------:R-:W-:-:S04]  /*16590*/  ISETP.GT.U32.AND P3, PT, R58, R2, PT ;  /* 0x000000023a00720c */ /* 0x000fc80003f64070 */
[--C-:B------:R-:W-:Y:S01]  /*165a0*/  @!P2 IMAD.IADD R10, R10, 0x1, -R58.reuse ;  /* 0x000000010a0aa824 */ /* 0x100fe200078e0a3a */
[----:B------:R-:W-:Y:S04]  /*165b0*/  STL [R1+0x53c], R18 ;  /* 0x00053c1201007387 */ /* 0x000fe80000100800 */
[----:B------:R-:W-:Y:S01]  /*165c0*/  STL [R1+0x540], R15 ;  /* 0x0005400f01007387 */ /* 0x000fe20000100800 */
[----:B------:R-:W-:-:S03]  /*165d0*/  @!P0 IMAD.IADD R4, R4, 0x1, -R58 ;  /* 0x0000000104048824 */ /* 0x000fc600078e0a3a */
[----:B------:R-:W-:Y:S01]  /*165e0*/  STL [R1+0x544], R14 ;  /* 0x0005440e01007387 */ /* 0x000fe20000100800 */
[----:B------:R-:W-:-:S03]  /*165f0*/  @!P3 IMAD.IADD R2, R2, 0x1, -R58 ;  /* 0x000000010202b824 */ /* 0x000fc600078e0a3a */
[----:B------:R-:W-:Y:S04]  /*16600*/  STL [R1+0x538], R13 ;  /* 0x0005380d01007387 */ /* 0x000fe80000100800 */
[----:B------:R-:W-:Y:S04]  /*16610*/  STL [R1+0x520], R5 ;  /* 0x0005200501007387 */ /* 0x000fe80000100800 */
[----:B------:R0:W-:Y:S04]  /*16620*/  STL [R1+0x52c], R59 ;  /* 0x00052c3b01007387 */ /* 0x0001e80000100800 */
[----:B------:R1:W-:Y:S04]  /*16630*/  STL [R1+0x528], R4 ;  /* 0x0005280401007387 */ /* 0x0003e80000100800 */
[----:B0-----:R-:W4:Y:S01]  /*16640*/  LDL.LU R59, [R1+0x4ec] ;  /* 0x0004ec00013b7983 */ /* 0x001f220000300800 */
[----:B------:R-:W-:-:S03]  /*16650*/  ISETP.GT.U32.AND P0, PT, R58, R50, PT ;  /* 0x000000323a00720c */ /* 0x000fc60003f04070 */
[----:B------:R-:W4:Y:S04]  /*16660*/  LDL.LU R15, [R1+0x4f0] ;  /* 0x0004f000010f7983 */ /* 0x000f280000300800 */
[----:B------:R-:W4:Y:S04]  /*16670*/  LDL.LU R5, [R1+0x4f4] ;  /* 0x0004f40001057983 */ /* 0x000f280000300800 */
[----:B-1----:R-:W4:Y:S02]  /*16680*/  LDL.LU R4, [R1+0x4e8] ;  /* 0x0004e80001047983 */ /* 0x002f240000300800 */
        /* <DEDUP_REMOVED lines=14> */
[--C-:B------:R-:W-:Y:S02]  /*16770*/  @!P6 IMAD.IADD R3, R3, 0x1, -R58.reuse ;  /* 0x000000010303e824 */ /* 0x100fe400078e0a3a */
[--C-:B------:R-:W-:Y:S02]  /*16780*/  @!P1 IMAD.IADD R12, R12, 0x1, -R58.reuse ;  /* 0x000000010c0c9824 */ /* 0x100fe400078e0a3a */
[--C-:B------:R-:W-:Y:S01]  /*16790*/  @!P5 IMAD.IADD R11, R11, 0x1, -R58.reuse ;  /* 0x000000010b0bd824 */ /* 0x100fe200078e0a3a */
[----:B------:R0:W-:Y:S01]  /*167a0*/  STL [R1+0x530], R3 ;  /* 0x0005300301007387 */ /* 0x0001e20000100800 */
[--C-:B------:R-:W-:Y:S01]  /*167b0*/  @!P2 IMAD.IADD R7, R7, 0x1, -R58.reuse ;  /* 0x000000010707a824 */ /* 0x100fe200078e0a3a */
[----:B------:R-:W-:Y:S01]  /*167c0*/  ISETP.GT.U32.AND P2, PT, R58, R2, PT ;  /* 0x000000023a00720c */ /* 0x000fe20003f44070 */
[----:B------:R-:W-:Y:S01]  /*167d0*/  @!P4 IMAD.IADD R10, R10, 0x1, -R58 ;  /* 0x000000010a0ac824 */ /* 0x000fe200078e0a3a */
[----:B0-----:R-:W2:Y:S01]  /*167e0*/  LDL.LU R3, [R1+0x4d0] ;  /* 0x0004d00001037983 */ /* 0x001ea20000300800 */
[----:B------:R-:W-:-:S03]  /*167f0*/  ISETP.GT.U32.AND P3, PT, R58, R6, PT ;  /* 0x000000063a00720c */ /* 0x000fc60003f64070 */
[----:B------:R-:W3:Y:S04]  /*16800*/  LDL.LU R19, [R1+0x4d8] ;  /* 0x0004d80001137983 */ /* 0x000ee80000300800 */
[----:B------:R0:W-:Y:S04]  /*16810*/  STL [R1+0x524], R12 ;  /* 0x0005240c01007387 */ /* 0x0001e80000100800 */
[----:B------:R-:W4:Y:S04]  /*16820*/  LDL.LU R18, [R1+0x4dc] ;  /* 0x0004dc0001127983 */ /* 0x000f280000300800 */
[----:B------:R-:W-:Y:S04]  /*16830*/  STL [R1+0x50c], R11 ;  /* 0x00050c0b01007387 */ /* 0x000fe80000100800 */
[----:B------:R1:W-:Y:S01]  /*16840*/  STL [R1+0x514], R10 ;  /* 0x0005140a01007387 */ /* 0x0003e20000100800 */
[----:B------:R-:W-:-:S03]  /*16850*/  @!P2 IMAD.IADD R2, R2, 0x1, -R58 ;  /* 0x000000010202a824 */ /* 0x000fc600078e0a3a */
[----:B------:R-:W2:Y:S04]  /*16860*/  LDL.LU R14, [R1+0x4e0] ;  /* 0x0004e000010e7983 */ /* 0x000ea80000300800 */
[----:B------:R-:W3:Y:S01]  /*16870*/  LDL.LU R13, [R1+0x4d4] ;  /* 0x0004d400010d7983 */ /* 0x000ee20000300800 */
[----:B------:R-:W-:-:S03]  /*16880*/  @!P3 IMAD.IADD R6, R6, 0x1, -R58 ;  /* 0x000000010606b824 */ /* 0x000fc600078e0a3a */
[----:B------:R1:W-:Y:S01]  /*16890*/  STL [R1+0x518], R2 ;  /* 0x0005180201007387 */ /* 0x0003e20000100800 */
[----:B------:R-:W-:-:S03]  /*168a0*/  ISETP.GT.U32.AND P3, PT, R58, R50, PT ;  /* 0x000000323a00720c */ /* 0x000fc60003f64070 */
[----:B0-----:R-:W3:Y:S04]  /*168b0*/  LDL.LU R12, [R1+0x4bc] ;  /* 0x0004bc00010c7983 */ /* 0x001ee80000300800 */
[----:B-1----:R-:W3:Y:S04]  /*168c0*/  LDL.LU R10, [R1+0x4c4] ;  /* 0x0004c400010a7983 */ /* 0x002ee80000300800 */
[----:B------:R-:W3:Y:S02]  /*168d0*/  LDL.LU R11, [R1+0x4c8] ;  /* 0x0004c800010b7983 */ /* 0x000ee40000300800 */
[----:B------:R-:W-:-:S05]  /*168e0*/  @!P3 IMAD.IADD R50, R50, 0x1, -R58 ;  /* 0x000000013232b824 */ /* 0x000fca00078e0a3a */
[----:B------:R-:W-:Y:S04]  /*168f0*/  STL [R1+0x51c], R50 ;  /* 0x00051c3201007387 */ /* 0x000fe80000100800 */
[----:B------:R-:W3:Y:S01]  /*16900*/  LDL.LU R2, [R1+0x4cc] ;  /* 0x0004cc0001027983 */ /* 0x000ee20000300800 */
[C---:B------:R-:W-:Y:S02]  /*16910*/  ISETP.GT.U32.AND P0, PT, R58.reuse, R60, PT ;  /* 0x0000003c3a00720c */ /* 0x040fe40003f04070 */
[----:B------:R-:W-:-:S11]  /*16920*/  ISETP.GT.U32.AND P1, PT, R58, R16, PT ;  /* 0x000000103a00720c */ /* 0x000fd60003f24070 */
[--C-:B------:R-:W-:Y:S01]  /*16930*/  @!P0 IMAD.IADD R60, R60, 0x1, -R58.reuse ;  /* 0x000000013c3c8824 */ /* 0x100fe200078e0a3a */
[C---:B------:R-:W-:Y:S02]  /*16940*/  ISETP.GT.U32.AND P0, PT, R58.reuse, R17, PT ;  /* 0x000000113a00720c */ /* 0x040fe40003f04070 */
[C---:B------:R-:W-:Y:S02]  /*16950*/  ISETP.GT.U32.AND P5, PT, R58.reuse, R9, PT ;  /* 0x000000093a00720c */ /* 0x040fe40003fa4070 */
[----:B------:R-:W-:Y:S01]  /*16960*/  ISETP.GT.U32.AND P6, PT, R58, R60, PT ;  /* 0x0000003c3a00720c */ /* 0x000fe20003fc4070 */
[----:B------:R-:W-:Y:S01]  /*16970*/  @!P1 IMAD.IADD R16, R16, 0x1, -R58 ;  /* 0x0000000110109824 */ /* 0x000fe200078e0a3a */
[----:B------:R-:W-:-:S07]  /*16980*/  ISETP.GT.U32.AND P4, PT, R58, R8, PT ;  /* 0x000000083a00720c */ /* 0x000fce0003f84070 */
[--C-:B------:R-:W-:Y:S01]  /*16990*/  @!P0 IMAD.IADD R17, R17, 0x1, -R58.reuse ;  /* 0x0000000111118824 */ /* 0x100fe200078e0a3a */
[C---:B------:R-:W-:Y:S02]  /*169a0*/  ISETP.GT.U32.AND P0, PT, R58.reuse, R59, PT ;  /* 0x0000003b3a00720c */ /* 0x040fe40003f04070 */
[----:B------:R-:W-:Y:S01]  /*169b0*/  ISETP.GT.U32.AND P1, PT, R58, R15, PT ;  /* 0x0000000f3a00720c */ /* 0x000fe20003f24070 */
[--C-:B------:R-:W-:Y:S02]  /*169c0*/  @!P5 IMAD.IADD R9, R9, 0x1, -R58.reuse ;  /* 0x000000010909d824 */ /* 0x100fe400078e0a3a */
[----:B------:R-:W-:Y:S01]  /*169d0*/  @!P6 IMAD.IADD R60, R60, 0x1, -R58 ;  /* 0x000000013c3ce824 */ /* 0x000fe200078e0a3a */
[C---:B------:R-:W-:Y:S02]  /*169e0*/  ISETP.GT.U32.AND P5, PT, R58.reuse, R5, PT ;  /* 0x000000053a00720c */ /* 0x040fe40003fa4070 */
[C---:B------:R-:W-:Y:S02]  /*169f0*/  ISETP.GT.U32.AND P2, PT, R58.reuse, R7, PT ;  /* 0x000000073a00720c */ /* 0x040fe40003f44070 */
[----:B------:R-:W-:-:S03]  /*16a00*/  ISETP.GT.U32.AND P3, PT, R58, R6, PT ;  /* 0x000000063a00720c */ /* 0x000fc60003f64070 */
[--C-:B------:R-:W-:Y:S02]  /*16a10*/  @!P0 IMAD.IADD R59, R59, 0x1, -R58.reuse ;  /* 0x000000013b3b8824 */ /* 0x100fe400078e0a3a */
[--C-:B------:R-:W-:Y:S02]  /*16a20*/  @!P4 IMAD.IADD R8, R8, 0x1, -R58.reuse ;  /* 0x000000010808c824 */ /* 0x100fe400078e0a3a */
[--C-:B------:R-:W-:Y:S01]  /*16a30*/  @!P1 IMAD.IADD R15, R15, 0x1, -R58.reuse ;  /* 0x000000010f0f9824 */ /* 0x100fe200078e0a3a */
[----:B------:R-:W-:Y:S01]  /*16a40*/  ISETP.GT.U32.AND P4, PT, R58, R4, PT ;  /* 0x000000043a00720c */ /* 0x000fe20003f84070 */
[--C-:B------:R-:W-:Y:S01]  /*16a50*/  @!P5 IMAD.IADD R5, R5, 0x1, -R58.reuse ;  /* 0x000000010505d824 */ /* 0x100fe200078e0a3a */
[----:B------:R-:W-:Y:S01]  /*16a60*/  STL [R1+0x510], R17 ;  /* 0x0005101101007387 */ /* 0x000fe20000100800 */
[--C-:B------:R-:W-:Y:S02]  /*16a70*/  @!P2 IMAD.IADD R7, R7, 0x1, -R58.reuse ;  /* 0x000000010707a824 */ /* 0x100fe400078e0a3a */
[--C-:B------:R-:W-:Y:S01]  /*16a80*/  @!P3 IMAD.IADD R6, R6, 0x1, -R58.reuse ;  /* 0x000000010606b824 */ /* 0x100fe200078e0a3a */
[----:B------:R-:W-:Y:S04]  /*16a90*/  STL [R1+0x4f8], R16 ;  /* 0x0004f81001007387 */ /* 0x000fe80000100800 */
[----:B------:R-:W-:Y:S03]  /*16aa0*/  STL [R1+0x500], R9 ;  /* 0x0005000901007387 */ /* 0x000fe60000100800 */
[----:B------:R-:W-:Y:S01]  /*16ab0*/  @!P4 IMAD.IADD R4, R4, 0x1, -R58 ;  /* 0x000000010404c824 */ /* 0x000fe200078e0a3a */
        /* <DEDUP_REMOVED lines=9> */
[----:B----4-:R-:W-:-:S02]  /*16b50*/  ISETP.GT.U32.AND P6, PT, R58, R18, PT ;  /* 0x000000123a00720c */ /* 0x010fc40003fc4070 */
[C---:B--2---:R-:W-:Y:S02]  /*16b60*/  ISETP.GT.U32.AND P0, PT, R58.reuse, R14, PT ;  /* 0x0000000e3a00720c */ /* 0x044fe40003f04070 */
[----:B---3--:R-:W-:-:S09]  /*16b70*/  ISETP.GT.U32.AND P1, PT, R58, R13, PT ;  /* 0x0000000d3a00720c */ /* 0x008fd20003f24070 */
[--C-:B------:R-:W-:Y:S01]  /*16b80*/  @!P6 IMAD.IADD R18, R18, 0x1, -R58.reuse ;  /* 0x000000011212e824 */ /* 0x100fe200078e0a3a */
[C---:B------:R-:W-:Y:S02]  /*16b90*/  ISETP.GT.U32.AND P6, PT, R58.reuse, R59, PT ;  /* 0x0000003b3a00720c */ /* 0x040fe40003fc4070 */
[----:B------:R-:W-:Y:S01]  /*16ba0*/  ISETP.GT.U32.AND P5, PT, R58, R12, PT ;  /* 0x0000000c3a00720c */ /* 0x000fe20003fa4070 */
[--C-:B------:R-:W-:Y:S01]  /*16bb0*/  @!P0 IMAD.IADD R14, R14, 0x1, -R58.reuse ;  /* 0x000000010e0e8824 */ /* 0x100fe200078e0a3a */
[C---:B------:R-:W-:Y:S02]  /*16bc0*/  ISETP.GT.U32.AND P0, PT, R58.reuse, R15, PT ;  /* 0x0000000f3a00720c */ /* 0x040fe40003f04070 */
[C---:B------:R-:W-:Y:S01]  /*16bd0*/  ISETP.GT.U32.AND P2, PT, R58.reuse, R3, PT ;  /* 0x000000033a00720c */ /* 0x040fe20003f44070 */
[----:B------:R-:W-:Y:S01]  /*16be0*/  @!P1 IMAD.IADD R13, R13, 0x1, -R58 ;  /* 0x000000010d0d9824 */ /* 0x000fe200078e0a3a */
[C---:B------:R-:W-:Y:S02]  /*16bf0*/  ISETP.GT.U32.AND P3, PT, R58.reuse, R19, PT ;  /* 0x000000133a00720c */ /* 0x040fe40003f64070 */
[----:B------:R-:W-:-:S02]  /*16c00*/  ISETP.GT.U32.AND P1, PT, R58, R5, PT ;  /* 0x000000053a00720c */ /* 0x000fc40003f24070 */
[----:B------:R-:W-:Y:S01]  /*16c10*/  ISETP.GT.U32.AND P4, PT, R58, R10, PT ;  /* 0x0000000a3a00720c */ /* 0x000fe20003f84070 */
[--C-:B------:R-:W-:Y:S02]  /*16c20*/  @!P6 IMAD.IADD R59, R59, 0x1, -R58.reuse ;  /* 0x000000013b3be824 */ /* 0x100fe400078e0a3a */
[--C-:B------:R-:W-:Y:S01]  /*16c30*/  @!P5 IMAD.IADD R12, R12, 0x1, -R58.reuse ;  /* 0x000000010c0cd824 */ /* 0x100fe200078e0a3a */
[C---:B------:R-:W-:Y:S01]  /*16c40*/  ISETP.GT.U32.AND P5, PT, R58.reuse, R4, PT ;  /* 0x000000043a00720c */ /* 0x040fe20003fa4070 */
[--C-:B------:R-:W-:Y:S01]  /*16c50*/  @!P0 IMAD.IADD R15, R15, 0x1, -R58.reuse ;  /* 0x000000010f0f8824 */ /* 0x100fe200078e0a3a */
[----:B------:R0:W-:Y:S01]  /*16c60*/  STL [R1+0x4ec], R59 ;  /* 0x0004ec3b01007387 */ /* 0x0001e20000100800 */
[--C-:B------:R-:W-:Y:S01]  /*16c70*/  @!P2 IMAD.IADD R3, R3, 0x1, -R58.reuse ;  /* 0x000000010303a824 */ /* 0x100fe200078e0a3a */
[C---:B------:R-:W-:Y:S01]  /*16c80*/  ISETP.GT.U32.AND P2, PT, R58.reuse, R11, PT ;  /* 0x0000000b3a00720c */ /* 0x040fe20003f44070 */
[--C-:B------:R-:W-:Y:S01]  /*16c90*/  @!P3 IMAD.IADD R19, R19, 0x1, -R58.reuse ;  /* 0x000000011313b824 */ /* 0x100fe200078e0a3a */
[----:B------:R-:W-:Y:S01]  /*16ca0*/  ISETP.GT.U32.AND P3, PT, R58, R2, PT ;  /* 0x000000023a00720c */ /* 0x000fe20003f64070 */
[----:B------:R-:W-:-:S02]  /*16cb0*/  @!P1 IMAD.IADD R5, R5, 0x1, -R58 ;  /* 0x0000000105059824 */ /* 0x000fc400078e0a3a */
[----:B------:R-:W-:Y:S01]  /*16cc0*/  @!P4 IMAD.IADD R10, R10, 0x1, -R58 ;  /* 0x000000010a0ac824 */ /* 0x000fe200078e0a3a */
[----:B0-----:R-:W2:Y:S01]  /*16cd0*/  LDL.LU R59, [R1+0x4ac] ;  /* 0x0004ac00013b7983 */ /* 0x001ea20000300800 */
[----:B------:R-:W-:-:S03]  /*16ce0*/  ISETP.GT.U32.AND P4, PT, R58, R3, PT ;  /* 0x000000033a00720c */ /* 0x000fc60003f84070 */
[----:B------:R-:W3:Y:S04]  /*16cf0*/  LDL.LU R17, [R1+0x494] ;  /* 0x0004940001117983 */ /* 0x000ee80000300800 */
[----:B------:R0:W-:Y:S01]  /*16d00*/  STL [R1+0x4f0], R15 ;  /* 0x0004f00f01007387 */ /* 0x0001e20000100800 */
[----:B------:R-:W-:-:S03]  /*16d10*/  @!P5 IMAD.IADD R4, R4, 0x1, -R58 ;  /* 0x000000010404d824 */ /* 0x000fc600078e0a3a */
[----:B------:R-:W4:Y:S04]  /*16d20*/  LDL.LU R16, [R1+0x49c] ;  /* 0x00049c0001107983 */ /* 0x000f280000300800 */
[----:B0-----:R-:W2:Y:S04]  /*16d30*/  LDL.LU R15, [R1+0x4a0] ;  /* 0x0004a000010f7983 */ /* 0x001ea80000300800 */
[----:B------:R0:W-:Y:S01]  /*16d40*/  STL [R1+0x4f4], R5 ;  /* 0x0004f40501007387 */ /* 0x0001e20000100800 */
        /* <DEDUP_REMOVED lines=9> */
[C---:B------:R-:W-:Y:S01]  /*16de0*/  ISETP.GT.U32.AND P4, PT, R58.reuse, R10, PT ;  /* 0x0000000a3a00720c */ /* 0x040fe20003f84070 */
[----:B0-----:R-:W2:Y:S01]  /*16df0*/  LDL.LU R4, [R1+0x498] ;  /* 0x0004980001047983 */ /* 0x001ea20000300800 */
[----:B------:R-:W-:Y:S01]  /*16e00*/  ISETP.GT.U32.AND P5, PT, R58, R12, PT ;  /* 0x0000000c3a00720c */ /* 0x000fe20003fa4070 */
[--C-:B------:R-:W-:Y:S02]  /*16e10*/  @!P2 IMAD.IADD R19, R19, 0x1, -R58.reuse ;  /* 0x000000011313a824 */ /* 0x100fe400078e0a3a */
[--C-:B------:R-:W-:Y:S01]  /*16e20*/  @!P3 IMAD.IADD R18, R18, 0x1, -R58.reuse ;  /* 0x000000011212b824 */ /* 0x100fe200078e0a3a */
[----:B------:R0:W-:Y:S03]  /*16e30*/  STL [R1+0x4d0], R3 ;  /* 0x0004d00301007387 */ /* 0x0001e60000100800 */
[----:B------:R-:W-:-:S02]  /*16e40*/  @!P0 IMAD.IADD R14, R14, 0x1, -R58 ;  /* 0x000000010e0e8824 */ /* 0x000fc400078e0a3a */
        /* <DEDUP_REMOVED lines=22> */
[--C-:B------:R-:W-:Y:S01]  /*16fb0*/  @!P5 IMAD.IADD R7, R7, 0x1, -R58.reuse ;  /* 0x000000010707d824 */ /* 0x100fe200078e0a3a */
[----:B------:R0:W-:Y:S07]  /*16fc0*/  STL [R1+0x4cc], R2 ;  /* 0x0004cc0201007387 */ /* 0x0001ee0000100800 */
[----:B------:R-:W-:-:S04]  /*16fd0*/  @!P2 IMAD.IADD R11, R11, 0x1, -R58 ;  /* 0x000000010b0ba824 */ /* 0x000fc800078e0a3a */
[----:B------:R-:W-:Y:S01]  /*16fe0*/  @!P4 IMAD.IADD R6, R6, 0x1, -R58 ;  /* 0x000000010606c824 */ /* 0x000fe200078e0a3a */
[----:B------:R1:W-:Y:S04]  /*16ff0*/  STL [R1+0x4c8], R11 ;  /* 0x0004c80b01007387 */ /* 0x0003e80000100800 */
[----:B0-----:R-:W2:Y:S01]  /*17000*/  LDL.LU R2, [R1+0x48c] ;  /* 0x00048c0001027983 */ /* 0x001ea20000300800 */
[----:B------:R-:W-:-:S03]  /*17010*/  IMAD.HI.U32 R50, R0, R49, RZ ;  /* 0x0000003100327227 */ /* 0x000fc600078e00ff */
[----:B------:R-:W2:Y:S04]  /*17020*/  LDL.LU R14, [R1+0x490] ;  /* 0x00049000010e7983 */ /* 0x000ea80000300800 */
[----:B------:R-:W2:Y:S01]  /*17030*/  LDL.LU R13, [R1+0x484] ;  /* 0x00048400010d7983 */ /* 0x000ea20000300800 */
[----:B------:R-:W-:-:S03]  /*17040*/  IMAD.MOV R50, RZ, RZ, -R50 ;  /* 0x000000ffff327224 */ /* 0x000fc600078e0a32 */
[----:B------:R-:W2:Y:S04]  /*17050*/  LDL.LU R12, [R1+0x46c] ;  /* 0x00046c00010c7983 */ /* 0x000ea80000300800 */
[----:B-1----:R-:W2:Y:S01]  /*17060*/  LDL.LU R11, [R1+0x474] ;  /* 0x00047400010b7983 */ /* 0x002ea20000300800 */
[C---:B------:R-:W-:Y:S01]  /*17070*/  IMAD R49, R58.reuse, R50, R49 ;  /* 0x000000323a317224 */ /* 0x040fe200078e0231 */
        /* <DEDUP_REMOVED lines=15> */
[--C-:B------:R-:W-:Y:S01]  /*17170*/  @!P5 IMAD.IADD R4, R4, 0x1, -R58.reuse ;  /* 0x000000010404d824 */ /* 0x100fe200078e0a3a */
[----:B------:R-:W-:Y:S01]  /*17180*/  ISETP.GT.U32.AND P5, PT, R58, R6, PT ;  /* 0x000000063a00720c */ /* 0x000fe20003fa4070 */
[--C-:B------:R-:W-:Y:S01]  /*17190*/  @!P0 IMAD.IADD R8, R8, 0x1, -R58.reuse ;  /* 0x0000000108088824 */ /* 0x100fe200078e0a3a */
[----:B------:R0:W-:Y:S05]  /*171a0*/  STL [R1+0x4c0], R60 ;  /* 0x0004c03c01007387 */ /* 0x0001ea0000100800 */
[--C-:B------:R-:W-:Y:S01]  /*171b0*/  @!P1 IMAD.IADD R7, R7, 0x1, -R58.reuse ;  /* 0x0000000107079824 */ /* 0x100fe200078e0a3a */
[----:B0-----:R-:W2:Y:S04]  /*171c0*/  LDL.LU R60, [R1+0x478] ;  /* 0x00047800013c7983 */ /* 0x001ea80000300800 */
[----:B------:R0:W-:Y:S01]  /*171d0*/  STL [R1+0x4a8], R9 ;  /* 0x0004a80901007387 */ /* 0x0001e20000100800 */
[----:B------:R-:W-:-:S03]  /*171e0*/  @!P5 IMAD.IADD R6, R6, 0x1, -R58 ;  /* 0x000000010606d824 */ /* 0x000fc600078e0a3a */
[----:B------:R-:W3:Y:S04]  /*171f0*/  LDL.LU R19, [R1+0x47c] ;  /* 0x00047c0001137983 */ /* 0x000ee80000300800 */
[----:B------:R1:W-:Y:S01]  /*17200*/  STL [R1+0x4b0], R8 ;  /* 0x0004b00801007387 */ /* 0x0003e20000100800 */
[----:B------:R-:W-:-:S03]  /*17210*/  IABS R50, R10 ;  /* 0x0000000a00327213 */ /* 0x000fc60000000000 */
[----:B------:R-:W4:Y:S04]  /*17220*/  LDL.LU R10, [R1+0x470] ;  /* 0x00047000010a7983 */ /* 0x000f280000300800 */
[----:B------:R1:W-:Y:S04]  /*17230*/  STL [R1+0x4b4], R7 ;  /* 0x0004b40701007387 */ /* 0x0003e80000100800 */
[----:B0-----:R-:W2:Y:S04]  /*17240*/  LDL.LU R9, [R1+0x454] ;  /* 0x0004540001097983 */ /* 0x001ea80000300800 */
[----:B-1----:R-:W2:Y:S04]  /*17250*/  LDL.LU R8, [R1+0x45c] ;  /* 0x00045c0001087983 */ /* 0x002ea80000300800 */
[----:B------:R0:W-:Y:S04]  /*17260*/  STL [R1+0x4b8], R6 ;  /* 0x0004b80601007387 */ /* 0x0001e80000100800 */
[----:B------:R-:W2:Y:S01]  /*17270*/  LDL.LU R7, [R1+0x464] ;  /* 0x0004640001077983 */ /* 0x000ea20000300800 */
[----:B------:R-:W-:-:S02]  /*17280*/  ISETP.GT.U32.AND P2, PT, R58, R59, PT ;  /* 0x0000003b3a00720c */ /* 0x000fc40003f44070 */
[C---:B------:R-:W-:Y:S02]  /*17290*/  ISETP.GT.U32.AND P4, PT, R58.reuse, R3, PT ;  /* 0x000000033a00720c */ /* 0x040fe40003f84070 */
[C---:B------:R-:W-:Y:S01]  /*172a0*/  ISETP.GT.U32.AND P3, PT, R58.reuse, R16, PT ;  /* 0x000000103a00720c */ /* 0x040fe20003f64070 */
[----:B0-----:R-:W2:Y:S08]  /*172b0*/  LDL.LU R6, [R1+0x468] ;  /* 0x0004680001067983 */ /* 0x001eb00000300800 */
        /* <DEDUP_REMOVED lines=10> */
[C---:B------:R-:W-:Y:S01]  /*17360*/  ISETP.GT.U32.AND P3, PT, R58.reuse, R14, PT ;  /* 0x0000000e3a00720c */ /* 0x040fe20003f64070 */
[--C-:B------:R-:W-:Y:S01]  /*17370*/  @!P4 IMAD.IADD R59, R59, 0x1, -R58.reuse ;  /* 0x000000013b3bc824 */ /* 0x100fe200078e0a3a */
[----:B------:R-:W-:Y:S01]  /*17380*/  ISETP.GT.U32.AND P5, PT, R58, R4, PT ;  /* 0x000000043a00720c */ /* 0x000fe20003fa4070 */
[----:B------:R-:W-:-:S04]  /*17390*/  @!P0 IMAD.IADD R15, R15, 0x1, -R58 ;  /* 0x000000010f0f8824 */ /* 0x000fc800078e0a3a */
[--C-:B------:R-:W-:Y:S01]  /*173a0*/  @!P2 IMAD.IADD R17, R17, 0x1, -R58.reuse ;  /* 0x000000011111a824 */ /* 0x100fe200078e0a3a */
[C---:B------:R-:W-:Y:S02]  /*173b0*/  ISETP.GT.U32.AND P2, PT, R58.reuse, R2, PT ;  /* 0x000000023a00720c */ /* 0x040fe40003f44070 */
[C---:B------:R-:W-:Y:S01]  /*173c0*/  ISETP.GT.U32.AND P0, PT, R58.reuse, R13, PT ;  /* 0x0000000d3a00720c */ /* 0x040fe20003f04070 */
[--C-:B------:R-:W-:Y:S01]  /*173d0*/  @!P1 IMAD.IADD R5, R5, 0x1, -R58.reuse ;  /* 0x0000000105059824 */ /* 0x100fe200078e0a3a */
[----:B------:R0:W-:Y:S01]  /*173e0*/  STL [R1+0x4ac], R59 ;  /* 0x0004ac3b01007387 */ /* 0x0001e20000100800 */
[----:B------:R-:W-:Y:S01]  /*173f0*/  ISETP.GT.U32.AND P1, PT, R58, R12, PT ;  /* 0x0000000c3a00720c */ /* 0x000fe20003f24070 */
[--C-:B------:R-:W-:Y:S02]  /*17400*/  @!P6 IMAD.IADD R51, R51, 0x1, -R58.reuse ;  /* 0x000000013333e824 */ /* 0x100fe400078e0a3a */
[----:B0-----:R-:W2:Y:S05]  /*17410*/  LDL.LU R59, [R1+0x458] ;  /* 0x00045800013b7983 */ /* 0x001eaa0000300800 */
[----:B------:R-:W-:-:S02]  /*17420*/  @!P2 IMAD.IADD R2, R2, 0x1, -R58 ;  /* 0x000000010202a824 */ /* 0x000fc400078e0a3a */
[--C-:B------:R-:W-:Y:S02]  /*17430*/  @!P3 IMAD.IADD R14, R14, 0x1, -R58.reuse ;  /* 0x000000010e0eb824 */ /* 0x100fe400078e0a3a */
[--C-:B------:R-:W-:Y:S01]  /*17440*/  @!P5 IMAD.IADD R4, R4, 0x1, -R58.reuse ;  /* 0x000000010404d824 */ /* 0x100fe200078e0a3a */
[C---:B------:R-:W-:Y:S01]  /*17450*/  ISETP.GT.U32.AND P5, PT, R58.reuse, R11, PT ;  /* 0x0000000b3a00720c */ /* 0x040fe20003fa4070 */
[--C-:B------:R-:W-:Y:S01]  /*17460*/  @!P0 IMAD.IADD R13, R13, 0x1, -R58.reuse ;  /* 0x000000010d0d8824 */ /* 0x100fe200078e0a3a */
[----:B------:R-:W-:Y:S01]  /*17470*/  ISETP.GT.U32.AND P4, PT, R58, R3, PT ;  /* 0x000000033a00720c */ /* 0x000fe20003f84070 */
[--C-:B------:R-:W-:Y:S01]  /*17480*/  @!P1 IMAD.IADD R12, R12, 0x1, -R58.reuse ;  /* 0x000000010c0c9824 */ /* 0x100fe200078e0a3a */
[----:B------:R0:W-:Y:S04]  /*17490*/  STL [R1+0x494], R17 ;  /* 0x0004941101007387 */ /* 0x0001e80000100800 */
[----:B------:R1:W-:Y:S05]  /*174a0*/  STL [R1+0x49c], R16 ;  /* 0x00049c1001007387 */ /* 0x0003ea0000100800 */
[--C-:B------:R-:W-:Y:S01]  /*174b0*/  @!P5 IMAD.IADD R11, R11, 0x1, -R58.reuse ;  /* 0x000000010b0bd824 */ /* 0x100fe200078e0a3a */
[----:B------:R-:W-:Y:S01]  /*174c0*/  STL [R1+0x4a0], R15 ;  /* 0x0004a00f01007387 */ /* 0x000fe20000100800 */
[----:B------:R-:W-:-:S03]  /*174d0*/  @!P4 IMAD.IADD R3, R3, 0x1, -R58 ;  /* 0x000000010303c824 */ /* 0x000fc600078e0a3a */
[----:B------:R1:W-:Y:S04]  /*174e0*/  STL [R1+0x4a4], R5 ;  /* 0x0004a40501007387 */ /* 0x0003e80000100800 */
[----:B------:R1:W-:Y:S04]  /*174f0*/  STL [R1+0x498], R4 ;  /* 0x0004980401007387 */ /* 0x0003e80000100800 */
[----:B0-----:R-:W2:Y:S04]  /*17500*/  LDL.LU R17, [R1+0x440] ;  /* 0x0004400001117983 */ /* 0x001ea80000300800 */
[----:B------:R0:W-:Y:S04]  /*17510*/  STL [R1+0x480], R3 ;  /* 0x0004800301007387 */ /* 0x0001e80000100800 */
[----:B-1----:R-:W2:Y:S04]  /*17520*/  LDL.LU R16, [R1+0x448] ;  /* 0x0004480001107983 */ /* 0x002ea80000300800 */
[----:B------:R-:W2:Y:S04]  /*17530*/  LDL.LU R5, [R1+0x44c] ;  /* 0x00044c0001057983 */ /* 0x000ea80000300800 */
[----:B------:R-:W-:Y:S04]  /*17540*/  STL [R1+0x488], R51 ;  /* 0x0004883301007387 */ /* 0x000fe80000100800 */
[----:B------:R-:W2:Y:S04]  /*17550*/  LDL.LU R4, [R1+0x450] ;  /* 0x0004500001047983 */ /* 0x000ea80000300800 */
[----:B0-----:R-:W2:Y:S01]  /*17560*/  LDL.LU R3, [R1+0x444] ;  /* 0x0004440001037983 */ /* 0x001ea20000300800 */
[----:B---3--:R-:W-:-:S02]  /*17570*/  ISETP.GT.U32.AND P6, PT, R58, R19, PT ;  /* 0x000000133a00720c */ /* 0x008fc40003fc4070 */
[C---:B----4-:R-:W-:Y:S02]  /*17580*/  ISETP.GT.U32.AND P2, PT, R58.reuse, R10, PT ;  /* 0x0000000a3a00720c */ /* 0x050fe40003f44070 */
[C---:B--2---:R-:W-:Y:S02]  /*17590*/  ISETP.GT.U32.AND P3, PT, R58.reuse, R9, PT ;  /* 0x000000093a00720c */ /* 0x044fe40003f64070 */
[----:B------:R-:W-:-:S07]  /*175a0*/  ISETP.GT.U32.AND P0, PT, R58, R8, PT ;  /* 0x000000083a00720c */ /* 0x000fce0003f04070 */
[--C-:B------:R-:W-:Y:S01]  /*175b0*/  @!P6 IMAD.IADD R19, R19, 0x1, -R58.reuse ;  /* 0x000000011313e824 */ /* 0x100fe200078e0a3a */
[C---:B------:R-:W-:Y:S02]  /*175c0*/  ISETP.GT.U32.AND P6, PT, R58.reuse, R2, PT ;  /* 0x000000023a00720c */ /* 0x040fe40003fc4070 */
[----:B------:R-:W-:Y:S01]  /*175d0*/  ISETP.GT.U32.AND P1, PT, R58, R7, PT ;  /* 0x000000073a00720c */ /* 0x000fe20003f24070 */
[--C-:B------:R-:W-:Y:S01]  /*175e0*/  @!P2 IMAD.IADD R10, R10, 0x1, -R58.reuse ;  /* 0x000000010a0aa824 */ /* 0x100fe200078e0a3a */
[C---:B------:R-:W-:Y:S01]  /*175f0*/  ISETP.GT.U32.AND P2, PT, R58.reuse, R14, PT ;  /* 0x0000000e3a00720c */ /* 0x040fe20003f44070 */
        /* <DEDUP_REMOVED lines=37> */
[C---:B------:R-:W-:Y:S01]  /*17850*/  ISETP.GT.U32.AND P2, PT, R58.reuse, R16, PT ;  /* 0x000000103a00720c */ /* 0x040fe20003f44070 */
[----:B------:R-:W-:Y:S01]  /*17860*/  @!P3 IMAD.IADD R9, R9, 0x1, -R58 ;  /* 0x000000010909b824 */ /* 0x000fe200078e0a3a */
[----:B------:R-:W-:-:S05]  /*17870*/  ISETP.GT.U32.AND P3, PT, R58, R5, PT ;  /* 0x000000053a00720c */ /* 0x000fca0003f64070 */
[--C-:B------:R-:W-:Y:S01]  /*17880*/  @!P4 IMAD.IADD R19, R19, 0x1, -R58.reuse ;  /* 0x000000011313c824 */ /* 0x100fe200078e0a3a */
[C---:B------:R-:W-:Y:S01]  /*17890*/  ISETP.GT.U32.AND P4, PT, R58.reuse, R17, PT ;  /* 0x000000113a00720c */ /* 0x040fe20003f84070 */
[----:B------:R0:W-:Y:S01]  /*178a0*/  STL [R1+0x478], R60 ;  /* 0x0004783c01007387 */ /* 0x0001e20000100800 */
[----:B------:R-:W-:Y:S01]  /*178b0*/  ISETP.GT.U32.AND P1, PT, R58, R7, PT ;  /* 0x000000073a00720c */ /* 0x000fe20003f24070 */
[--C-:B------:R-:W-:Y:S02]  /*178c0*/  @!P6 IMAD.IADD R59, R59, 0x1, -R58.reuse ;  /* 0x000000013b3be824 */ /* 0x100fe400078e0a3a */
[----:B------:R-:W-:Y:S01]  /*178d0*/  @!P0 IMAD.IADD R8, R8, 0x1, -R58 ;  /* 0x0000000108088824 */ /* 0x000fe200078e0a3a */
[----:B0-----:R-:W4:Y:S01]  /*178e0*/  LDL.LU R60, [R1+0x420] ;  /* 0x00042000013c7983 */ /* 0x001f220000300800 */
[----:B------:R-:W-:-:S06]  /*178f0*/  ISETP.GT.U32.AND P0, PT, R58, R4, PT ;  /* 0x000000043a00720c */ /* 0x000fcc0003f04070 */
[--C-:B------:R-:W-:Y:S01]  /*17900*/  @!P4 IMAD.IADD R17, R17, 0x1, -R58.reuse ;  /* 0x000000011111c824 */ /* 0x100fe200078e0a3a */
[----:B------:R-:W-:Y:S01]  /*17910*/  ISETP.GT.U32.AND P5, PT, R58, R6, PT ;  /* 0x000000063a00720c */ /* 0x000fe20003fa4070 */
[--C-:B------:R-:W-:Y:S02]  /*17920*/  @!P2 IMAD.IADD R16, R16, 0x1, -R58.reuse ;  /* 0x000000011010a824 */ /* 0x100fe400078e0a3a */
[--C-:B------:R-:W-:Y:S02]  /*17930*/  @!P3 IMAD.IADD R5, R5, 0x1, -R58.reuse ;  /* 0x000000010505b824 */ /* 0x100fe400078e0a3a */
[--C-:B------:R-:W-:Y:S01]  /*17940*/  @!P1 IMAD.IADD R7, R7, 0x1, -R58.reuse ;  /* 0x0000000107079824 */ /* 0x100fe200078e0a3a */
[----:B------:R-:W-:Y:S01]  /*17950*/  ISETP.GT.U32.AND P1, PT, R58, R3, PT ;  /* 0x000000033a00720c */ /* 0x000fe20003f24070 */
[----:B------:R-:W-:Y:S01]  /*17960*/  STL [R1+0x47c], R19 ;  /* 0x00047c1301007387 */ /* 0x000fe20000100800 */
[----:B------:R-:W-:-:S03]  /*17970*/  @!P0 IMAD.IADD R4, R4, 0x1, -R58 ;  /* 0x0000000104048824 */ /* 0x000fc600078e0a3a */
[----:B------:R-:W-:Y:S02]  /*17980*/  STL [R1+0x470], R10 ;  /* 0x0004700a01007387 */ /* 0x000fe40000100800 */
[--C-:B------:R-:W-:Y:S02]  /*17990*/  @!P5 IMAD.IADD R6, R6, 0x1, -R58.reuse ;  /* 0x000000010606d824 */ /* 0x100fe400078e0a3a */
        /* <DEDUP_REMOVED lines=14> */
[C---:B------:R-:W-:Y:S02]  /*17a80*/  ISETP.GT.U32.AND P2, PT, R58.reuse, R14, PT ;  /* 0x0000000e3a00720c */ /* 0x040fe40003f44070 */
[----:B------:R-:W-:-:S07]  /*17a90*/  ISETP.GT.U32.AND P3, PT, R58, R13, PT ;  /* 0x0000000d3a00720c */ /* 0x000fce0003f64070 */
[--C-:B------:R-:W-:Y:S01]  /*17aa0*/  @!P6 IMAD.IADD R18, R18, 0x1, -R58.reuse ;  /* 0x000000011212e824 */ /* 0x100fe200078e0a3a */
[C---:B------:R-:W-:Y:S01]  /*17ab0*/  ISETP.GT.U32.AND P6, PT, R58.reuse, R17, PT ;  /* 0x000000113a00720c */ /* 0x040fe20003fc4070 */
[--C-:B------:R-:W-:Y:S01]  /*17ac0*/  @!P4 IMAD.IADD R15, R15, 0x1, -R58.reuse ;  /* 0x000000010f0fc824 */ /* 0x100fe200078e0a3a */
[----:B----4-:R-:W-:Y:S01]  /*17ad0*/  ISETP.GT.U32.AND P0, PT, R58, R12, PT ;  /* 0x0000000c3a00720c */ /* 0x010fe20003f04070 */
[--C-:B------:R-:W-:Y:S01]  /*17ae0*/  @!P2 IMAD.IADD R14, R14, 0x1, -R58.reuse ;  /* 0x000000010e0ea824 */ /* 0x100fe200078e0a3a */
[C---:B------:R-:W-:Y:S02]  /*17af0*/  ISETP.GT.U32.AND P4, PT, R58.reuse, R16, PT ;  /* 0x000000103a00720c */ /* 0x040fe40003f84070 */
[C---:B------:R-:W-:Y:S01]  /*17b00*/  ISETP.GT.U32.AND P2, PT, R58.reuse, R5, PT ;  /* 0x000000053a00720c */ /* 0x040fe20003f44070 */
[----:B------:R-:W-:Y:S01]  /*17b10*/  @!P3 IMAD.IADD R13, R13, 0x1, -R58 ;  /* 0x000000010d0db824 */ /* 0x000fe200078e0a3a */
[----:B------:R-:W-:-:S05]  /*17b20*/  ISETP.GT.U32.AND P3, PT, R58, R4, PT ;  /* 0x000000043a00720c */ /* 0x000fca0003f64070 */
[--C-:B------:R-:W-:Y:S01]  /*17b30*/  @!P6 IMAD.IADD R17, R17, 0x1, -R58.reuse ;  /* 0x000000011111e824 */ /* 0x100fe200078e0a3a */
[----:B------:R-:W-:Y:S01]  /*17b40*/  ISETP.GT.U32.AND P5, PT, R58, R2, PT ;  /* 0x000000023a00720c */ /* 0x000fe20003fa4070 */
[--C-:B------:R-:W-:Y:S01]  /*17b50*/  @!P0 IMAD.IADD R12, R12, 0x1, -R58.reuse ;  /* 0x000000010c0c8824 */ /* 0x100fe200078e0a3a */
[----:B------:R-:W-:Y:S01]  /*17b60*/  ISETP.GT.U32.AND P0, PT, R58, R3, PT ;  /* 0x000000033a00720c */ /* 0x000fe20003f04070 */
[--C-:B------:R-:W-:Y:S01]  /*17b70*/  @!P4 IMAD.IADD R16, R16, 0x1, -R58.reuse ;  /* 0x000000011010c824 */ /* 0x100fe200078e0a3a */
[----:B------:R-:W-:Y:S01]  /*17b80*/  ISETP.GT.U32.AND P1, PT, R58, R11, PT ;  /* 0x0000000b3a00720c */ /* 0x000fe20003f24070 */
[--C-:B------:R-:W-:Y:S01]  /*17b90*/  @!P2 IMAD.IADD R5, R5, 0x1, -R58.reuse ;  /* 0x000000010505a824 */ /* 0x100fe200078e0a3a */
[----:B------:R0:W-:Y:S04]  /*17ba0*/  STL [R1+0x440], R17 ;  /* 0x0004401101007387 */ /* 0x0001e80000100800 */
[----:B------:R1:W-:Y:S01]  /*17bb0*/  STL [R1+0x448], R16 ;  /* 0x0004481001007387 */ /* 0x0003e20000100800 */
[----:B------:R-:W-:-:S03]  /*17bc0*/  @!P3 IMAD.IADD R4, R4, 0x1, -R58 ;  /* 0x000000010404b824 */ /* 0x000fc600078e0a3a */
[----:B0-----:R-:W2:Y:S04]  /*17bd0*/  LDL.LU R17, [R1+0x3fc] ;  /* 0x0003fc0001117983 */ /* 0x001ea80000300800 */
[----:B------:R0:W-:Y:S04]  /*17be0*/  STL [R1+0x44c], R5 ;  /* 0x00044c0501007387 */ /* 0x0001e80000100800 */
[----:B-1----:R-:W3:Y:S01]  /*17bf0*/  LDL.LU R16, [R1+0x3dc] ;  /* 0x0003dc0001107983 */ /* 0x002ee20000300800 */
[----:B------:R-:W-:-:S03]  /*17c00*/  @!P5 IMAD.IADD R2, R2, 0x1, -R58 ;  /* 0x000000010202d824 */ /* 0x000fc600078e0a3a */
[----:B------:R1:W-:Y:S04]  /*17c10*/  STL [R1+0x450], R4 ;  /* 0x0004500401007387 */ /* 0x0003e80000100800 */
[----:B0-----:R-:W4:Y:S01]  /*17c20*/  LDL.LU R5, [R1+0x3e4] ;  /* 0x0003e40001057983 */ /* 0x001f220000300800 */
[----:B------:R-:W-:-:S03]  /*17c30*/  @!P0 IMAD.IADD R3, R3, 0x1, -R58 ;  /* 0x0000000103038824 */ /* 0x000fc600078e0a3a */
[----:B-1----:R-:W4:Y:S01]  /*17c40*/  LDL.LU R4, [R1+0x3e8] ;  /* 0x0003e80001047983 */ /* 0x002f220000300800 */
[--C-:B------:R-:W-:Y:S01]  /*17c50*/  @!P1 IMAD.IADD R11, R11, 0x1, -R58.reuse ;  /* 0x000000010b0b9824 */ /* 0x100fe200078e0a3a */
[----:B------:R-:W-:Y:S02]  /*17c60*/  ISETP.GT.U32.AND P1, PT, R58, R2, PT ;  /* 0x000000023a00720c */ /* 0x000fe40003f24070 */
[----:B------:R0:W-:Y:S04]  /*17c70*/  STL [R1+0x444], R3 ;  /* 0x0004440301007387 */ /* 0x0001e80000100800 */
[----:B0-----:R-:W4:Y:S07]  /*17c80*/  LDL.LU R3, [R1+0x3ec] ;  /* 0x0003ec0001037983 */ /* 0x001f2e0000300800 */
        /* <DEDUP_REMOVED lines=20> */
[C---:B------:R-:W-:Y:S01]  /*17dd0*/  ISETP.GT.U32.AND P0, PT, R58.reuse, R12, PT ;  /* 0x0000000c3a00720c */ /* 0x040fe20003f04070 */
[----:B------:R-:W4:Y:S01]  /*17de0*/  LDL.LU R59, [R1+0x3bc] ;  /* 0x0003bc00013b7983 */ /* 0x000f220000300800 */
[--C-:B------:R-:W-:Y:S01]  /*17df0*/  @!P3 IMAD.IADD R13, R13, 0x1, -R58.reuse ;  /* 0x000000010d0db824 */ /* 0x100fe200078e0a3a */
[----:B------:R-:W-:Y:S01]  /*17e00*/  ISETP.GT.U32.AND P3, PT, R58, R7, PT ;  /* 0x000000073a00720c */ /* 0x000fe20003f64070 */
[----:B------:R-:W-:-:S02]  /*17e10*/  @!P6 IMAD.IADD R60, R60, 0x1, -R58 ;  /* 0x000000013c3ce824 */ /* 0x000fc400078e0a3a */
[--C-:B------:R-:W-:Y:S02]  /*17e20*/  @!P5 IMAD.IADD R10, R10, 0x1, -R58.reuse ;  /* 0x000000010a0ad824 */ /* 0x100fe400078e0a3a */
[--C-:B------:R-:W-:Y:S01]  /*17e30*/  @!P4 IMAD.IADD R9, R9, 0x1, -R58.reuse ;  /* 0x000000010909c824 */ /* 0x100fe200078e0a3a */
[----:B------:R-:W-:Y:S01]  /*17e40*/  ISETP.GT.U32.AND P1, PT, R58, R11, PT ;  /* 0x0000000b3a00720c */ /* 0x000fe20003f24070 */
[----:B------:R-:W-:-:S03]  /*17e50*/  @!P2 IMAD.IADD R8, R8, 0x1, -R58 ;  /* 0x000000010808a824 */ /* 0x000fc600078e0a3a */
[--C-:B------:R-:W-:Y:S01]  /*17e60*/  @!P0 IMAD.IADD R12, R12, 0x1, -R58.reuse ;  /* 0x000000010c0c8824 */ /* 0x100fe200078e0a3a */
[----:B------:R-:W-:Y:S02]  /*17e70*/  ISETP.GT.U32.AND P0, PT, R58, R6, PT ;  /* 0x000000063a00720c */ /* 0x000fe40003f04070 */
[--C-:B------:R-:W-:Y:S01]  /*17e80*/  @!P3 IMAD.IADD R7, R7, 0x1, -R58.reuse ;  /* 0x000000010707b824 */ /* 0x100fe200078e0a3a */
[----:B------:R-:W-:Y:S04]  /*17e90*/  STL [R1+0x434], R18 ;  /* 0x0004341201007387 */ /* 0x000fe80000100800 */
[----:B------:R-:W-:Y:S01]  /*17ea0*/  STL [R1+0x438], R15 ;  /* 0x0004380f01007387 */ /* 0x000fe20000100800 */
[----:B------:R-:W-:-:S03]  /*17eb0*/  @!P1 IMAD.IADD R11, R11, 0x1, -R58 ;  /* 0x000000010b0b9824 */ /* 0x000fc600078e0a3a */
[----:B------:R-:W-:Y:S04]  /*17ec0*/  STL [R1+0x43c], R14 ;  /* 0x00043c0e01007387 */ /* 0x000fe80000100800 */
[----:B------:R-:W-:Y:S01]  /*17ed0*/  STL [R1+0x42c], R13 ;  /* 0x00042c0d01007387 */ /* 0x000fe20000100800 */
[----:B------:R-:W-:-:S03]  /*17ee0*/  @!P0 IMAD.IADD R6, R6, 0x1, -R58 ;  /* 0x0000000106068824 */ /* 0x000fc600078e0a3a */
[----:B------:R-:W-:Y:S04]  /*17ef0*/  STL [R1+0x414], R12 ;  /* 0x0004140c01007387 */ /* 0x000fe80000100800 */
[----:B------:R0:W-:Y:S01]  /*17f00*/  STL [R1+0x420], R60 ;  /* 0x0004203c01007387 */ /* 0x0001e20000100800 */
[----:B------:R-:W-:-:S03]  /*17f10*/  ISETP.GT.U32.AND P1, PT, R58, R52, PT ;  /* 0x000000343a00720c */ /* 0x000fc60003f24070 */
[----:B------:R1:W-:Y:S04]  /*17f20*/  STL [R1+0x41c], R11 ;  /* 0x00041c0b01007387 */ /* 0x0003e80000100800 */
[----:B0-----:R-:W4:Y:S04]  /*17f30*/  LDL.LU R60, [R1+0x3d0] ;  /* 0x0003d000013c7983 */ /* 0x001f280000300800 */
[----:B------:R-:W4:Y:S04]  /*17f40*/  LDL.LU R15, [R1+0x3d4] ;  /* 0x0003d400010f7983 */ /* 0x000f280000300800 */
[----:B------:R-:W4:Y:S04]  /*17f50*/  LDL.LU R14, [R1+0x3d8] ;  /* 0x0003d800010e7983 */ /* 0x000f280000300800 */
[----:B------:R-:W4:Y:S04]  /*17f60*/  LDL.LU R13, [R1+0x3c0] ;  /* 0x0003c000010d7983 */ /* 0x000f280000300800 */
[----:B------:R-:W4:Y:S04]  /*17f70*/  LDL.LU R12, [R1+0x3a0] ;  /* 0x0003a000010c7983 */ /* 0x000f280000300800 */
[----:B------:R-:W4:Y:S01]  /*17f80*/  LDL.LU R19, [R1+0x3a8] ;  /* 0x0003a80001137983 */ /* 0x000f220000300800 */
        /* <DEDUP_REMOVED lines=16> */
[--C-:B------:R-:W-:Y:S02]  /*18090*/  @!P4 IMAD.IADD R8, R8, 0x1, -R58.reuse ;  /* 0x000000010808c824 */ /* 0x100fe400078e0a3a */
[--C-:B------:R-:W-:Y:S01]  /*180a0*/  @!P3 IMAD.IADD R3, R3, 0x1, -R58.reuse ;  /* 0x000000010303b824 */ /* 0x100fe200078e0a3a */
[C---:B------:R-:W-:Y:S02]  /*180b0*/  ISETP.GT.U32.AND P3, PT, R58.reuse, R6, PT ;  /* 0x000000063a00720c */ /* 0x040fe40003f64070 */
[----:B------:R-:W-:Y:S01]  /*180c0*/  ISETP.GT.U32.AND P0, PT, R58, R2, PT ;  /* 0x000000023a00720c */ /* 0x000fe20003f04070 */
[--C-:B------:R-:W-:Y:S01]  /*180d0*/  @!P2 IMAD.IADD R7, R7, 0x1, -R58.reuse ;  /* 0x000000010707a824 */ /* 0x100fe200078e0a3a */
[----:B------:R0:W-:Y:S04]  /*180e0*/  STL [R1+0x424], R10 ;  /* 0x0004240a01007387 */ /* 0x0001e80000100800 */
[----:B------:R2:W-:Y:S04]  /*180f0*/  STL [R1+0x418], R9 ;  /* 0x0004180901007387 */ /* 0x0005e80000100800 */
[----:B------:R-:W3:Y:S04]  /*18100*/  LDL.LU R18, [R1+0x3ac] ;  /* 0x0003ac0001127983 */ /* 0x000ee80000300800 */
[----:B------:R-:W-:Y:S04]  /*18110*/  STL [R1+0x3f4], R8 ;  /* 0x0003f40801007387 */ /* 0x000fe80000100800 */
[----:B------:R-:W-:Y:S01]  /*18120*/  STL [R1+0x404], R7 ;  /* 0x0004040701007387 */ /* 0x000fe20000100800 */
[----:B------:R-:W-:-:S03]  /*18130*/  @!P3 IMAD.IADD R6, R6, 0x1, -R58 ;  /* 0x000000010606b824 */ /* 0x000fc600078e0a3a */
[----:B-1----:R-:W4:Y:S01]  /*18140*/  LDL.LU R11, [R1+0x3b8] ;  /* 0x0003b800010b7983 */ /* 0x002f220000300800 */
[--C-:B------:R-:W-:Y:S01]  /*18150*/  @!P0 IMAD.IADD R2, R2, 0x1, -R58.reuse ;  /* 0x0000000102028824 */ /* 0x100fe200078e0a3a */
[----:B------:R-:W-:Y:S02]  /*18160*/  ISETP.GT.U32.AND P0, PT, R58, R52, PT ;  /* 0x000000343a00720c */ /* 0x000fe40003f04070 */
[----:B0-----:R-:W4:Y:S04]  /*18170*/  LDL.LU R10, [R1+0x3a4] ;  /* 0x0003a400010a7983 */ /* 0x001f280000300800 */
[----:B------:R0:W-:Y:S04]  /*18180*/  STL [R1+0x40c], R6 ;  /* 0x00040c0601007387 */ /* 0x0001e80000100800 */
[----:B--2---:R-:W2:Y:S04]  /*18190*/  LDL.LU R9, [R1+0x380] ;  /* 0x0003800001097983 */ /* 0x004ea80000300800 */
[----:B0-----:R-:W2:Y:S01]  /*181a0*/  LDL.LU R6, [R1+0x390] ;  /* 0x0003900001067983 */ /* 0x001ea20000300800 */
[----:B------:R-:W-:-:S03]  /*181b0*/  @!P0 IMAD.IADD R52, R52, 0x1, -R58 ;  /* 0x0000000134348824 */ /* 0x000fc600078e0a3a */
[----:B------:R-:W2:Y:S04]  /*181c0*/  LDL.LU R8, [R1+0x398] ;  /* 0x0003980001087983 */ /* 0x000ea80000300800 */
[----:B------:R-:W-:Y:S04]  /*181d0*/  STL [R1+0x410], R52 ;  /* 0x0004103401007387 */ /* 0x000fe80000100800 */
[----:B------:R-:W2:Y:S01]  /*181e0*/  LDL.LU R7, [R1+0x39c] ;  /* 0x00039c0001077983 */ /* 0x000ea20000300800 */
        /* <DEDUP_REMOVED lines=21> */
[--C-:B------:R-:W-:Y:S01]  /*18340*/  @!P4 IMAD.IADD R14, R14, 0x1, -R58.reuse ;  /* 0x000000010e0ec824 */ /* 0x100fe200078e0a3a */
[----:B------:R-:W-:Y:S01]  /*18350*/  ISETP.GT.U32.AND P3, PT, R58, R12, PT ;  /* 0x0000000c3a00720c */ /* 0x000fe20003f64070 */
[--C-:B------:R-:W-:Y:S01]  /*18360*/  @!P0 IMAD.IADD R2, R2, 0x1, -R58.reuse ;  /* 0x0000000102028824 */ /* 0x100fe200078e0a3a */
[----:B------:R-:W-:Y:S01]  /*18370*/  ISETP.GT.U32.AND P0, PT, R58, R19, PT ;  /* 0x000000133a00720c */ /* 0x000fe20003f04070 */
[--C-:B------:R-:W-:Y:S01]  /*18380*/  @!P2 IMAD.IADD R13, R13, 0x1, -R58.reuse ;  /* 0x000000010d0da824 */ /* 0x100fe200078e0a3a */
[----:B------:R-:W-:Y:S04]  /*18390*/  STL [R1+0x3fc], R17 ;  /* 0x0003fc1101007387 */ /* 0x000fe80000100800 */
[----:B------:R-:W-:Y:S04]  /*183a0*/  STL [R1+0x3dc], R16 ;  /* 0x0003dc1001007387 */ /* 0x000fe80000100800 */
[----:B------:R0:W-:Y:S04]  /*183b0*/  STL [R1+0x3e4], R5 ;  /* 0x0003e40501007387 */ /* 0x0001e80000100800 */
[----:B------:R1:W-:Y:S04]  /*183c0*/  STL [R1+0x3e8], R4 ;  /* 0x0003e80401007387 */ /* 0x0003e80000100800 */
[----:B------:R1:W-:Y:S04]  /*183d0*/  STL [R1+0x3ec], R3 ;  /* 0x0003ec0301007387 */ /* 0x0003e80000100800 */
[----:B0-----:R-:W2:Y:S01]  /*183e0*/  LDL.LU R5, [R1+0x388] ;  /* 0x0003880001057983 */ /* 0x001ea20000300800 */
[----:B------:R-:W-:-:S03]  /*183f0*/  @!P3 IMAD.IADD R12, R12, 0x1, -R58 ;  /* 0x000000010c0cb824 */ /* 0x000fc600078e0a3a */
[----:B------:R0:W-:Y:S01]  /*18400*/  STL [R1+0x3e0], R2 ;  /* 0x0003e00201007387 */ /* 0x0001e20000100800 */
[----:B------:R-:W-:-:S03]  /*18410*/  @!P0 IMAD.IADD R19, R19, 0x1, -R58 ;  /* 0x0000000113138824 */ /* 0x000fc600078e0a3a */
[----:B-1----:R-:W2:Y:S04]  /*18420*/  LDL.LU R4, [R1+0x364] ;  /* 0x0003640001047983 */ /* 0x002ea80000300800 */
[----:B------:R-:W2:Y:S04]  /*18430*/  LDL.LU R3, [R1+0x36c] ;  /* 0x00036c0001037983 */ /* 0x000ea80000300800 */
[----:B------:R1:W-:Y:S04]  /*18440*/  STL [R1+0x3bc], R59 ;  /* 0x0003bc3b01007387 */ /* 0x0003e80000100800 */
[----:B0-----:R-:W2:Y:S04]  /*18450*/  LDL.LU R2, [R1+0x370] ;  /* 0x0003700001027983 */ /* 0x001ea80000300800 */
[----:B-1----:R-:W2:Y:S01]  /*18460*/  LDL.LU R59, [R1+0x378] ;  /* 0x00037800013b7983 */ /* 0x002ea20000300800 */
[----:B---3--:R-:W-:-:S02]  /*18470*/  ISETP.GT.U32.AND P6, PT, R58, R18, PT ;  /* 0x000000123a00720c */ /* 0x008fc40003fc4070 */
[C---:B----4-:R-:W-:Y:S02]  /*18480*/  ISETP.GT.U32.AND P1, PT, R58.reuse, R11, PT ;  /* 0x0000000b3a00720c */ /* 0x050fe40003f24070 */
[----:B------:R-:W-:-:S09]  /*18490*/  ISETP.GT.U32.AND P5, PT, R58, R10, PT ;  /* 0x0000000a3a00720c */ /* 0x000fd20003fa4070 */
[--C-:B------:R-:W-:Y:S01]  /*184a0*/  @!P6 IMAD.IADD R18, R18, 0x1, -R58.reuse ;  /* 0x000000011212e824 */ /* 0x100fe200078e0a3a */
[C---:B------:R-:W-:Y:S02]  /*184b0*/  ISETP.GT.U32.AND P6, PT, R58.reuse, R60, PT ;  /* 0x0000003c3a00720c */ /* 0x040fe40003fc4070 */
[C---:B--2---:R-:W-:Y:S01]  /*184c0*/  ISETP.GT.U32.AND P4, PT, R58.reuse, R9, PT ;  /* 0x000000093a00720c */ /* 0x044fe20003f84070 */
[--C-:B------:R-:W-:Y:S01]  /*184d0*/  @!P1 IMAD.IADD R11, R11, 0x1, -R58.reuse ;  /* 0x000000010b0b9824 */ /* 0x100fe200078e0a3a */
[C---:B------:R-:W-:Y:S02]  /*184e0*/  ISETP.GT.U32.AND P1, PT, R58.reuse, R15, PT ;  /* 0x0000000f3a00720c */ /* 0x040fe40003f24070 */
[----:B------:R-:W-:Y:S01]  /*184f0*/  ISETP.GT.U32.AND P2, PT, R58, R6, PT ;  /* 0x000000063a00720c */ /* 0x000fe20003f44070 */
[----:B------:R-:W-:Y:S01]  /*18500*/  @!P5 IMAD.IADD R10, R10, 0x1, -R58 ;  /* 0x000000010a0ad824 */ /* 0x000fe200078e0a3a */
[----:B------:R-:W-:-:S05]  /*18510*/  ISETP.GT.U32.AND P5, PT, R58, R14, PT ;  /* 0x0000000e3a00720c */ /* 0x000fca0003fa4070 */
[--C-:B------:R-:W-:Y:S01]  /*18520*/  @!P6 IMAD.IADD R60, R60, 0x1, -R58.reuse ;  /* 0x000000013c3ce824 */ /* 0x100fe200078e0a3a */
[C---:B------:R-:W-:Y:S01]  /*18530*/  ISETP.GT.U32.AND P3, PT, R58.reuse, R8, PT ;  /* 0x000000083a00720c */ /* 0x040fe20003f64070 */
[--C-:B------:R-:W-:Y:S01]  /*18540*/  @!P4 IMAD.IADD R9, R9, 0x1, -R58.reuse ;  /* 0x000000010909c824 */ /* 0x100fe200078e0a3a */
[C---:B------:R-:W-:Y:S01]  /*18550*/  ISETP.GT.U32.AND P4, PT, R58.reuse, R13, PT ;  /* 0x0000000d3a00720c */ /* 0x040fe20003f84070 */
[--C-:B------:R-:W-:Y:S01]  /*18560*/  @!P1 IMAD.IADD R15, R15, 0x1, -R58.reuse ;  /* 0x000000010f0f9824 */ /* 0x100fe200078e0a3a */
[----:B------:R-:W-:Y:S01]  /*18570*/  ISETP.GT.U32.AND P0, PT, R58, R7, PT ;  /* 0x000000073a00720c */ /* 0x000fe20003f04070 */
[--C-:B------:R-:W-:Y:S01]  /*18580*/  @!P2 IMAD.IADD R6, R6, 0x1, -R58.reuse ;  /* 0x000000010606a824 */ /* 0x100fe200078e0a3a */
[----:B------:R-:W-:Y:S01]  /*18590*/  ISETP.GT.U32.AND P2, PT, R58, R12, PT ;  /* 0x0000000c3a00720c */ /* 0x000fe20003f44070 */
[----:B------:R0:W-:Y:S01]  /*185a0*/  STL [R1+0x3d0], R60 ;  /* 0x0003d03c01007387 */ /* 0x0001e20000100800 */
[----:B------:R-:W-:-:S05]  /*185b0*/  @!P5 IMAD.IADD R14, R14, 0x1, -R58 ;  /* 0x000000010e0ed824 */ /* 0x000fca00078e0a3a */
[--C-:B------:R-:W-:Y:S01]  /*185c0*/  @!P3 IMAD.IADD R8, R8, 0x1, -R58.reuse ;  /* 0x000000010808b824 */ /* 0x100fe200078e0a3a */
[----:B0-----:R-:W2:Y:S04]  /*185d0*/  LDL.LU R60, [R1+0x368] ;  /* 0x00036800013c7983 */ /* 0x001ea80000300800 */
[----:B------:R-:W3:Y:S04]  /*185e0*/  LDL.LU R17, [R1+0x344] ;  /* 0x0003440001117983 */ /* 0x000ee80000300800 */
[----:B------:R0:W-:Y:S01]  /*185f0*/  STL [R1+0x3d4], R15 ;  /* 0x0003d40f01007387 */ /* 0x0001e20000100800 */
[----:B------:R-:W-:-:S03]  /*18600*/  @!P4 IMAD.IADD R13, R13, 0x1, -R58 ;  /* 0x000000010d0dc824 */ /* 0x000fc600078e0a3a */
[----:B------:R-:W4:Y:S01]  /*18610*/  LDL.LU R16, [R1+0x358] ;  /* 0x0003580001107983 */ /* 0x000f220000300800 */
[C---:B------:R-:W-:Y:S01]  /*18620*/  ISETP.GT.U32.AND P3, PT, R58.reuse, R19, PT ;  /* 0x000000133a00720c */ /* 0x040fe20003f64070 */
[----:B------:R-:W-:Y:S02]  /*18630*/  @!P0 IMAD.IADD R7, R7, 0x1, -R58 ;  /* 0x0000000107078824 */ /* 0x000fe400078e0a3a */
[----:B0-----:R-:W2:Y:S01]  /*18640*/  LDL.LU R15, [R1+0x35c] ;  /* 0x00035c00010f7983 */ /* 0x001ea20000300800 */
[----:B------:R-:W-:-:S03]  /*18650*/  ISETP.GT.U32.AND P0, PT, R58, R18, PT ;  /* 0x000000123a00720c */ /* 0x000fc60003f04070 */
[----:B------:R0:W-:Y:S01]  /*18660*/  STL [R1+0x3d8], R14 ;  /* 0x0003d80e01007387 */ /* 0x0001e20000100800 */
[----:B------:R-:W-:Y:S01]  /*18670*/  ISETP.GT.U32.AND P1, PT, R58, R11, PT ;  /* 0x0000000b3a00720c */ /* 0x000fe20003f24070 */
[----:B------:R-:W-:Y:S01]  /*18680*/  @!P2 IMAD.IADD R12, R12, 0x1, -R58 ;  /* 0x000000010c0ca824 */ /* 0x000fe200078e0a3a */
[C---:B------:R-:W-:Y:S02]  /*18690*/  ISETP.GT.U32.AND P5, PT, R58.reuse, R10, PT ;  /* 0x0000000a3a00720c */ /* 0x040fe40003fa4070 */
[C---:B------:R-:W-:Y:S01]  /*186a0*/  ISETP.GT.U32.AND P2, PT, R58.reuse, R6, PT ;  /* 0x000000063a00720c */ /* 0x040fe20003f44070 */
[----:B0-----:R-:W2:Y:S01]  /*186b0*/  LDL.LU R14, [R1+0x360] ;  /* 0x00036000010e7983 */ /* 0x001ea20000300800 */
[----:B------:R-:W-:-:S03]  /*186c0*/  ISETP.GT.U32.AND P4, PT, R58, R9, PT ;  /* 0x000000093a00720c */ /* 0x000fc60003f84070 */
        /* <DEDUP_REMOVED lines=15> */
[----:B------:R1:W-:Y:S04]  /*187c0*/  STL [R1+0x380], R9 ;  /* 0x0003800901007387 */ /* 0x0003e80000100800 */
[----:B0-----:R-:W2:Y:S01]  /*187d0*/  LDL R6, [R1+0x2750] ;  /* 0x0027500001067983 */ /* 0x001ea20000100800 */
[----:B------:R-:W-:-:S02]  /*187e0*/  ISETP.GT.U32.AND P6, PT, R58, R7, PT ;  /* 0x000000073a00720c */ /* 0x000fc40003fc4070 */
[----:B------:R-:W-:Y:S01]  /*187f0*/  ISETP.GT.U32.AND P0, PT, R58, R5, PT ;  /* 0x000000053a00720c */ /* 0x000fe20003f04070 */
[----:B------:R-:W-:Y:S01]  /*18800*/  IMAD.HI.U32 R52, R0, R51, RZ ;  /* 0x0000003300347227 */ /* 0x000fe200078e00ff */
[C---:B------:R-:W-:Y:S01]  /*18810*/  ISETP.GT.U32.AND P1, PT, R58.reuse, R4, PT ;  /* 0x000000043a00720c */ /* 0x040fe20003f24070 */
[----:B------:R-:W2:Y:S01]  /*18820*/  LDL.LU R10, [R1+0x330] ;  /* 0x00033000010a7983 */ /* 0x000ea20000300800 */
[C---:B------:R-:W-:Y:S02]  /*18830*/  ISETP.GT.U32.AND P5, PT, R58.reuse, R3, PT ;  /* 0x000000033a00720c */ /* 0x040fe40003fa4070 */
[----:B------:R-:W-:-:S05]  /*18840*/  ISETP.GT.U32.AND P4, PT, R58, R2, PT ;  /* 0x000000023a00720c */ /* 0x000fca0003f84070 */
[--C-:B------:R-:W-:Y:S02]  /*18850*/  @!P6 IMAD.IADD R7, R7, 0x1, -R58.reuse ;  /* 0x000000010707e824 */ /* 0x100fe400078e0a3a */
[--C-:B------:R-:W-:Y:S02]  /*18860*/  @!P0 IMAD.IADD R5, R5, 0x1, -R58.reuse ;  /* 0x0000000105058824 */ /* 0x100fe400078e0a3a */
[--C-:B------:R-:W-:Y:S01]  /*18870*/  @!P1 IMAD.IADD R4, R4, 0x1, -R58.reuse ;  /* 0x0000000104049824 */ /* 0x100fe200078e0a3a */
[C---:B------:R-:W-:Y:S01]  /*18880*/  ISETP.GT.U32.AND P3, PT, R58.reuse, R8, PT ;  /* 0x000000083a00720c */ /* 0x040fe20003f64070 */
[--C-:B------:R-:W-:Y:S01]  /*18890*/  @!P5 IMAD.IADD R3, R3, 0x1, -R58.reuse ;  /* 0x000000010303d824 */ /* 0x100fe200078e0a3a */
[----:B------:R-:W-:Y:S01]  /*188a0*/  ISETP.GT.U32.AND P2, PT, R58, R59, PT ;  /* 0x0000003b3a00720c */ /* 0x000fe20003f44070 */
[----:B------:R-:W-:Y:S02]  /*188b0*/  @!P4 IMAD.IADD R2, R2, 0x1, -R58 ;  /* 0x000000010202c824 */ /* 0x000fe400078e0a3a */
[----:B------:R-:W-:-:S08]  /*188c0*/  IMAD.MOV R52, RZ, RZ, -R52 ;  /* 0x000000ffff347224 */ /* 0x000fd000078e0a34 */
[--C-:B------:R-:W-:Y:S02]  /*188d0*/  @!P3 IMAD.IADD R8, R8, 0x1, -R58.reuse ;  /* 0x000000010808b824 */ /* 0x100fe400078e0a3a */
[----:B------:R-:W-:-:S03]  /*188e0*/  @!P2 IMAD.IADD R59, R59, 0x1, -R58 ;  /* 0x000000013b3ba824 */ /* 0x000fc600078e0a3a */
[----:B------:R0:W-:Y:S04]  /*188f0*/  STL [R1+0x398], R8 ;  /* 0x0003980801007387 */ /* 0x0001e80000100800 */
[----:B------:R-:W2:Y:S04]  /*18900*/  LDL.LU R11, [R1+0x33c] ;  /* 0x00033c00010b7983 */ /* 0x000ea80000300800 */
[----:B------:R0:W-:Y:S04]  /*18910*/  STL [R1+0x39c], R7 ;  /* 0x00039c0701007387 */ /* 0x0001e80000100800 */
[----:B-1----:R-:W2:Y:S01]  /*18920*/  LDL.LU R9, [R1+0x328] ;  /* 0x0003280001097983 */ /* 0x002ea20000300800 */
[----:B------:R-:W-:-:S03]  /*18930*/  IMAD R51, R58, R52, R51 ;  /* 0x000000343a337224 */ /* 0x000fc600078e0233 */
[----:B0-----:R-:W2:Y:S04]  /*18940*/  LDL.LU R8, [R1+0x304] ;  /* 0x0003040001087983 */ /* 0x001ea80000300800 */
[----:B------:R-:W2:Y:S01]  /*18950*/  LDL.LU R7, [R1+0x314] ;  /* 0x0003140001077983 */ /* 0x000ea20000300800 */
        /* <DEDUP_REMOVED lines=17> */
[----:B------:R-:W-:-:S06]  /*18a70*/  @!P1 IMAD.IADD R3, R3, 0x1, -R58 ;  /* 0x0000000103039824 */ /* 0x000fcc00078e0a3a */
[----:B------:R-:W-:-:S06]  /*18a80*/  @!P5 IMAD.IADD R2, R2, 0x1, -R58 ;  /* 0x000000010202d824 */ /* 0x000fcc00078e0a3a */
[----:B------:R-:W-:Y:S01]  /*18a90*/  @!P4 IMAD.IADD R59, R59, 0x1, -R58 ;  /* 0x000000013b3bc824 */ /* 0x000fe200078e0a3a */
[----:B------:R-:W-:Y:S02]  /*18aa0*/  IABS R52, R6 ;  /* 0x0000000600347213 */ /* 0x000fe40000000000 */
[----:B------:R-:W2:Y:S04]  /*18ab0*/  LDL.LU R6, [R1+0x31c] ;  /* 0x00031c0001067983 */ /* 0x000ea80000300800 */
[----:B------:R0:W-:Y:S04]  /*18ac0*/  STL [R1+0x388], R5 ;  /* 0x0003880501007387 */ /* 0x0001e80000100800 */
[----:B------:R1:W-:Y:S04]  /*18ad0*/  STL [R1+0x364], R4 ;  /* 0x0003640401007387 */ /* 0x0003e80000100800 */
[----:B------:R-:W3:Y:S04]  /*18ae0*/  LDL.LU R19, [R1+0x320] ;  /* 0x0003200001137983 */ /* 0x000ee80000300800 */
[----:B------:R4:W-:Y:S04]  /*18af0*/  STL [R1+0x36c], R3 ;  /* 0x00036c0301007387 */ /* 0x0009e80000100800 */
[----:B0-----:R-:W2:Y:S04]  /*18b00*/  LDL.LU R5, [R1+0x30c] ;  /* 0x00030c0001057983 */ /* 0x001ea80000300800 */
[----:B------:R0:W-:Y:S04]  /*18b10*/  STL [R1+0x370], R2 ;  /* 0x0003700201007387 */ /* 0x0001e80000100800 */
[----:B-1----:R-:W2:Y:S04]  /*18b20*/  LDL.LU R4, [R1+0x2e8] ;  /* 0x0002e80001047983 */ /* 0x002ea80000300800 */
[----:B----4-:R-:W4:Y:S04]  /*18b30*/  LDL.LU R3, [R1+0x2f0] ;  /* 0x0002f00001037983 */ /* 0x010f280000300800 */
[----:B------:R1:W-:Y:S04]  /*18b40*/  STL [R1+0x378], R59 ;  /* 0x0003783b01007387 */ /* 0x0003e80000100800 */
[----:B0-----:R-:W4:Y:S01]  /*18b50*/  LDL.LU R2, [R1+0x2f4] ;  /* 0x0002f40001027983 */ /* 0x001f220000300800 */
[----:B------:R-:W-:-:S02]  /*18b60*/  ISETP.GT.U32.AND P3, PT, R58, R60, PT ;  /* 0x0000003c3a00720c */ /* 0x000fc40003f64070 */
[C---:B------:R-:W-:Y:S02]  /*18b70*/  ISETP.GT.U32.AND P2, PT, R58.reuse, R12, PT ;  /* 0x0000000c3a00720c */ /* 0x040fe40003f44070 */
[----:B------:R-:W-:Y:S01]  /*18b80*/  ISETP.GT.U32.AND P0, PT, R58, R16, PT ;  /* 0x000000103a00720c */ /* 0x000fe20003f04070 */
[----:B-1----:R-:W4:Y:S08]  /*18b90*/  LDL.LU R59, [R1+0x2fc] ;  /* 0x0002fc00013b7983 */ /* 0x002f300000300800 */
[--C-:B------:R-:W-:Y:S01]  /*18ba0*/  @!P3 IMAD.IADD R60, R60, 0x1, -R58.reuse ;  /* 0x000000013c3cb824 */ /* 0x100fe200078e0a3a */
[----:B------:R-:W-:Y:S01]  /*18bb0*/  ISETP.GT.U32.AND P3, PT, R58, R53, PT ;  /* 0x000000353a00720c */ /* 0x000fe20003f64070 */
        /* <DEDUP_REMOVED lines=9> */
[--C-:B------:R-:W-:Y:S01]  /*18c50*/  @!P2 IMAD.IADD R60, R60, 0x1, -R58.reuse ;  /* 0x000000013c3ca824 */ /* 0x100fe200078e0a3a */
[----:B------:R-:W-:Y:S01]  /*18c60*/  ISETP.GT.U32.AND P4, PT, R58, R13, PT ;  /* 0x0000000d3a00720c */ /* 0x000fe20003f84070 */
[----:B------:R-:W-:-:S04]  /*18c70*/  @!P1 IMAD.IADD R15, R15, 0x1, -R58 ;  /* 0x000000010f0f9824 */ /* 0x000fc800078e0a3a */
[--C-:B------:R-:W-:Y:S01]  /*18c80*/  @!P3 IMAD.IADD R17, R17, 0x1, -R58.reuse ;  /* 0x000000011111b824 */ /* 0x100fe200078e0a3a */
[C---:B------:R-:W-:Y:S02]  /*18c90*/  ISETP.GT.U32.AND P3, PT, R58.reuse, R10, PT ;  /* 0x0000000a3a00720c */ /* 0x040fe40003f64070 */
[----:B------:R-:W-:Y:S01]  /*18ca0*/  ISETP.GT.U32.AND P1, PT, R58, R9, PT ;  /* 0x000000093a00720c */ /* 0x000fe20003f24070 */
[--C-:B------:R-:W-:Y:S01]  /*18cb0*/  @!P5 IMAD.IADD R14, R14, 0x1, -R58.reuse ;  /* 0x000000010e0ed824 */ /* 0x100fe200078e0a3a */
[----:B------:R0:W-:Y:S01]  /*18cc0*/  STL [R1+0x368], R60 ;  /* 0x0003683c01007387 */ /* 0x0001e20000100800 */
[----:B------:R-:W-:Y:S01]  /*18cd0*/  ISETP.GT.U32.AND P5, PT, R58, R8, PT ;  /* 0x000000083a00720c */ /* 0x000fe20003fa4070 */
[--C-:B------:R-:W-:Y:S02]  /*18ce0*/  @!P6 IMAD.IADD R53, R53, 0x1, -R58.reuse ;  /* 0x000000013535e824 */ /* 0x100fe400078e0a3a */
[----:B0-----:R-:W4:Y:S05]  /*18cf0*/  LDL.LU R60, [R1+0x2ec] ;  /* 0x0002ec00013c7983 */ /* 0x001f2a0000300800 */
        /* <DEDUP_REMOVED lines=8> */
[----:B------:R-:W-:Y:S05]  /*18d80*/  STL [R1+0x358], R16 ;  /* 0x0003581001007387 */ /* 0x000fea0000100800 */
[--C-:B------:R-:W-:Y:S01]  /*18d90*/  @!P4 IMAD.IADD R7, R7, 0x1, -R58.reuse ;  /* 0x000000010707c824 */ /* 0x100fe200078e0a3a */
[----:B------:R-:W-:Y:S01]  /*18da0*/  STL [R1+0x35c], R15 ;  /* 0x00035c0f01007387 */ /* 0x000fe20000100800 */
[----:B------:R-:W-:-:S03]  /*18db0*/  @!P2 IMAD.IADD R12, R12, 0x1, -R58 ;  /* 0x000000010c0ca824 */ /* 0x000fc600078e0a3a */
[----:B------:R1:W-:Y:S04]  /*18dc0*/  STL [R1+0x360], R14 ;  /* 0x0003600e01007387 */ /* 0x0003e80000100800 */
[----:B------:R0:W-:Y:S04]  /*18dd0*/  STL [R1+0x348], R13 ;  /* 0x0003480d01007387 */ /* 0x0001e80000100800 */
[----:B------:R-:W4:Y:S04]  /*18de0*/  LDL.LU R18, [R1+0x2c8] ;  /* 0x0002c80001127983 */ /* 0x000f280000300800 */
[----:B------:R1:W-:Y:S04]  /*18df0*/  STL [R1+0x324], R12 ;  /* 0x0003240c01007387 */ /* 0x0003e80000100800 */
[----:B0-----:R-:W4:Y:S04]  /*18e00*/  LDL.LU R17, [R1+0x2dc] ;  /* 0x0002dc0001117983 */ /* 0x001f280000300800 */
[----:B-1----:R-:W4:Y:S04]  /*18e10*/  LDL.LU R14, [R1+0x2e0] ;  /* 0x0002e000010e7983 */ /* 0x002f280000300800 */
[----:B------:R-:W-:Y:S04]  /*18e20*/  STL [R1+0x32c], R53 ;  /* 0x00032c3501007387 */ /* 0x000fe80000100800 */
[----:B------:R-:W4:Y:S04]  /*18e30*/  LDL.LU R13, [R1+0x2e4] ;  /* 0x0002e400010d7983 */ /* 0x000f280000300800 */
[----:B------:R-:W4:Y:S01]  /*18e40*/  LDL.LU R12, [R1+0x2cc] ;  /* 0x0002cc00010c7983 */ /* 0x000f220000300800 */
[----:B---3--:R-:W-:-:S02]  /*18e50*/  ISETP.GT.U32.AND P6, PT, R58, R19, PT ;  /* 0x000000133a00720c */ /* 0x008fc40003fc4070 */
[C---:B--2---:R-:W-:Y:S02]  /*18e60*/  ISETP.GT.U32.AND P3, PT, R58.reuse, R5, PT ;  /* 0x000000053a00720c */ /* 0x044fe40003f64070 */
[C---:B------:R-:W-:Y:S02]  /*18e70*/  ISETP.GT.U32.AND P0, PT, R58.reuse, R4, PT ;  /* 0x000000043a00720c */ /* 0x040fe40003f04070 */
[----:B----4-:R-:W-:-:S07]  /*18e80*/  ISETP.GT.U32.AND P1, PT, R58, R3, PT ;  /* 0x000000033a00720c */ /* 0x010fce0003f24070 */
[--C-:B------:R-:W-:Y:S01]  /*18e90*/  @!P6 IMAD.IADD R19, R19, 0x1, -R58.reuse ;  /* 0x000000011313e824 */ /* 0x100fe200078e0a3a */
[C---:B------:R-:W-:Y:S02]  /*18ea0*/  ISETP.GT.U32.AND P6, PT, R58.reuse, R10, PT ;  /* 0x0000000a3a00720c */ /* 0x040fe40003fc4070 */
[C---:B------:R-:W-:Y:S01]  /*18eb0*/  ISETP.GT.U32.AND P5, PT, R58.reuse, R2, PT ;  /* 0x000000023a00720c */ /* 0x040fe20003fa4070 */
[--C-:B------:R-:W-:Y:S01]  /*18ec0*/  @!P3 IMAD.IADD R5, R5, 0x1, -R58.reuse ;  /* 0x000000010505b824 */ /* 0x100fe200078e0a3a */
[----:B------:R-:W-:Y:S01]  /*18ed0*/  ISETP.GT.U32.AND P3, PT, R58, R11, PT ;  /* 0x0000000b3a00720c */ /* 0x000fe20003f64070 */
[--C-:B------:R-:W-:Y:S01]  /*18ee0*/  @!P0 IMAD.IADD R4, R4, 0x1, -R58.reuse ;  /* 0x0000000104048824 */ /* 0x100fe200078e0a3a */
[C---:B------:R-:W-:Y:S01]  /*18ef0*/  ISETP.GT.U32.AND P0, PT, R58.reuse, R9, PT ;  /* 0x000000093a00720c */ /* 0x040fe20003f04070 */
        /* <DEDUP_REMOVED lines=24> */
[C---:B------:R-:W-:Y:S01]  /*19080*/  ISETP.GT.U32.AND P2, PT, R58.reuse, R60, PT ;  /* 0x0000003c3a00720c */ /* 0x040fe20003f44070 */
[----:B------:R-:W-:Y:S01]  /*19090*/  @!P4 IMAD.IADD R59, R59, 0x1, -R58 ;  /* 0x000000013b3bc824 */ /* 0x000fe200078e0a3a */
[C---:B------:R-:W-:Y:S02]  /*190a0*/  ISETP.GT.U32.AND P3, PT, R58.reuse, R5, PT ;  /* 0x000000053a00720c */ /* 0x040fe40003f64070 */
[C---:B------:R-:W-:Y:S02]  /*190b0*/  ISETP.GT.U32.AND P4, PT, R58.reuse, R6, PT ;  /* 0x000000063a00720c */ /* 0x040fe40003f84070 */
[----:B------:R-:W-:-:S07]  /*190c0*/  ISETP.GT.U32.AND P0, PT, R58, R4, PT ;  /* 0x000000043a00720c */ /* 0x000fce0003f04070 */
[--C-:B------:R-:W-:Y:S01]  /*190d0*/  @!P2 IMAD.IADD R60, R60, 0x1, -R58.reuse ;  /* 0x000000013c3ca824 */ /* 0x100fe200078e0a3a */
[C---:B------:R-:W-:Y:S01]  /*190e0*/  ISETP.GT.U32.AND P2, PT, R58.reuse, R19, PT ;  /* 0x000000133a00720c */ /* 0x040fe20003f44070 */
[--C-:B------:R-:W-:Y:S01]  /*190f0*/  @!P3 IMAD.IADD R5, R5, 0x1, -R58.reuse ;  /* 0x000000010505b824 */ /* 0x100fe200078e0a3a */
[C---:B------:R-:W-:Y:S02]  /*19100*/  ISETP.GT.U32.AND P1, PT, R58.reuse, R3, PT ;  /* 0x000000033a00720c */ /* 0x040fe40003f24070 */
[----:B------:R-:W-:Y:S01]  /*19110*/  ISETP.GT.U32.AND P6, PT, R58, R60, PT ;  /* 0x0000003c3a00720c */ /* 0x000fe20003fc4070 */
[--C-:B------:R-:W-:Y:S01]  /*19120*/  @!P4 IMAD.IADD R6, R6, 0x1, -R58.reuse ;  /* 0x000000010606c824 */ /* 0x100fe200078e0a3a */
[----:B------:R-:W-:Y:S01]  /*19130*/  ISETP.GT.U32.AND P3, PT, R58, R17, PT ;  /* 0x000000113a00720c */ /* 0x000fe20003f64070 */
[----:B------:R-:W-:Y:S01]  /*19140*/  @!P0 IMAD.IADD R4, R4, 0x1, -R58 ;  /* 0x0000000104048824 */ /* 0x000fe200078e0a3a */
[----:B------:R-:W-:-:S05]  /*19150*/  ISETP.GT.U32.AND P0, PT, R58, R14, PT ;  /* 0x0000000e3a00720c */ /* 0x000fca0003f04070 */
[--C-:B------:R-:W-:Y:S01]  /*19160*/  @!P2 IMAD.IADD R19, R19, 0x1, -R58.reuse ;  /* 0x000000011313a824 */ /* 0x100fe200078e0a3a */
[----:B------:R-:W-:Y:S01]  /*19170*/  ISETP.GT.U32.AND P2, PT, R58, R18, PT ;  /* 0x000000123a00720c */ /* 0x000fe20003f44070 */
[----:B------:R0:W-:Y:S01]  /*19180*/  STL [R1+0x31c], R6 ;  /* 0x00031c0601007387 */ /* 0x0001e20000100800 */
[--C-:B------:R-:W-:Y:S02]  /*19190*/  @!P1 IMAD.IADD R3, R3, 0x1, -R58.reuse ;  /* 0x0000000103039824 */ /* 0x100fe400078e0a3a */
[----:B------:R-:W-:Y:S01]  /*191a0*/  @!P6 IMAD.IADD R60, R60, 0x1, -R58 ;  /* 0x000000013c3ce824 */ /* 0x000fe200078e0a3a */
[----:B0-----:R-:W4:Y:S01]  /*191b0*/  LDL.LU R6, [R1+0x2a4] ;  /* 0x0002a40001067983 */ /* 0x001f220000300800 */
[----:B------:R-:W-:-:S07]  /*191c0*/  ISETP.GT.U32.AND P5, PT, R58, R2, PT ;  /* 0x000000023a00720c */ /* 0x000fce0003fa4070 */
[--C-:B------:R-:W-:Y:S01]  /*191d0*/  @!P2 IMAD.IADD R18, R18, 0x1, -R58.reuse ;  /* 0x000000011212a824 */ /* 0x100fe200078e0a3a */
[C---:B------:R-:W-:Y:S01]  /*191e0*/  ISETP.GT.U32.AND P1, PT, R58.reuse, R13, PT ;  /* 0x0000000d3a00720c */ /* 0x040fe20003f24070 */
[--C-:B------:R-:W-:Y:S01]  /*191f0*/  @!P3 IMAD.IADD R17, R17, 0x1, -R58.reuse ;  /* 0x000000011111b824 */ /* 0x100fe200078e0a3a */
[----:B------:R-:W-:Y:S01]  /*19200*/  ISETP.GT.U32.AND P4, PT, R58, R59, PT ;  /* 0x0000003b3a00720c */ /* 0x000fe20003f84070 */
[--C-:B------:R-:W-:Y:S01]  /*19210*/  @!P0 IMAD.IADD R14, R14, 0x1, -R58.reuse ;  /* 0x000000010e0e8824 */ /* 0x100fe200078e0a3a */
[----:B------:R-:W-:Y:S04]  /*19220*/  STL [R1+0x320], R19 ;  /* 0x0003201301007387 */ /* 0x000fe80000100800 */
[----:B------:R-:W-:Y:S01]  /*19230*/  STL [R1+0x30c], R5 ;  /* 0x00030c0501007387 */ /* 0x000fe20000100800 */
[----:B------:R-:W-:-:S04]  /*19240*/  @!P5 IMAD.IADD R2, R2, 0x1, -R58 ;  /* 0x000000010202d824 */ /* 0x000fc800078e0a3a */
[--C-:B------:R-:W-:Y:S01]  /*19250*/  @!P1 IMAD.IADD R13, R13, 0x1, -R58.reuse ;  /* 0x000000010d0d9824 */ /* 0x100fe200078e0a3a */
[----:B------:R-:W-:Y:S01]  /*19260*/  ISETP.GT.U32.AND P5, PT, R58, R12, PT ;  /* 0x0000000c3a00720c */ /* 0x000fe20003fa4070 */
[--C-:B------:R-:W-:Y:S01]  /*19270*/  @!P4 IMAD.IADD R59, R59, 0x1, -R58.reuse ;  /* 0x000000013b3bc824 */ /* 0x100fe200078e0a3a */
[----:B------:R-:W-:Y:S04]  /*19280*/  STL [R1+0x2e8], R4 ;  /* 0x0002e80401007387 */ /* 0x000fe80000100800 */
[----:B------:R-:W-:Y:S04]  /*19290*/  STL [R1+0x2f0], R3 ;  /* 0x0002f00301007387 */ /* 0x000fe80000100800 */
[----:B------:R-:W-:Y:S04]  /*192a0*/  STL [R1+0x2f4], R2 ;  /* 0x0002f40201007387 */ /* 0x000fe80000100800 */
[----:B------:R0:W-:Y:S01]  /*192b0*/  STL [R1+0x2fc], R59 ;  /* 0x0002fc3b01007387 */ /* 0x0001e20000100800 */
[----:B------:R-:W-:-:S03]  /*192c0*/  @!P5 IMAD.IADD R12, R12, 0x1, -R58 ;  /* 0x000000010c0cd824 */ /* 0x000fc600078e0a3a */
[----:B0-----:R-:W4:Y:S04]  /*192d0*/  LDL R59, [R1+0x2744] ;  /* 0x00274400013b7983 */ /* 0x001f280000100800 */
[----:B------:R-:W4:Y:S04]  /*192e0*/  LDL.LU R5, [R1+0x2a8] ;  /* 0x0002a80001057983 */ /* 0x000f280000300800 */
[----:B------:R-:W4:Y:S04]  /*192f0*/  LDL.LU R4, [R1+0x294] ;  /* 0x0002940001047983 */ /* 0x000f280000300800 */
[----:B------:R0:W-:Y:S04]  /*19300*/  STL [R1+0x2ec], R60 ;  /* 0x0002ec3c01007387 */ /* 0x0001e80000100800 */
[----:B------:R-:W4:Y:S04]  /*19310*/  LDL.LU R3, [R1+0x270] ;  /* 0x0002700001037983 */ /* 0x000f280000300800 */
[----:B------:R-:W4:Y:S04]  /*19320*/  LDL.LU R2, [R1+0x278] ;  /* 0x0002780001027983 */ /* 0x000f280000300800 */
[----:B0-----:R-:W4:Y:S01]  /*19330*/  LDL.LU R60, [R1+0x27c] ;  /* 0x00027c00013c7983 */ /* 0x001f220000300800 */
[----:B---3--:R-:W-:-:S02]  /*19340*/  ISETP.GT.U32.AND P6, PT, R58, R16, PT ;  /* 0x000000103a00720c */ /* 0x008fc40003fc4070 */
[C---:B--2---:R-:W-:Y:S02]  /*19350*/  ISETP.GT.U32.AND P2, PT, R58.reuse, R15, PT ;  /* 0x0000000f3a00720c */ /* 0x044fe40003f44070 */
[C---:B------:R-:W-:Y:S02]  /*19360*/  ISETP.GT.U32.AND P3, PT, R58.reuse, R11, PT ;  /* 0x0000000b3a00720c */ /* 0x040fe40003f64070 */
[----:B------:R-:W-:-:S07]  /*19370*/  ISETP.GT.U32.AND P0, PT, R58, R9, PT ;  /* 0x000000093a00720c */ /* 0x000fce0003f04070 */
[--C-:B------:R-:W-:Y:S01]  /*19380*/  @!P6 IMAD.IADD R16, R16, 0x1, -R58.reuse ;  /* 0x000000011010e824 */ /* 0x100fe200078e0a3a */
[C---:B------:R-:W-:Y:S01]  /*19390*/  ISETP.GT.U32.AND P6, PT, R58.reuse, R18, PT ;  /* 0x000000123a00720c */ /* 0x040fe20003fc4070 */
[--C-:B------:R-:W-:Y:S01]  /*193a0*/  @!P2 IMAD.IADD R15, R15, 0x1, -R58.reuse ;  /* 0x000000010f0fa824 */ /* 0x100fe200078e0a3a */
[C---:B------:R-:W-:Y:S01]  /*193b0*/  ISETP.GT.U32.AND P2, PT, R58.reuse, R17, PT ;  /* 0x000000113a00720c */ /* 0x040fe20003f44070 */
[--C-:B------:R-:W-:Y:S01]  /*193c0*/  @!P3 IMAD.IADD R11, R11, 0x1, -R58.reuse ;  /* 0x000000010b0bb824 */ /* 0x100fe200078e0a3a */
[C---:B------:R-:W-:Y:S02]  /*193d0*/  ISETP.GT.U32.AND P3, PT, R58.reuse, R14, PT ;  /* 0x0000000e3a00720c */ /* 0x040fe40003f64070 */
[C---:B----4-:R-:W-:Y:S01]  /*193e0*/  ISETP.GT.U32.AND P1, PT, R58.reuse, R8, PT ;  /* 0x000000083a00720c */ /* 0x050fe20003f24070 */
[----:B------:R-:W-:Y:S01]  /*193f0*/  @!P0 IMAD.IADD R9, R9, 0x1, -R58 ;  /* 0x0000000109098824 */ /* 0x000fe200078e0a3a */
[----:B------:R-:W-:-:S05]  /*19400*/  ISETP.GT.U32.AND P0, PT, R58, R13, PT ;  /* 0x0000000d3a00720c */ /* 0x000fca0003f04070 */
[--C-:B------:R-:W-:Y:S01]  /*19410*/  @!P6 IMAD.IADD R18, R18, 0x1, -R58.reuse ;  /* 0x000000011212e824 */ /* 0x100fe200078e0a3a */
[C---:B------:R-:W-:Y:S01]  /*19420*/  ISETP.GT.U32.AND P4, PT, R58.reuse, R10, PT ;  /* 0x0000000a3a00720c */ /* 0x040fe20003f84070 */
[--C-:B------:R-:W-:Y:S01]  /*19430*/  @!P2 IMAD.IADD R17, R17, 0x1, -R58.reuse ;  /* 0x000000011111a824 */ /* 0x100fe200078e0a3a */
[----:B------:R-:W-:Y:S01]  /*19440*/  ISETP.GT.U32.AND P5, PT, R58, R7, PT ;  /* 0x000000073a00720c */ /* 0x000fe20003fa4070 */
[--C-:B------:R-:W-:Y:S01]  /*19450*/  @!P3 IMAD.IADD R14, R14, 0x1, -R58.reuse ;  /* 0x000000010e0eb824 */ /* 0x100fe200078e0a3a */
[----:B------:R0:W-:Y:S01]  /*19460*/  STL [R1+0x2c8], R18 ;  /* 0x0002c81201007387 */ /* 0x0001e20000100800 */
[--C-:B------:R-:W-:Y:S01]  /*19470*/  @!P1 IMAD.IADD R8, R8, 0x1, -R58.reuse ;  /* 0x0000000108089824 */ /* 0x100fe200078e0a3a */
[----:B------:R-:W-:Y:S02]  /*19480*/  ISETP.GT.U32.AND P1, PT, R58, R12, PT ;  /* 0x0000000c3a00720c */ /* 0x000fe40003f24070 */
        /* <DEDUP_REMOVED lines=10> */
[----:B------:R-:W-:Y:S01]  /*19530*/  ISETP.GT.U32.AND P5, PT, R58, R10, PT ;  /* 0x0000000a3a00720c */ /* 0x000fe20003fa4070 */
[----:B------:R-:W-:-:S05]  /*19540*/  @!P1 IMAD.IADD R12, R12, 0x1, -R58 ;  /* 0x000000010c0c9824 */ /* 0x000fca00078e0a3a */
[----:B------:R0:W-:Y:S04]  /*19550*/  STL [R1+0x2cc], R12 ;  /* 0x0002cc0c01007387 */ /* 0x0001e80000100800 */
[----:B0-----:R-:W4:Y:S03]  /*19560*/  LDL.LU R12, [R1+0x26c] ;  /* 0x00026c00010c7983 */ /* 0x001f260000300800 */
        /* <DEDUP_REMOVED lines=21> */
[--C-:B------:R-:W-:Y:S01]  /*196c0*/  @!P0 IMAD.IADD R9, R9, 0x1, -R58.reuse ;  /* 0x0000000109098824 */ /* 0x100fe200078e0a3a */
[----:B------:R-:W-:Y:S01]  /*196d0*/  ISETP.GT.U32.AND P1, PT, R58, R8, PT ;  /* 0x000000083a00720c */ /* 0x000fe20003f24070 */
[--C-:B------:R-:W-:Y:S01]  /*196e0*/  @!P6 IMAD.IADD R6, R6, 0x1, -R58.reuse ;  /* 0x000000010606e824 */ /* 0x100fe200078e0a3a */
[----:B------:R-:W-:Y:S01]  /*196f0*/  ISETP.GT.U32.AND P0, PT, R58, R2, PT ;  /* 0x000000023a00720c */ /* 0x000fe20003f04070 */
[----:B------:R-:W-:-:S02]  /*19700*/  @!P4 IMAD.IADD R5, R5, 0x1, -R58 ;  /* 0x000000010505c824 */ /* 0x000fc400078e0a3a */
[--C-:B------:R-:W-:Y:S02]  /*19710*/  @!P2 IMAD.IADD R4, R4, 0x1, -R58.reuse ;  /* 0x000000010404a824 */ /* 0x100fe400078e0a3a */
[----:B------:R-:W-:Y:S01]  /*19720*/  @!P3 IMAD.IADD R3, R3, 0x1, -R58 ;  /* 0x000000010303b824 */ /* 0x000fe200078e0a3a */
[----:B------:R-:W-:-:S05]  /*19730*/  ISETP.GT.U32.AND P5, PT, R58, R7, PT ;  /* 0x000000073a00720c */ /* 0x000fca0003fa4070 */
[--C-:B------:R-:W-:Y:S01]  /*19740*/  @!P1 IMAD.IADD R8, R8, 0x1, -R58.reuse ;  /* 0x0000000108089824 */ /* 0x100fe200078e0a3a */
[----:B------:R-:W-:Y:S01]  /*19750*/  ISETP.GT.U32.AND P1, PT, R58, R60, PT ;  /* 0x0000003c3a00720c */ /* 0x000fe20003f24070 */
[--C-:B------:R-:W-:Y:S01]  /*19760*/  @!P0 IMAD.IADD R2, R2, 0x1, -R58.reuse ;  /* 0x0000000102028824 */ /* 0x100fe200078e0a3a */
[----:B------:R-:W-:Y:S04]  /*19770*/  STL [R1+0x2b4], R16 ;  /* 0x0002b41001007387 */ /* 0x000fe80000100800 */
[----:B------:R-:W-:Y:S01]  /*19780*/  STL [R1+0x2b8], R15 ;  /* 0x0002b80f01007387 */ /* 0x000fe20000100800 */
[----:B------:R-:W-:-:S03]  /*19790*/  @!P5 IMAD.IADD R7, R7, 0x1, -R58 ;  /* 0x000000010707d824 */ /* 0x000fc600078e0a3a */
[----:B------:R-:W-:Y:S01]  /*197a0*/  STL [R1+0x2c4], R11 ;  /* 0x0002c40b01007387 */ /* 0x000fe20000100800 */
[----:B------:R-:W-:-:S03]  /*197b0*/  ISETP.GT.U32.AND P5, PT, R58, R54, PT ;  /* 0x000000363a00720c */ /* 0x000fc60003fa4070 */
[----:B------:R0:W-:Y:S04]  /*197c0*/  STL [R1+0x2b0], R9 ;  /* 0x0002b00901007387 */ /* 0x0001e80000100800 */
[----:B------:R1:W-:Y:S01]  /*197d0*/  STL [R1+0x28c], R8 ;  /* 0x00028c0801007387 */ /* 0x0003e20000100800 */
[----:B------:R-:W-:-:S03]  /*197e0*/  @!P1 IMAD.IADD R60, R60, 0x1, -R58 ;  /* 0x000000013c3c9824 */ /* 0x000fc600078e0a3a */
[----:B0-----:R-:W4:Y:S04]  /*197f0*/  LDL.LU R9, [R1+0x23c] ;  /* 0x00023c0001097983 */ /* 0x001f280000300800 */
[----:B------:R0:W-:Y:S04]  /*19800*/  STL [R1+0x29c], R7 ;  /* 0x00029c0701007387 */ /* 0x0001e80000100800 */
[----:B------:R-:W4:Y:S04]  /*19810*/  LDL.LU R11, [R1+0x240] ;  /* 0x00024000010b7983 */ /* 0x000f280000300800 */
[----:B-1----:R-:W4:Y:S04]  /*19820*/  LDL.LU R8, [R1+0x24c] ;  /* 0x00024c0001087983 */ /* 0x002f280000300800 */
[----:B------:R1:W-:Y:S04]  /*19830*/  STL [R1+0x2a4], R6 ;  /* 0x0002a40601007387 */ /* 0x0003e80000100800 */
[----:B0-----:R-:W4:Y:S04]  /*19840*/  LDL.LU R7, [R1+0x238] ;  /* 0x0002380001077983 */ /* 0x001f280000300800 */
[----:B-1----:R-:W4:Y:S04]  /*19850*/  LDL.LU R6, [R1+0x214] ;  /* 0x0002140001067983 */ /* 0x002f280000300800 */
[----:B------:R-:W4:Y:S01]  /*19860*/  LDL.LU R19, [R1+0x224] ;  /* 0x0002240001137983 */ /* 0x000f220000300800 */
[----:B------:R-:W-:Y:S01]  /*19870*/  @!P5 IMAD.IADD R54, R54, 0x1, -R58 ;  /* 0x000000013636d824 */ /* 0x000fe200078e0a3a */
[----:B--2---:R-:W-:-:S02]  /*19880*/  ISETP.GT.U32.AND P6, PT, R58, R18, PT ;  /* 0x000000123a00720c */ /* 0x004fc40003fc4070 */
[C---:B---3--:R-:W-:Y:S02]  /*19890*/  ISETP.GT.U32.AND P4, PT, R58.reuse, R17, PT ;  /* 0x000000113a00720c */ /* 0x048fe40003f84070 */
[C---:B----4-:R-:W-:Y:S02]  /*198a0*/  ISETP.GT.U32.AND P2, PT, R58.reuse, R14, PT ;  /* 0x0000000e3a00720c */ /* 0x050fe40003f44070 */
[----:B------:R-:W-:-:S07]  /*198b0*/  ISETP.GT.U32.AND P3, PT, R58, R13, PT ;  /* 0x0000000d3a00720c */ /* 0x000fce0003f64070 */
[--C-:B------:R-:W-:Y:S01]  /*198c0*/  @!P6 IMAD.IADD R18, R18, 0x1, -R58.reuse ;  /* 0x000000011212e824 */ /* 0x100fe200078e0a3a */
[C---:B------:R-:W-:Y:S01]  /*198d0*/  ISETP.GT.U32.AND P6, PT, R58.reuse, R5, PT ;  /* 0x000000053a00720c */ /* 0x040fe20003fc4070 */
[--C-:B------:R-:W-:Y:S01]  /*198e0*/  @!P4 IMAD.IADD R17, R17, 0x1, -R58.reuse ;  /* 0x000000011111c824 */ /* 0x100fe200078e0a3a */
[----:B------:R-:W-:Y:S01]  /*198f0*/  ISETP.GT.U32.AND P4, PT, R58, R4, PT ;  /* 0x000000043a00720c */ /* 0x000fe20003f84070 */
[--C-:B------:R-:W-:Y:S01]  /*19900*/  @!P2 IMAD.IADD R14, R14, 0x1, -R58.reuse ;  /* 0x000000010e0ea824 */ /* 0x100fe200078e0a3a */
[C---:B------:R-:W-:Y:S01]  /*19910*/  ISETP.GT.U32.AND P2, PT, R58.reuse, R3, PT ;  /* 0x000000033a00720c */ /* 0x040fe20003f44070 */
[----:B------:R-:W-:Y:S01]  /*19920*/  @!P3 IMAD.IADD R13, R13, 0x1, -R58 ;  /* 0x000000010d0db824 */ /* 0x000fe200078e0a3a */
[C---:B------:R-:W-:Y:S02]  /*19930*/  ISETP.GT.U32.AND P3, PT, R58.reuse, R2, PT ;  /* 0x000000023a00720c */ /* 0x040fe40003f64070 */
[----:B------:R-:W-:-:S05]  /*19940*/  ISETP.GT.U32.AND P0, PT, R58, R12, PT ;  /* 0x0000000c3a00720c */ /* 0x000fca0003f04070 */
[--C-:B------:R-:W-:Y:S02]  /*19950*/  @!P6 IMAD.IADD R5, R5, 0x1, -R58.reuse ;  /* 0x000000010505e824 */ /* 0x100fe400078e0a3a */
[--C-:B------:R-:W-:Y:S02]  /*19960*/  @!P4 IMAD.IADD R4, R4, 0x1, -R58.reuse ;  /* 0x000000010404c824 */ /* 0x100fe400078e0a3a */
[--C-:B------:R-:W-:Y:S01]  /*19970*/  @!P2 IMAD.IADD R3, R3, 0x1, -R58.reuse ;  /* 0x000000010303a824 */ /* 0x100fe200078e0a3a */
[----:B------:R0:W-:Y:S01]  /*19980*/  STL [R1+0x2a8], R5 ;  /* 0x0002a80501007387 */ /* 0x0001e20000100800 */
[----:B------:R-:W-:-:S03]  /*19990*/  @!P3 IMAD.IADD R2, R2, 0x1, -R58 ;  /* 0x000000010202b824 */ /* 0x000fc600078e0a3a */
[----:B------:R1:W-:Y:S01]  /*199a0*/  STL [R1+0x294], R4 ;  /* 0x0002940401007387 */ /* 0x0003e20000100800 */
[----:B------:R-:W-:Y:S01]  /*199b0*/  @!P0 IMAD.IADD R12, R12, 0x1, -R58 ;  /* 0x000000010c0c8824 */ /* 0x000fe200078e0a3a */
[C---:B------:R-:W-:Y:S02]  /*199c0*/  ISETP.GT.U32.AND P1, PT, R58.reuse, R10, PT ;  /* 0x0000000a3a00720c */ /* 0x040fe40003f24070 */
[----:B------:R-:W2:Y:S01]  /*199d0*/  LDL.LU R16, [R1+0x22c] ;  /* 0x00022c0001107983 */ /* 0x000ea20000300800 */
[----:B------:R-:W-:-:S03]  /*199e0*/  ISETP.GT.U32.AND P0, PT, R58, R60, PT ;  /* 0x0000003c3a00720c */ /* 0x000fc60003f04070 */
[----:B------:R-:W-:Y:S04]  /*199f0*/  STL [R1+0x270], R3 ;  /* 0x0002700301007387 */ /* 0x000fe80000100800 */
[----:B------:R3:W-:Y:S04]  /*19a00*/  STL [R1+0x278], R2 ;  /* 0x0002780201007387 */ /* 0x0007e80000100800 */
[----:B------:R-:W4:Y:S01]  /*19a10*/  LDL.LU R15, [R1+0x230] ;  /* 0x00023000010f7983 */ /* 0x000f220000300800 */
[----:B------:R-:W-:Y:S01]  /*19a20*/  @!P1 IMAD.IADD R10, R10, 0x1, -R58 ;  /* 0x000000010a0a9824 */ /* 0x000fe200078e0a3a */
[----:B------:R-:W-:-:S02]  /*19a30*/  ISETP.GT.U32.AND P1, PT, R58, R54, PT ;  /* 0x000000363a00720c */ /* 0x000fc40003f24070 */
[----:B0-----:R-:W4:Y:S01]  /*19a40*/  LDL.LU R5, [R1+0x21c] ;  /* 0x00021c0001057983 */ /* 0x001f220000300800 */
[----:B------:R-:W-:-:S05]  /*19a50*/  @!P0 IMAD.IADD R60, R60, 0x1, -R58 ;  /* 0x000000013c3c8824 */ /* 0x000fca00078e0a3a */
[----:B------:R0:W-:Y:S04]  /*19a60*/  STL [R1+0x27c], R60 ;  /* 0x00027c3c01007387 */ /* 0x0001e80000100800 */
[----:B-1----:R-:W4:Y:S01]  /*19a70*/  LDL.LU R4, [R1+0x1f8] ;  /* 0x0001f80001047983 */ /* 0x002f220000300800 */
[----:B------:R-:W-:-:S03]  /*19a80*/  @!P1 IMAD.IADD R54, R54, 0x1, -R58 ;  /* 0x0000000136369824 */ /* 0x000fc600078e0a3a */
[----:B---3--:R-:W3:Y:S04]  /*19a90*/  LDL.LU R2, [R1+0x200] ;  /* 0x0002000001027983 */ /* 0x008ee80000300800 */
[----:B------:R-:W3:Y:S04]  /*19aa0*/  LDL.LU R3, [R1+0x204] ;  /* 0x0002040001037983 */ /* 0x000ee80000300800 */
[----:B------:R-:W-:Y:S04]  /*19ab0*/  STL [R1+0x284], R54 ;  /* 0x0002843601007387 */ /* 0x000fe80000100800 */
[----:B0-----:R-:W3:Y:S01]  /*19ac0*/  LDL.LU R60, [R1+0x20c] ;  /* 0x00020c00013c7983 */ /* 0x001ee20000300800 */
[----:B------:R-:W-:-:S02]  /*19ad0*/  ISETP.GT.U32.AND P5, PT, R58, R59, PT ;  /* 0x0000003b3a00720c */ /* 0x000fc40003fa4070 */
[----:B------:R-:W-:-:S11]  /*19ae0*/  ISETP.GT.U32.AND P4, PT, R58, R17, PT ;  /* 0x000000113a00720c */ /* 0x000fd60003f84070 */
[----:B------:R-:W-:Y:S01]  /*19af0*/  @!P5 IMAD.IADD R59, R59, 0x1, -R58 ;  /* 0x000000013b3bd824 */ /* 0x000fe200078e0a3a */
[----:B------:R-:W-:-:S04]  /*19b00*/  ISETP.GT.U32.AND P5, PT, R58, R18, PT ;  /* 0x000000123a00720c */ /* 0x000fc80003fa4070 */
[C---:B------:R-:W-:Y:S02]  /*19b10*/  ISETP.GT.U32.AND P6, PT, R58.reuse, R59, PT ;  /* 0x0000003b3a00720c */ /* 0x040fe40003fc4070 */
[----:B------:R-:W-:Y:S01]  /*19b20*/  ISETP.GT.U32.AND P2, PT, R58, R14, PT ;  /* 0x0000000e3a00720c */ /* 0x000fe20003f44070 */
[----:B------:R-:W-:-:S06]  /*19b30*/  @!P4 IMAD.IADD R17, R17, 0x1, -R58 ;  /* 0x000000011111c824 */ /* 0x000fcc00078e0a3a */
[--C-:B------:R-:W-:Y:S01]  /*19b40*/  @!P5 IMAD.IADD R18, R18, 0x1, -R58.reuse ;  /* 0x000000011212d824 */ /* 0x100fe200078e0a3a */
[C---:B------:R-:W-:Y:S02]  /*19b50*/  ISETP.GT.U32.AND P5, PT, R58.reuse, R9, PT ;  /* 0x000000093a00720c */ /* 0x040fe40003fa4070 */
[C---:B------:R-:W-:Y:S02]  /*19b60*/  ISETP.GT.U32.AND P3, PT, R58.reuse, R13, PT ;  /* 0x0000000d3a00720c */ /* 0x040fe40003f64070 */
        /* <DEDUP_REMOVED lines=8> */
[--C-:B------:R-:W-:Y:S01]  /*19bf0*/  @!P4 IMAD.IADD R11, R11, 0x1, -R58.reuse ;  /* 0x000000010b0bc824 */ /* 0x100fe200078e0a3a */
[----:B------:R-:W-:Y:S01]  /*19c00*/  ISETP.GT.U32.AND P3, PT, R58, R7, PT ;  /* 0x000000073a00720c */ /* 0x000fe20003f64070 */
[--C-:B------:R-:W-:Y:S02]  /*19c10*/  @!P0 IMAD.IADD R12, R12, 0x1, -R58.reuse ;  /* 0x000000010c0c8824 */ /* 0x100fe400078e0a3a */
[----:B------:R-:W-:Y:S01]  /*19c20*/  @!P1 IMAD.IADD R10, R10, 0x1, -R58 ;  /* 0x000000010a0a9824 */ /* 0x000fe200078e0a3a */
[C---:B------:R-:W-:Y:S01]  /*19c30*/  ISETP.GT.U32.AND P0, PT, R58.reuse, R6, PT ;  /* 0x000000063a00720c */ /* 0x040fe20003f04070 */
[----:B------:R-:W-:Y:S01]  /*19c40*/  STL [R1+0x274], R18 ;  /* 0x0002741201007387 */ /* 0x000fe20000100800 */
[----:B------:R-:W-:-:S03]  /*19c50*/  ISETP.GT.U32.AND P1, PT, R58, R19, PT ;  /* 0x000000133a00720c */ /* 0x000fc60003f24070 */
[----:B------:R-:W-:Y:S01]  /*19c60*/  STL [R1+0x250], R17 ;  /* 0x0002501101007387 */ /* 0x000fe20000100800 */
[----:B------:R-:W-:-:S03]  /*19c70*/  @!P2 IMAD.IADD R8, R8, 0x1, -R58 ;  /* 0x000000010808a824 */ /* 0x000fc600078e0a3a */
[----:B------:R-:W-:Y:S04]  /*19c80*/  STL [R1+0x264], R14 ;  /* 0x0002640e01007387 */ /* 0x000fe80000100800 */
[----:B------:R-:W-:Y:S04]  /*19c90*/  STL [R1+0x268], R13 ;  /* 0x0002680d01007387 */ /* 0x000fe80000100800 */
[----:B------:R-:W-:Y:S01]  /*19ca0*/  STL [R1+0x26c], R12 ;  /* 0x00026c0c01007387 */ /* 0x000fe20000100800 */
[----:B------:R-:W-:-:S03]  /*19cb0*/  @!P3 IMAD.IADD R7, R7, 0x1, -R58 ;  /* 0x000000010707b824 */ /* 0x000fc600078e0a3a */
[----:B------:R0:W-:Y:S04]  /*19cc0*/  STL [R1+0x234], R59 ;  /* 0x0002343b01007387 */ /* 0x0001e80000100800 */
[----:B------:R1:W-:Y:S01]  /*19cd0*/  STL [R1+0x254], R10 ;  /* 0x0002540a01007387 */ /* 0x0003e20000100800 */
[----:B------:R-:W-:-:S03]  /*19ce0*/  @!P0 IMAD.IADD R6, R6, 0x1, -R58 ;  /* 0x0000000106068824 */ /* 0x000fc600078e0a3a */
[----:B0-----:R-:W3:Y:S01]  /*19cf0*/  LDL.LU R59, [R1+0x1fc] ;  /* 0x0001fc00013b7983 */ /* 0x001ee20000300800 */
[----:B------:R-:W-:-:S03]  /*19d00*/  @!P1 IMAD.IADD R19, R19, 0x1, -R58 ;  /* 0x0000000113139824 */ /* 0x000fc600078e0a3a */
[----:B------:R-:W3:Y:S04]  /*19d10*/  LDL.LU R14, [R1+0x1d8] ;  /* 0x0001d800010e7983 */ /* 0x000ee80000300800 */
[----:B------:R-:W3:Y:S04]  /*19d20*/  LDL.LU R13, [R1+0x1ec] ;  /* 0x0001ec00010d7983 */ /* 0x000ee80000300800 */
[----:B------:R-:W3:Y:S04]  /*19d30*/  LDL.LU R12, [R1+0x1f0] ;  /* 0x0001f000010c7983 */ /* 0x000ee80000300800 */
[----:B-1----:R-:W3:Y:S01]  /*19d40*/  LDL.LU R10, [R1+0x1f4] ;  /* 0x0001f400010a7983 */ /* 0x002ee20000300800 */
[----:B--2---:R-:W-:-:S02]  /*19d50*/  ISETP.GT.U32.AND P6, PT, R58, R16, PT ;  /* 0x000000103a00720c */ /* 0x004fc40003fc4070 */
[C---:B----4-:R-:W-:Y:S02]  /*19d60*/  ISETP.GT.U32.AND P5, PT, R58.reuse, R15, PT ;  /* 0x0000000f3a00720c */ /* 0x050fe40003fa4070 */
[----:B------:R-:W-:-:S09]  /*19d70*/  ISETP.GT.U32.AND P4, PT, R58, R5, PT ;  /* 0x000000053a00720c */ /* 0x000fd20003f84070 */
[--C-:B------:R-:W-:Y:S01]  /*19d80*/  @!P6 IMAD.IADD R16, R16, 0x1, -R58.reuse ;  /* 0x000000011010e824 */ /* 0x100fe200078e0a3a */
[C---:B------:R-:W-:Y:S01]  /*19d90*/  ISETP.GT.U32.AND P6, PT, R58.reuse, R9, PT ;  /* 0x000000093a00720c */ /* 0x040fe20003fc4070 */
[--C-:B------:R-:W-:Y:S01]  /*19da0*/  @!P5 IMAD.IADD R15, R15, 0x1, -R58.reuse ;  /* 0x000000010f0fd824 */ /* 0x100fe200078e0a3a */
[C---:B------:R-:W-:Y:S02]  /*19db0*/  ISETP.GT.U32.AND P2, PT, R58.reuse, R4, PT ;  /* 0x000000043a00720c */ /* 0x040fe40003f44070 */
[C---:B------:R-:W-:Y:S01]  /*19dc0*/  ISETP.GT.U32.AND P5, PT, R58.reuse, R11, PT ;  /* 0x0000000b3a00720c */ /* 0x040fe20003fa4070 */
[----:B------:R-:W-:Y:S01]  /*19dd0*/  @!P4 IMAD.IADD R5, R5, 0x1, -R58 ;  /* 0x000000010505c824 */ /* 0x000fe200078e0a3a */
[C---:B------:R-:W-:Y:S02]  /*19de0*/  ISETP.GT.U32.AND P4, PT, R58.reuse, R8, PT ;  /* 0x000000083a00720c */ /* 0x040fe40003f84070 */
[----:B---3--:R-:W-:-:S05]  /*19df0*/  ISETP.GT.U32.AND P3, PT, R58, R2, PT ;  /* 0x000000023a00720c */ /* 0x008fca0003f64070 */
[--C-:B------:R-:W-:Y:S01]  /*19e00*/  @!P6 IMAD.IADD R9, R9, 0x1, -R58.reuse ;  /* 0x000000010909e824 */ /* 0x100fe200078e0a3a */
[----:B------:R-:W-:Y:S01]  /*19e10*/  ISETP.GT.U32.AND P0, PT, R58, R3, PT ;  /* 0x000000033a00720c */ /* 0x000fe20003f04070 */
[--C-:B------:R-:W-:Y:S01]  /*19e20*/  @!P2 IMAD.IADD R4, R4, 0x1, -R58.reuse ;  /* 0x000000010404a824 */ /* 0x100fe200078e0a3a */
[C---:B------:R-:W-:Y:S01]  /*19e30*/  ISETP.GT.U32.AND P1, PT, R58.reuse, R60, PT ;  /* 0x0000003c3a00720c */ /* 0x040fe20003f24070 */
[--C-:B------:R-:W-:Y:S01]  /*19e40*/  @!P5 IMAD.IADD R11, R11, 0x1, -R58.reuse ;  /* 0x000000010b0bd824 */ /* 0x100fe200078e0a3a */
[----:B------:R-:W-:Y:S01]  /*19e50*/  ISETP.GT.U32.AND P2, PT, R58, R7, PT ;  /* 0x000000073a00720c */ /* 0x000fe20003f44070 */
[----:B------:R0:W-:Y:S01]  /*19e60*/  STL [R1+0x23c], R9 ;  /* 0x00023c0901007387 */ /* 0x0001e20000100800 */
[--C-:B------:R-:W-:Y:S02]  /*19e70*/  @!P4 IMAD.IADD R8, R8, 0x1, -R58.reuse ;  /* 0x000000010808c824 */ /* 0x100fe400078e0a3a */
[--C-:B------:R-:W-:Y:S01]  /*19e80*/  @!P3 IMAD.IADD R2, R2, 0x1, -R58.reuse ;  /* 0x000000010202b824 */ /* 0x100fe200078e0a3a */
[----:B------:R-:W-:Y:S01]  /*19e90*/  ISETP.GT.U32.AND P3, PT, R58, R6, PT ;  /* 0x000000063a00720c */ /* 0x000fe20003f64070 */
[----:B0-----:R-:W2:Y:S04]  /*19ea0*/  LDL.LU R9, [R1+0x1dc] ;  /* 0x0001dc0001097983 */ /* 0x001ea80000300800 */
[----:B------:R-:W3:Y:S04]  /*19eb0*/  LDL.LU R18, [R1+0x1bc] ;  /* 0x0001bc0001127983 */ /* 0x000ee80000300800 */
[----:B------:R0:W-:Y:S01]  /*19ec0*/  STL [R1+0x240], R11 ;  /* 0x0002400b01007387 */ /* 0x0001e20000100800 */
[----:B------:R-:W-:-:S03]  /*19ed0*/  @!P0 IMAD.IADD R3, R3, 0x1, -R58 ;  /* 0x0000000103038824 */ /* 0x000fc600078e0a3a */
[----:B------:R-:W4:Y:S01]  /*19ee0*/  LDL.LU R17, [R1+0x1c4] ;  /* 0x0001c40001117983 */ /* 0x000f220000300800 */
[----:B------:R-:W-:Y:S01]  /*19ef0*/  ISETP.GT.U32.AND P0, PT, R58, R19, PT ;  /* 0x000000133a00720c */ /* 0x000fe20003f04070 */
[----:B------:R-:W-:Y:S01]  /*19f00*/  @!P1 IMAD.IADD R60, R60, 0x1, -R58 ;  /* 0x000000013c3c9824 */ /* 0x000fe200078e0a3a */
[C---:B------:R-:W-:Y:S01]  /*19f10*/  ISETP.GT.U32.AND P1, PT, R58.reuse, R16, PT ;  /* 0x000000103a00720c */ /* 0x040fe20003f24070 */
[----:B0-----:R-:W2:Y:S01]  /*19f20*/  LDL.LU R11, [R1+0x1c8] ;  /* 0x0001c800010b7983 */ /* 0x001ea20000300800 */
[----:B------:R-:W-:-:S03]  /*19f30*/  ISETP.GT.U32.AND P6, PT, R58, R15, PT ;  /* 0x0000000f3a00720c */ /* 0x000fc60003fc4070 */
[----:B------:R0:W-:Y:S01]  /*19f40*/  STL [R1+0x24c], R8 ;  /* 0x00024c0801007387 */ /* 0x0001e20000100800 */
[C---:B------:R-:W-:Y:S01]  /*19f50*/  ISETP.GT.U32.AND P5, PT, R58.reuse, R5, PT ;  /* 0x000000053a00720c */ /* 0x040fe20003fa4070 */
[--C-:B------:R-:W-:Y:S01]  /*19f60*/  @!P2 IMAD.IADD R7, R7, 0x1, -R58.reuse ;  /* 0x000000010707a824 */ /* 0x100fe200078e0a3a */
[C---:B------:R-:W-:Y:S02]  /*19f70*/  ISETP.GT.U32.AND P4, PT, R58.reuse, R2, PT ;  /* 0x000000023a00720c */ /* 0x040fe40003f84070 */
[----:B------:R-:W-:Y:S01]  /*19f80*/  ISETP.GT.U32.AND P2, PT, R58, R4, PT ;  /* 0x000000043a00720c */ /* 0x000fe20003f44070 */
[----:B0-----:R-:W2:Y:S01]  /*19f90*/  LDL.LU R8, [R1+0x1d4] ;  /* 0x0001d40001087983 */ /* 0x001ea20000300800 */
[--C-:B------:R-:W-:Y:S02]  /*19fa0*/  @!P3 IMAD.IADD R6, R6, 0x1, -R58.reuse ;  /* 0x000000010606b824 */ /* 0x100fe400078e0a3a */
[--C-:B------:R-:W-:Y:S01]  /*19fb0*/  @!P0 IMAD.IADD R19, R19, 0x1, -R58.reuse ;  /* 0x0000000113138824 */ /* 0x100fe200078e0a3a */
[----:B------:R0:W-:Y:S01]  /*19fc0*/  STL [R1+0x238], R7 ;  /* 0x0002380701007387 */ /* 0x0001e20000100800 */
[----:B------:R-:W-:-:S02]  /*19fd0*/  @!P1 IMAD.IADD R16, R16, 0x1, -R58 ;  /* 0x0000000110109824 */ /* 0x000fc400078e0a3a */
[--C-:B------:R-:W-:Y:S02]  /*19fe0*/  @!P6 IMAD.IADD R15, R15, 0x1, -R58.reuse ;  /* 0x000000010f0fe824 */ /* 0x100fe400078e0a3a */
[--C-:B------:R-:W-:Y:S02]  /*19ff0*/  @!P5 IMAD.IADD R5, R5, 0x1, -R58.reuse ;  /* 0x000000010505d824 */ /* 0x100fe400078e0a3a */
[--C-:B------:R-:W-:Y:S01]  /*1a000*/  @!P4 IMAD.IADD R2, R2, 0x1, -R58.reuse ;  /* 0x000000010202c824 */ /* 0x100fe200078e0a3a */
[----:B0-----:R-:W2:Y:S01]  /*1a010*/  LDL.LU R7, [R1+0x1c0] ;  /* 0x0001c00001077983 */ /* 0x001ea20000300800 */
[----:B------:R-:W-:-:S03]  /*1a020*/  @!P2 IMAD.IADD R4, R4, 0x1, -R58 ;  /* 0x000000010404a824 */ /* 0x000fc600078e0a3a */
[----:B------:R0:W-:Y:S04]  /*1a030*/  STL [R1+0x214], R6 ;  /* 0x0002140601007387 */ /* 0x0001e80000100800 */
        /* <DEDUP_REMOVED lines=14> */
[--C-:B------:R-:W-:Y:S02]  /*1a120*/  @!P1 IMAD.IADD R59, R59, 0x1, -R58.reuse ;  /* 0x000000013b3b9824 */ /* 0x100fe400078e0a3a */
[--C-:B------:R-:W-:Y:S01]  /*1a130*/  @!P6 IMAD.IADD R14, R14, 0x1, -R58.reuse ;  /* 0x000000010e0ee824 */ /* 0x100fe200078e0a3a */
[----:B------:R-:W-:Y:S01]  /*1a140*/  ISETP.GT.U32.AND P0, PT, R58, R3, PT ;  /* 0x000000033a00720c */ /* 0x000fe20003f04070 */
[--C-:B------:R-:W-:Y:S02]  /*1a150*/  @!P5 IMAD.IADD R13, R13, 0x1, -R58.reuse ;  /* 0x000000010d0dd824 */ /* 0x100fe400078e0a3a */
[----:B------:R-:W-:Y:S01]  /*1a160*/  @!P2 IMAD.IADD R12, R12, 0x1, -R58 ;  /* 0x000000010c0ca824 */ /* 0x000fe200078e0a3a */
[----:B------:R0:W-:Y:S01]  /*1a170*/  STL [R1+0x20c], R60 ;  /* 0x00020c3c01007387 */ /* 0x0001e20000100800 */
[----:B------:R-:W-:-:S08]  /*1a180*/  IMAD.HI.U32 R54, R0, R53, RZ ;  /* 0x0000003500367227 */ /* 0x000fd000078e00ff */
[----:B------:R-:W-:Y:S02]  /*1a190*/  @!P0 IMAD.IADD R3, R3, 0x1, -R58 ;  /* 0x0000000103038824 */ /* 0x000fe400078e0a3a */
[----:B------:R-:W-:-:S03]  /*1a1a0*/  IMAD.MOV R54, RZ, RZ, -R54 ;  /* 0x000000ffff367224 */ /* 0x000fc600078e0a36 */
[----:B------:R1:W-:Y:S04]  /*1a1b0*/  STL [R1+0x204], R3 ;  /* 0x0002040301007387 */ /* 0x0003e80000100800 */
        /* <DEDUP_REMOVED lines=10> */
[C---:B------:R-:W-:Y:S01]  /*1a260*/  ISETP.GT.U32.AND P5, PT, R58.reuse, R8, PT ;  /* 0x000000083a00720c */ /* 0x040fe20003fa4070 */
[--C-:B------:R-:W-:Y:S01]  /*1a270*/  @!P1 IMAD.IADD R17, R17, 0x1, -R58.reuse ;  /* 0x0000000111119824 */ /* 0x100fe200078e0a3a */
[C---:B------:R-:W-:Y:S01]  /*1a280*/  ISETP.GT.U32.AND P1, PT, R58.reuse, R14, PT ;  /* 0x0000000e3a00720c */ /* 0x040fe20003f24070 */
[----:B------:R-:W-:Y:S01]  /*1a290*/  @!P6 IMAD.IADD R11, R11, 0x1, -R58 ;  /* 0x000000010b0be824 */ /* 0x000fe200078e0a3a */
[----:B------:R-:W-:-:S07]  /*1a2a0*/  ISETP.GT.U32.AND P6, PT, R58, R13, PT ;  /* 0x0000000d3a00720c */ /* 0x000fce0003fc4070 */
[--C-:B------:R-:W-:Y:S02]  /*1a2b0*/  @!P3 IMAD.IADD R59, R59, 0x1, -R58.reuse ;  /* 0x000000013b3bb824 */ /* 0x100fe400078e0a3a */
[--C-:B------:R-:W-:Y:S01]  /*1a2c0*/  @!P5 IMAD.IADD R8, R8, 0x1, -R58.reuse ;  /* 0x000000010808d824 */ /* 0x100fe200078e0a3a */
[----:B------:R-:W-:Y:S01]  /*1a2d0*/  ISETP.GT.U32.AND P5, PT, R58, R12, PT ;  /* 0x0000000c3a00720c */ /* 0x000fe20003fa4070 */
[--C-:B------:R-:W-:Y:S02]  /*1a2e0*/  @!P1 IMAD.IADD R14, R14, 0x1, -R58.reuse ;  /* 0x000000010e0e9824 */ /* 0x100fe400078e0a3a */
[----:B------:R-:W-:-:S10]  /*1a2f0*/  @!P6 IMAD.IADD R13, R13, 0x1, -R58 ;  /* 0x000000010d0de824 */ /* 0x000fd400078e0a3a */
        /* <DEDUP_REMOVED lines=8> */
[----:B------:R-:W2:Y:S04]  /*1a380*/  LDL.LU R15, [R1+0x198] ;  /* 0x00019800010f7983 */ /* 0x000ea80000300800 */
[----:B------:R1:W-:Y:S04]  /*1a390*/  STL [R1+0x1f0], R12 ;  /* 0x0001f00c01007387 */ /* 0x0003e80000100800 */
[----:B0-----:R-:W3:Y:S04]  /*1a3a0*/  LDL.LU R14, [R1+0x180] ;  /* 0x00018000010e7983 */ /* 0x001ee80000300800 */
[----:B-1----:R-:W3:Y:S01]  /*1a3b0*/  LDL.LU R13, [R1+0x188] ;  /* 0x00018800010d7983 */ /* 0x002ee20000300800 */
[----:B------:R-:W-:-:S02]  /*1a3c0*/  ISETP.GT.U32.AND P0, PT, R58, R9, PT ;  /* 0x000000093a00720c */ /* 0x000fc40003f04070 */
[C---:B------:R-:W-:Y:S02]  /*1a3d0*/  ISETP.GT.U32.AND P4, PT, R58.reuse, R10, PT ;  /* 0x0000000a3a00720c */ /* 0x040fe40003f84070 */
[----:B------:R-:W-:-:S09]  /*1a3e0*/  ISETP.GT.U32.AND P2, PT, R58, R7, PT ;  /* 0x000000073a00720c */ /* 0x000fd20003f44070 */
[--C-:B------:R-:W-:Y:S01]  /*1a3f0*/  @!P0 IMAD.IADD R9, R9, 0x1, -R58.reuse ;  /* 0x0000000109098824 */ /* 0x100fe200078e0a3a */
[----:B------:R-:W-:Y:S01]  /*1a400*/  ISETP.GT.U32.AND P0, PT, R58, R55, PT ;  /* 0x000000373a00720c */ /* 0x000fe20003f04070 */
[--C-:B------:R-:W-:Y:S01]  /*1a410*/  @!P4 IMAD.IADD R10, R10, 0x1, -R58.reuse ;  /* 0x000000010a0ac824 */ /* 0x100fe200078e0a3a */
[C---:B------:R-:W-:Y:S01]  /*1a420*/  ISETP.GT.U32.AND P4, PT, R58.reuse, R6, PT ;  /* 0x000000063a00720c */ /* 0x040fe20003f84070 */
[----:B------:R-:W-:Y:S01]  /*1a430*/  @!P2 IMAD.IADD R7, R7, 0x1, -R58 ;  /* 0x000000010707a824 */ /* 0x000fe200078e0a3a */
[C---:B------:R-:W-:Y:S02]  /*1a440*/  ISETP.GT.U32.AND P1, PT, R58.reuse, R17, PT ;  /* 0x000000113a00720c */ /* 0x040fe40003f24070 */
[C---:B------:R-:W-:Y:S02]  /*1a450*/  ISETP.GT.U32.AND P2, PT, R58.reuse, R10, PT ;  /* 0x0000000a3a00720c */ /* 0x040fe40003f44070 */
[----:B------:R-:W-:-:S05]  /*1a460*/  ISETP.GT.U32.AND P3, PT, R58, R11, PT ;  /* 0x0000000b3a00720c */ /* 0x000fca0003f64070 */
[--C-:B------:R-:W-:Y:S01]  /*1a470*/  @!P0 IMAD.IADD R55, R55, 0x1, -R58.reuse ;  /* 0x0000000137378824 */ /* 0x100fe200078e0a3a */
[----:B------:R-:W-:Y:S01]  /*1a480*/  ISETP.GT.U32.AND P0, PT, R58, R18, PT ;  /* 0x000000123a00720c */ /* 0x000fe20003f04070 */
[--C-:B------:R-:W-:Y:S01]  /*1a490*/  @!P4 IMAD.IADD R6, R6, 0x1, -R58.reuse ;  /* 0x000000010606c824 */ /* 0x100fe200078e0a3a */
        /* <DEDUP_REMOVED lines=8> */
[C---:B------:R-:W-:Y:S01]  /*1a520*/  ISETP.GT.U32.AND P0, PT, R58.reuse, R60, PT ;  /* 0x0000003c3a00720c */ /* 0x040fe20003f04070 */
[----:B------:R-:W-:Y:S01]  /*1a530*/  @!P4 IMAD.IADD R9, R9, 0x1, -R58 ;  /* 0x000000010909c824 */ /* 0x000fe200078e0a3a */
[----:B------:R0:W-:Y:S01]  /*1a540*/  STL [R1+0x1f4], R10 ;  /* 0x0001f40a01007387 */ /* 0x0001e20000100800 */
[----:B------:R-:W-:-:S03]  /*1a550*/  ISETP.GT.U32.AND P3, PT, R58, R4, PT ;  /* 0x000000043a00720c */ /* 0x000fc60003f64070 */
[----:B------:R-:W3:Y:S01]  /*1a560*/  LDL.LU R12, [R1+0x18c] ;  /* 0x00018c00010c7983 */ /* 0x000ee20000300800 */
[----:B------:R-:W-:-:S03]  /*1a570*/  @!P6 IMAD.IADD R55, R55, 0x1, -R58 ;  /* 0x000000013737e824 */ /* 0x000fc600078e0a3a */
[----:B0-----:R-:W3:Y:S04]  /*1a580*/  LDL.LU R10, [R1+0x190] ;  /* 0x00019000010a7983 */ /* 0x001ee80000300800 */
[----:B------:R0:W-:Y:S01]  /*1a590*/  STL [R1+0x1dc], R9 ;  /* 0x0001dc0901007387 */ /* 0x0001e20000100800 */
[--C-:B------:R-:W-:Y:S01]  /*1a5a0*/  @!P5 IMAD.IADD R8, R8, 0x1, -R58.reuse ;  /* 0x000000010808d824 */ /* 0x100fe200078e0a3a */
[----:B------:R-:W-:Y:S01]  /*1a5b0*/  ISETP.GT.U32.AND P2, PT, R58, R7, PT ;  /* 0x000000073a00720c */ /* 0x000fe20003f44070 */
[--C-:B------:R-:W-:Y:S01]  /*1a5c0*/  @!P0 IMAD.IADD R60, R60, 0x1, -R58.reuse ;  /* 0x000000013c3c8824 */ /* 0x100fe200078e0a3a */
[----:B0-----:R-:W3:Y:S01]  /*1a5d0*/  LDL.LU R9, [R1+0x184] ;  /* 0x0001840001097983 */ /* 0x001ee20000300800 */
[C---:B------:R-:W-:Y:S01]  /*1a5e0*/  ISETP.GT.U32.AND P5, PT, R58.reuse, R3, PT ;  /* 0x000000033a00720c */ /* 0x040fe20003fa4070 */
[--C-:B------:R-:W-:Y:S01]  /*1a5f0*/  @!P1 IMAD.IADD R5, R5, 0x1, -R58.reuse ;  /* 0x0000000105059824 */ /* 0x100fe200078e0a3a */
[----:B------:R-:W-:Y:S01]  /*1a600*/  ISETP.GT.U32.AND P4, PT, R58, R6, PT ;  /* 0x000000063a00720c */ /* 0x000fe20003f84070 */
[--C-:B------:R-:W-:Y:S01]  /*1a610*/  @!P3 IMAD.IADD R4, R4, 0x1, -R58.reuse ;  /* 0x000000010404b824 */ /* 0x100fe200078e0a3a */
[----:B------:R-:W-:Y:S06]  /*1a620*/  STL [R1+0x1bc], R18 ;  /* 0x0001bc1201007387 */ /* 0x000fec0000100800 */
[--C-:B------:R-:W-:Y:S01]  /*1a630*/  @!P2 IMAD.IADD R7, R7, 0x1, -R58.reuse ;  /* 0x000000010707a824 */ /* 0x100fe200078e0a3a */
[----:B------:R-:W-:Y:S02]  /*1a640*/  STL [R1+0x1c4], R17 ;  /* 0x0001c41101007387 */ /* 0x000fe40000100800 */
[----:B------:R-:W-:-:S02]  /*1a650*/  @!P5 IMAD.IADD R3, R3, 0x1, -R58 ;  /* 0x000000010303d824 */ /* 0x000fc400078e0a3a */
[----:B------:R-:W-:Y:S01]  /*1a660*/  STL [R1+0x1c8], R11 ;  /* 0x0001c80b01007387 */ /* 0x000fe20000100800 */
[----:B------:R-:W-:-:S03]  /*1a670*/  @!P4 IMAD.IADD R6, R6, 0x1, -R58 ;  /* 0x000000010606c824 */ /* 0x000fc600078e0a3a */
[----:B------:R0:W-:Y:S04]  /*1a680*/  STL [R1+0x1d4], R8 ;  /* 0x0001d40801007387 */ /* 0x0001e80000100800 */
[----:B------:R1:W-:Y:S04]  /*1a690*/  STL [R1+0x1c0], R7 ;  /* 0x0001c00701007387 */ /* 0x0003e80000100800 */
[----:B0-----:R-:W3:Y:S04]  /*1a6a0*/  LDL.LU R8, [R1+0x16c] ;  /* 0x00016c0001087983 */ /* 0x001ee80000300800 */
[----:B------:R0:W-:Y:S04]  /*1a6b0*/  STL [R1+0x1a8], R6 ;  /* 0x0001a80601007387 */ /* 0x0001e80000100800 */
[----:B-1----:R-:W3:Y:S04]  /*1a6c0*/  LDL.LU R7, [R1+0x174] ;  /* 0x0001740001077983 */ /* 0x002ee80000300800 */
[----:B------:R-:W3:Y:S04]  /*1a6d0*/  LDL.LU R11, [R1+0x178] ;  /* 0x00017800010b7983 */ /* 0x000ee80000300800 */
[----:B------:R-:W-:Y:S04]  /*1a6e0*/  STL [R1+0x1b0], R55 ;  /* 0x0001b03701007387 */ /* 0x000fe80000100800 */
[----:B0-----:R-:W3:Y:S01]  /*1a6f0*/  LDL.LU R6, [R1+0x17c] ;  /* 0x00017c0001067983 */ /* 0x001ee20000300800 */
[----:B----4-:R-:W-:-:S02]  /*1a700*/  ISETP.GT.U32.AND P6, PT, R58, R16, PT ;  /* 0x000000103a00720c */ /* 0x010fc40003fc4070 */
[C---:B--2---:R-:W-:Y:S02]  /*1a710*/  ISETP.GT.U32.AND P0, PT, R58.reuse, R15, PT ;  /* 0x0000000f3a00720c */ /* 0x044fe40003f04070 */
[C---:B---3--:R-:W-:Y:S02]  /*1a720*/  ISETP.GT.U32.AND P1, PT, R58.reuse, R14, PT ;  /* 0x0000000e3a00720c */ /* 0x048fe40003f24070 */
        /* <DEDUP_REMOVED lines=8> */
[----:B------:R-:W-:-:S07]  /*1a7b0*/  ISETP.GT.U32.AND P3, PT, R58, R3, PT ;  /* 0x000000033a00720c */ /* 0x000fce0003f64070 */
[--C-:B------:R-:W-:Y:S02]  /*1a7c0*/  @!P6 IMAD.IADD R60, R60, 0x1, -R58.reuse ;  /* 0x000000013c3ce824 */ /* 0x100fe400078e0a3a */
[----:B------:R-:W-:-:S03]  /*1a7d0*/  @!P0 IMAD.IADD R5, R5, 0x1, -R58 ;  /* 0x0000000105058824 */ /* 0x000fc600078e0a3a */
[----:B------:R0:W-:Y:S01]  /*1a7e0*/  STL [R1+0x1b4], R60 ;  /* 0x0001b43c01007387 */ /* 0x0001e20000100800 */
[--C-:B------:R-:W-:Y:S02]  /*1a7f0*/  @!P1 IMAD.IADD R4, R4, 0x1, -R58.reuse ;  /* 0x0000000104049824 */ /* 0x100fe400078e0a3a */
[----:B------:R-:W-:Y:S01]  /*1a800*/  @!P3 IMAD.IADD R3, R3, 0x1, -R58 ;  /* 0x000000010303b824 */ /* 0x000fe200078e0a3a */
[----:B0-----:R-:W2:Y:S04]  /*1a810*/  LDL.LU R60, [R1+0x158] ;  /* 0x00015800013c7983 */ /* 0x001ea80000300800 */
[----:B------:R-:W3:Y:S04]  /*1a820*/  LDL.LU R19, [R1+0x160] ;  /* 0x0001600001137983 */ /* 0x000ee80000300800 */
[----:B------:R0:W-:Y:S04]  /*1a830*/  STL [R1+0x1b8], R5 ;  /* 0x0001b80501007387 */ /* 0x0001e80000100800 */
[----:B------:R1:W-:Y:S04]  /*1a840*/  STL [R1+0x1ac], R4 ;  /* 0x0001ac0401007387 */ /* 0x0003e80000100800 */
[----:B------:R-:W4:Y:S04]  /*1a850*/  LDL.LU R18, [R1+0x164] ;  /* 0x0001640001127983 */ /* 0x000f280000300800 */
[----:B0-----:R-:W2:Y:S04]  /*1a860*/  LDL.LU R5, [R1+0x168] ;  /* 0x0001680001057983 */ /* 0x001ea80000300800 */
[----:B------:R0:W-:Y:S04]  /*1a870*/  STL [R1+0x194], R3 ;  /* 0x0001940301007387 */ /* 0x0001e80000100800 */
[----:B-1----:R-:W2:Y:S04]  /*1a880*/  LDL.LU R4, [R1+0x15c] ;  /* 0x00015c0001047983 */ /* 0x002ea80000300800 */
[----:B0-----:R-:W2:Y:S01]  /*1a890*/  LDL.LU R3, [R1+0x144] ;  /* 0x0001440001037983 */ /* 0x001ea20000300800 */
[----:B------:R-:W-:-:S02]  /*1a8a0*/  ISETP.GT.U32.AND P4, PT, R58, R59, PT ;  /* 0x0000003b3a00720c */ /* 0x000fc40003f84070 */
[C---:B------:R-:W-:Y:S02]  /*1a8b0*/  ISETP.GT.U32.AND P2, PT, R58.reuse, R2, PT ;  /* 0x000000023a00720c */ /* 0x040fe40003f44070 */
[----:B------:R-:W-:-:S09]  /*1a8c0*/  ISETP.GT.U32.AND P5, PT, R58, R12, PT ;  /* 0x0000000c3a00720c */ /* 0x000fd20003fa4070 */
[--C-:B------:R-:W-:Y:S01]  /*1a8d0*/  @!P4 IMAD.IADD R59, R59, 0x1, -R58.reuse ;  /* 0x000000013b3bc824 */ /* 0x100fe200078e0a3a */
[----:B------:R-:W-:Y:S01]  /*1a8e0*/  ISETP.GT.U32.AND P4, PT, R58, R9, PT ;  /* 0x000000093a00720c */ /* 0x000fe20003f84070 */
[--C-:B------:R-:W-:Y:S01]  /*1a8f0*/  @!P2 IMAD.IADD R2, R2, 0x1, -R58.reuse ;  /* 0x000000010202a824 */ /* 0x100fe200078e0a3a */
[----:B------:R-:W-:Y:S01]  /*1a900*/  ISETP.GT.U32.AND P2, PT, R58, R10, PT ;  /* 0x0000000a3a00720c */ /* 0x000fe20003f44070 */
[----:B------:R-:W-:-:S03]  /*1a910*/  @!P5 IMAD.IADD R12, R12, 0x1, -R58 ;  /* 0x000000010c0cd824 */ /* 0x000fc600078e0a3a */
[C---:B------:R-:W-:Y:S02]  /*1a920*/  ISETP.GT.U32.AND P5, PT, R58.reuse, R2, PT ;  /* 0x000000023a00720c */ /* 0x040fe40003fa4070 */
[----:B------:R-:W-:-:S05]  /*1a930*/  ISETP.GT.U32.AND P0, PT, R58, R15, PT ;  /* 0x0000000f3a00720c */ /* 0x000fca0003f04070 */
[--C-:B------:R-:W-:Y:S01]  /*1a940*/  @!P4 IMAD.IADD R9, R9, 0x1, -R58.reuse ;  /* 0x000000010909c824 */ /* 0x100fe200078e0a3a */
[C---:B------:R-:W-:Y:S02]  /*1a950*/  ISETP.GT.U32.AND P4, PT, R58.reuse, R16, PT ;  /* 0x000000103a00720c */ /* 0x040fe40003f84070 */
[C---:B------:R-:W-:Y:S02]  /*1a960*/  ISETP.GT.U32.AND P3, PT, R58.reuse, R13, PT ;  /* 0x0000000d3a00720c */ /* 0x040fe40003f64070 */
[----:B------:R-:W-:Y:S01]  /*1a970*/  ISETP.GT.U32.AND P1, PT, R58, R14, PT ;  /* 0x0000000e3a00720c */ /* 0x000fe20003f24070 */
[--C-:B------:R-:W-:Y:S01]  /*1a980*/  @!P2 IMAD.IADD R10, R10, 0x1, -R58.reuse ;  /* 0x000000010a0aa824 */ /* 0x100fe200078e0a3a */
[----:B------:R-:W-:Y:S01]  /*1a990*/  ISETP.GT.U32.AND P2, PT, R58, R59, PT ;  /* 0x0000003b3a00720c */ /* 0x000fe20003f44070 */
[--C-:B------:R-:W-:Y:S01]  /*1a9a0*/  @!P5 IMAD.IADD R2, R2, 0x1, -R58.reuse ;  /* 0x000000010202d824 */ /* 0x100fe200078e0a3a */
[C---:B------:R-:W-:Y:S02]  /*1a9b0*/  ISETP.GT.U32.AND P6, PT, R58.reuse, R9, PT ;  /* 0x000000093a00720c */ /* 0x040fe40003fc4070 */
[----:B------:R-:W-:Y:S01]  /*1a9c0*/  ISETP.GT.U32.AND P5, PT, R58, R12, PT ;  /* 0x0000000c3a00720c */ /* 0x000fe20003fa4070 */
[----:B------:R-:W-:-:S02]  /*1a9d0*/  @!P0 IMAD.IADD R15, R15, 0x1, -R58 ;  /* 0x000000010f0f8824 */ /* 0x000fc400078e0a3a */
        /* <DEDUP_REMOVED lines=10> */
[----:B------:R-:W-:Y:S01]  /*1aa80*/  @!P5 IMAD.IADD R12, R12, 0x1, -R58 ;  /* 0x000000010c0cd824 */ /* 0x000fe200078e0a3a */
[----:B------:R-:W-:-:S02]  /*1aa90*/  ISETP.GT.U32.AND P5, PT, R58, R61, PT ;  /* 0x0000003d3a00720c */ /* 0x000fc40003fa4070 */
[--C-:B------:R-:W-:Y:S01]  /*1aaa0*/  @!P4 IMAD.IADD R8, R8, 0x1, -R58.reuse ;  /* 0x000000010808c824 */ /* 0x100fe200078e0a3a */
[----:B0-----:R-:W2:Y:S04]  /*1aab0*/  LDL.LU R2, [R1+0x14c] ;  /* 0x00014c0001027983 */ /* 0x001ea80000300800 */
[----:B------:R0:W-:Y:S01]  /*1aac0*/  STL [R1+0x1a0], R59 ;  /* 0x0001a03b01007387 */ /* 0x0001e20000100800 */
[--C-:B------:R-:W-:Y:S02]  /*1aad0*/  @!P0 IMAD.IADD R7, R7, 0x1, -R58.reuse ;  /* 0x0000000107078824 */ /* 0x100fe400078e0a3a */
[--C-:B------:R-:W-:Y:S02]  /*1aae0*/  @!P3 IMAD.IADD R6, R6, 0x1, -R58.reuse ;  /* 0x000000010606b824 */ /* 0x100fe400078e0a3a */
[--C-:B------:R-:W-:Y:S01]  /*1aaf0*/  @!P1 IMAD.IADD R11, R11, 0x1, -R58.reuse ;  /* 0x000000010b0b9824 */ /* 0x100fe200078e0a3a */
[----:B0-----:R-:W2:Y:S01]  /*1ab00*/  LDL.LU R59, [R1+0x150] ;  /* 0x00015000013b7983 */ /* 0x001ea20000300800 */
[----:B------:R-:W-:Y:S01]  /*1ab10*/  ISETP.GT.U32.AND P2, PT, R58, R10, PT ;  /* 0x0000000a3a00720c */ /* 0x000fe20003f44070 */
[----:B------:R-:W-:-:S02]  /*1ab20*/  @!P5 IMAD.IADD R61, R61, 0x1, -R58 ;  /* 0x000000013d3dd824 */ /* 0x000fc400078e0a3a */
[----:B------:R0:W-:Y:S04]  /*1ab30*/  STL [R1+0x1a4], R16 ;  /* 0x0001a41001007387 */ /* 0x0001e80000100800 */
[----:B------:R-:W-:Y:S04]  /*1ab40*/  STL [R1+0x198], R15 ;  /* 0x0001980f01007387 */ /* 0x000fe80000100800 */
[----:B------:R-:W-:Y:S02]  /*1ab50*/  STL [R1+0x180], R14 ;  /* 0x0001800e01007387 */ /* 0x000fe40000100800 */
[----:B------:R-:W-:-:S02]  /*1ab60*/  @!P2 IMAD.IADD R10, R10, 0x1, -R58 ;  /* 0x000000010a0aa824 */ /* 0x000fc400078e0a3a */
[----:B------:R-:W-:Y:S04]  /*1ab70*/  STL [R1+0x188], R13 ;  /* 0x0001880d01007387 */ /* 0x000fe80000100800 */
[----:B------:R-:W-:Y:S04]  /*1ab80*/  STL [R1+0x18c], R12 ;  /* 0x00018c0c01007387 */ /* 0x000fe80000100800 */
[----:B------:R-:W2:Y:S04]  /*1ab90*/  LDL.LU R17, [R1+0x154] ;  /* 0x0001540001117983 */ /* 0x000ea80000300800 */
[----:B------:R1:W-:Y:S04]  /*1aba0*/  STL [R1+0x190], R10 ;  /* 0x0001900a01007387 */ /* 0x0003e80000100800 */
[----:B0-----:R-:W2:Y:S04]  /*1abb0*/  LDL.LU R16, [R1+0x148] ;  /* 0x0001480001107983 */ /* 0x001ea80000300800 */
[----:B-1----:R-:W2:Y:S04]  /*1abc0*/  LDL.LU R10, [R1+0x130] ;  /* 0x00013000010a7983 */ /* 0x002ea80000300800 */
[----:B------:R0:W-:Y:S04]  /*1abd0*/  STL [R1+0x184], R9 ;  /* 0x0001840901007387 */ /* 0x0001e80000100800 */
[----:B0-----:R-:W2:Y:S01]  /*1abe0*/  LDL.LU R9, [R1+0x138] ;  /* 0x0001380001097983 */ /* 0x001ea20000300800 */
[----:B---3--:R-:W-:-:S02]  /*1abf0*/  ISETP.GT.U32.AND P6, PT, R58, R19, PT ;  /* 0x000000133a00720c */ /* 0x008fc40003fc4070 */
        /* <DEDUP_REMOVED lines=9> */
[----:B------:R-:W-:-:S05]  /*1ac90*/  ISETP.GT.U32.AND P0, PT, R58, R11, PT ;  /* 0x0000000b3a00720c */ /* 0x000fca0003f04070 */
[--C-:B------:R-:W-:Y:S01]  /*1aca0*/  @!P1 IMAD.IADD R4, R4, 0x1, -R58.reuse ;  /* 0x0000000104049824 */ /* 0x100fe200078e0a3a */
[C---:B------:R-:W-:Y:S01]  /*1acb0*/  ISETP.GT.U32.AND P1, PT, R58.reuse, R6, PT ;  /* 0x000000063a00720c */ /* 0x040fe20003f24070 */
[--C-:B------:R-:W-:Y:S01]  /*1acc0*/  @!P3 IMAD.IADD R3, R3, 0x1, -R58.reuse ;  /* 0x000000010303b824 */ /* 0x100fe200078e0a3a */
[----:B------:R-:W-:Y:S01]  /*1acd0*/  ISETP.GT.U32.AND P3, PT, R58, R61, PT ;  /* 0x0000003d3a00720c */ /* 0x000fe20003f64070 */
[--C-:B------:R-:W-:Y:S02]  /*1ace0*/  @!P6 IMAD.IADD R8, R8, 0x1, -R58.reuse ;  /* 0x000000010808e824 */ /* 0x100fe400078e0a3a */
[--C-:B------:R-:W-:Y:S02]  /*1acf0*/  @!P4 IMAD.IADD R7, R7, 0x1, -R58.reuse ;  /* 0x000000010707c824 */ /* 0x100fe400078e0a3a */
[--C-:B------:R-:W-:Y:S01]  /*1ad00*/  @!P0 IMAD.IADD R11, R11, 0x1, -R58.reuse ;  /* 0x000000010b0b8824 */ /* 0x100fe200078e0a3a */
[----:B------:R0:W-:Y:S05]  /*1ad10*/  STL [R1+0x16c], R8 ;  /* 0x00016c0801007387 */ /* 0x0001ea0000100800 */
[----:B------:R-:W-:-:S02]  /*1ad20*/  @!P1 IMAD.IADD R6, R6, 0x1, -R58 ;  /* 0x0000000106069824 */ /* 0x000fc400078e0a3a */
[----:B------:R-:W-:Y:S01]  /*1ad30*/  @!P3 IMAD.IADD R61, R61, 0x1, -R58 ;  /* 0x000000013d3db824 */ /* 0x000fe200078e0a3a */
[----:B0-----:R-:W2:Y:S04]  /*1ad40*/  LDL.LU R8, [R1+0x13c] ;  /* 0x00013c0001087983 */ /* 0x001ea80000300800 */
[----:B------:R0:W-:Y:S04]  /*1ad50*/  STL [R1+0x174], R7 ;  /* 0x0001740701007387 */ /* 0x0001e80000100800 */
[----:B0-----:R-:W3:Y:S04]  /*1ad60*/  LDL.LU R7, [R1+0x140] ;  /* 0x0001400001077983 */ /* 0x001ee80000300800 */
[----:B------:R-:W-:Y:S04]  /*1ad70*/  STL [R1+0x178], R11 ;  /* 0x0001780b01007387 */ /* 0x000fe80000100800 */
[----:B------:R0:W-:Y:S04]  /*1ad80*/  STL [R1+0x170], R61 ;  /* 0x0001703d01007387 */ /* 0x0001e80000100800 */
[----:B------:R1:W-:Y:S04]  /*1ad90*/  STL [R1+0x17c], R6 ;  /* 0x00017c0601007387 */ /* 0x0003e80000100800 */
[----:B0-----:R-:W4:Y:S04]  /*1ada0*/  LDL.LU R61, [R1+0x30c8] ;  /* 0x0030c800013d7983 */ /* 0x001f280000300800 */
[----:B------:R-:W2:Y:S04]  /*1adb0*/  LDL.LU R15, [R1+0x134] ;  /* 0x00013400010f7983 */ /* 0x000ea80000300800 */
[----:B------:R-:W3:Y:S04]  /*1adc0*/  LDL.LU R14, [R1+0x11c] ;  /* 0x00011c00010e7983 */ /* 0x000ee80000300800 */
[----:B------:R-:W4:Y:S01]  /*1add0*/  LDL.LU R13, [R1+0x124] ;  /* 0x00012400010d7983 */ /* 0x000f220000300800 */
[----:B------:R-:W-:-:S02]  /*1ade0*/  ISETP.GT.U32.AND P2, PT, R58, R60, PT ;  /* 0x0000003c3a00720c */ /* 0x000fc40003f44070 */
[C---:B------:R-:W-:Y:S01]  /*1adf0*/  ISETP.GT.U32.AND P5, PT, R58.reuse, R2, PT ;  /* 0x000000023a00720c */ /* 0x040fe20003fa4070 */
[----:B------:R-:W4:Y:S01]  /*1ae00*/  LDL.LU R12, [R1+0x128] ;  /* 0x00012800010c7983 */ /* 0x000f220000300800 */
[C---:B------:R-:W-:Y:S02]  /*1ae10*/  ISETP.GT.U32.AND P4, PT, R58.reuse, R18, PT ;  /* 0x000000123a00720c */ /* 0x040fe40003f84070 */
[----:B------:R-:W-:Y:S01]  /*1ae20*/  ISETP.GT.U32.AND P0, PT, R58, R5, PT ;  /* 0x000000053a00720c */ /* 0x000fe20003f04070 */
[----:B------:R-:W4:Y:S06]  /*1ae30*/  LDL.LU R11, [R1+0x12c] ;  /* 0x00012c00010b7983 */ /* 0x000f2c0000300800 */
[--C-:B------:R-:W-:Y:S01]  /*1ae40*/  @!P2 IMAD.IADD R60, R60, 0x1, -R58.reuse ;  /* 0x000000013c3ca824 */ /* 0x100fe200078e0a3a */
[----:B------:R-:W-:Y:S01]  /*1ae50*/  ISETP.GT.U32.AND P2, PT, R58, R59, PT ;  /* 0x0000003b3a00720c */ /* 0x000fe20003f44070 */
[----:B------:R-:W-:-:S03]  /*1ae60*/  @!P5 IMAD.IADD R2, R2, 0x1, -R58 ;  /* 0x000000010202d824 */ /* 0x000fc600078e0a3a */
[----:B------:R-:W-:-:S09]  /*1ae70*/  ISETP.GT.U32.AND P5, PT, R58, R60, PT ;  /* 0x0000003c3a00720c */ /* 0x000fd20003fa4070 */
[--C-:B------:R-:W-:Y:S01]  /*1ae80*/  @!P2 IMAD.IADD R59, R59, 0x1, -R58.reuse ;  /* 0x000000013b3ba824 */ /* 0x100fe200078e0a3a */
[----:B------:R-:W-:Y:S01]  /*1ae90*/  ISETP.GT.U32.AND P2, PT, R58, R19, PT ;  /* 0x000000133a00720c */ /* 0x000fe20003f44070 */
[--C-:B------:R-:W-:Y:S02]  /*1aea0*/  @!P4 IMAD.IADD R18, R18, 0x1, -R58.reuse ;  /* 0x000000011212c824 */ /* 0x100fe400078e0a3a */
[----:B------:R-:W-:Y:S01]  /*1aeb0*/  @!P5 IMAD.IADD R60, R60, 0x1, -R58 ;  /* 0x000000013c3cd824 */ /* 0x000fe200078e0a3a */
[C---:B------:R-:W-:Y:S02]  /*1aec0*/  ISETP.GT.U32.AND P6, PT, R58.reuse, R59, PT ;  /* 0x0000003b3a00720c */ /* 0x040fe40003fc4070 */
[----:B------:R-:W-:-:S07]  /*1aed0*/  ISETP.GT.U32.AND P4, PT, R58, R16, PT ;  /* 0x000000103a00720c */ /* 0x000fce0003f84070 */
[--C-:B------:R-:W-:Y:S01]  /*1aee0*/  @!P2 IMAD.IADD R19, R19, 0x1, -R58.reuse ;  /* 0x000000011313a824 */ /* 0x100fe200078e0a3a */
[----:B------:R-:W-:Y:S01]  /*1aef0*/  ISETP.GT.U32.AND P2, PT, R58, R17, PT ;  /* 0x000000113a00720c */ /* 0x000fe20003f44070 */
[----:B------:R0:W-:Y:S04]  /*1af00*/  STL [R1+0x158], R60 ;  /* 0x0001583c01007387 */ /* 0x0001e80000100800 */
[----:B-1----:R-:W4:Y:S01]  /*1af10*/  LDL.LU R6, [R1+0x120] ;  /* 0x0001200001067983 */ /* 0x002f220000300800 */
[----:B------:R-:W-:-:S03]  /*1af20*/  @!P0 IMAD.IADD R5, R5, 0x1, -R58 ;  /* 0x0000000105058824 */ /* 0x000fc600078e0a3a */
[----:B0-----:R-:W4:Y:S01]  /*1af30*/  LDL.LU R60, [R1+0x108] ;  /* 0x00010800013c7983 */ /* 0x001f220000300800 */
[C---:B------:R-:W-:Y:S01]  /*1af40*/  ISETP.GT.U32.AND P0, PT, R58.reuse, R10, PT ;  /* 0x0000000a3a00720c */ /* 0x040fe20003f04070 */
[--C-:B------:R-:W-:Y:S01]  /*1af50*/  @!P6 IMAD.IADD R59, R59, 0x1, -R58.reuse ;  /* 0x000000013b3be824 */ /* 0x100fe200078e0a3a */
[C---:B------:R-:W-:Y:S01]  /*1af60*/  ISETP.GT.U32.AND P1, PT, R58.reuse, R4, PT ;  /* 0x000000043a00720c */ /* 0x040fe20003f24070 */
[--C-:B------:R-:W-:Y:S01]  /*1af70*/  @!P2 IMAD.IADD R17, R17, 0x1, -R58.reuse ;  /* 0x000000011111a824 */ /* 0x100fe200078e0a3a */
[----:B------:R-:W-:Y:S01]  /*1af80*/  ISETP.GT.U32.AND P3, PT, R58, R3, PT ;  /* 0x000000033a00720c */ /* 0x000fe20003f64070 */
[----:B------:R-:W-:Y:S01]  /*1af90*/  @!P4 IMAD.IADD R16, R16, 0x1, -R58 ;  /* 0x000000011010c824 */ /* 0x000fe200078e0a3a */
[----:B------:R-:W-:-:S07]  /*1afa0*/  ISETP.GT.U32.AND P5, PT, R58, R2, PT ;  /* 0x000000023a00720c */ /* 0x000fce0003fa4070 */
[--C-:B------:R-:W-:Y:S02]  /*1afb0*/  @!P0 IMAD.IADD R10, R10, 0x1, -R58.reuse ;  /* 0x000000010a0a8824 */ /* 0x100fe400078e0a3a */
[--C-:B------:R-:W-:Y:S02]  /*1afc0*/  @!P1 IMAD.IADD R4, R4, 0x1, -R58.reuse ;  /* 0x0000000104049824 */ /* 0x100fe400078e0a3a */
[--C-:B------:R-:W-:Y:S02]  /*1afd0*/  @!P3 IMAD.IADD R3, R3, 0x1, -R58.reuse ;  /* 0x000000010303b824 */ /* 0x100fe400078e0a3a */
[--C-:B------:R-:W-:Y:S01]  /*1afe0*/  @!P5 IMAD.IADD R2, R2, 0x1, -R58.reuse ;  /* 0x000000010202d824 */ /* 0x100fe200078e0a3a */
[C---:B--2---:R-:W-:Y:S02]  /*1aff0*/  ISETP.GT.U32.AND P6, PT, R58.reuse, R15, PT ;  /* 0x0000000f3a00720c */ /* 0x044fe40003fc4070 */
[C---:B---3--:R-:W-:Y:S02]  /*1b000*/  ISETP.GT.U32.AND P2, PT, R58.reuse, R14, PT ;  /* 0x0000000e3a00720c */ /* 0x048fe40003f44070 */
[C---:B----4-:R-:W-:Y:S01]  /*1b010*/  ISETP.GT.U32.AND P4, PT, R58.reuse, R13, PT ;  /* 0x0000000d3a00720c */ /* 0x050fe20003f84070 */
[----:B------:R-:W-:Y:S08]  /*1b020*/  STL [R1+0x3048], R61 ;  /* 0x0030483d01007387 */ /* 0x000ff00000100800 */
[--C-:B------:R-:W-:Y:S01]  /*1b030*/  @!P6 IMAD.IADD R15, R15, 0x1, -R58.reuse ;  /* 0x000000010f0fe824 */ /* 0x100fe200078e0a3a */
[----:B------:R-:W-:Y:S01]  /*1b040*/  ISETP.GT.U32.AND P6, PT, R58, R17, PT ;  /* 0x000000113a00720c */ /* 0x000fe20003fc4070 */
[----:B------:R-:W-:Y:S01]  /*1b050*/  STL [R1+0x160], R19 ;  /* 0x0001601301007387 */ /* 0x000fe20000100800 */
[----:B------:R-:W-:Y:S01]  /*1b060*/  @!P2 IMAD.IADD R14, R14, 0x1, -R58 ;  /* 0x000000010e0ea824 */ /* 0x000fe200078e0a3a */
[----:B------:R-:W-:-:S02]  /*1b070*/  ISETP.GT.U32.AND P2, PT, R58, R16, PT ;  /* 0x000000103a00720c */ /* 0x000fc40003f44070 */
[----:B------:R-:W-:Y:S01]  /*1b080*/  STL [R1+0x164], R18 ;  /* 0x0001641201007387 */ /* 0x000fe20000100800 */
[--C-:B------:R-:W-:Y:S01]  /*1b090*/  @!P4 IMAD.IADD R13, R13, 0x1, -R58.reuse ;  /* 0x000000010d0dc824 */ /* 0x100fe200078e0a3a */
[----:B------:R-:W-:Y:S02]  /*1b0a0*/  ISETP.GT.U32.AND P4, PT, R58, R10, PT ;  /* 0x0000000a3a00720c */ /* 0x000fe40003f84070 */
[----:B------:R0:W-:Y:S04]  /*1b0b0*/  STL [R1+0x168], R5 ;  /* 0x0001680501007387 */ /* 0x0001e80000100800 */
[----:B------:R1:W-:Y:S04]  /*1b0c0*/  STL [R1+0x15c], R4 ;  /* 0x00015c0401007387 */ /* 0x0003e80000100800 */
[----:B------:R2:W-:Y:S04]  /*1b0d0*/  STL [R1+0x144], R3 ;  /* 0x0001440301007387 */ /* 0x0005e80000100800 */
[----:B0-----:R-:W3:Y:S01]  /*1b0e0*/  LDL.LU R5, [R1+0x110] ;  /* 0x0001100001057983 */ /* 0x001ee20000300800 */
[----:B------:R-:W-:-:S03]  /*1b0f0*/  @!P6 IMAD.IADD R17, R17, 0x1, -R58 ;  /* 0x000000011111e824 */ /* 0x000fc600078e0a3a */
[----:B------:R0:W-:Y:S01]  /*1b100*/  STL [R1+0x14c], R2 ;  /* 0x00014c0201007387 */ /* 0x0001e20000100800 */
[----:B------:R-:W-:-:S03]  /*1b110*/  @!P2 IMAD.IADD R16, R16, 0x1, -R58 ;  /* 0x000000011010a824 */ /* 0x000fc600078e0a3a */
[----:B-1----:R-:W4:Y:S01]  /*1b120*/  LDL.LU R4, [R1+0x114] ;  /* 0x0001140001047983 */ /* 0x002f220000300800 */
[----:B------:R-:W-:-:S03]  /*1b130*/  @!P4 IMAD.IADD R10, R10, 0x1, -R58 ;  /* 0x000000010a0ac824 */ /* 0x000fc600078e0a3a */
[----:B--2---:R-:W2:Y:S04]  /*1b140*/  LDL.LU R3, [R1+0x118] ;  /* 0x0001180001037983 */ /* 0x004ea80000300800 */
[----:B------:R1:W-:Y:S04]  /*1b150*/  STL [R1+0x150], R59 ;  /* 0x0001503b01007387 */ /* 0x0003e80000100800 */
[----:B0-----:R-:W2:Y:S04]  /*1b160*/  LDL.LU R2, [R1+0x10c] ;  /* 0x00010c0001027983 */ /* 0x001ea80000300800 */
[----:B-1----:R-:W2:Y:S04]  /*1b170*/  LDL.LU R59, [R1+0xf8] ;  /* 0x0000f800013b7983 */ /* 0x002ea80000300800 */
[----:B------:R-:W2:Y:S04]  /*1b180*/  LDL.LU R18, [R1+0x100] ;  /* 0x0001000001127983 */ /* 0x000ea80000300800 */
[----:B------:R0:W-:Y:S04]  /*1b190*/  STL [R1+0x154], R17 ;  /* 0x0001541101007387 */ /* 0x0001e80000100800 */
[----:B0-----:R-:W2:Y:S04]  /*1b1a0*/  LDL.LU R17, [R1+0x104] ;  /* 0x0001040001117983 */ /* 0x001ea80000300800 */
[----:B------:R0:W-:Y:S04]  /*1b1b0*/  STL [R1+0x148], R16 ;  /* 0x0001481001007387 */ /* 0x0001e80000100800 */
[----:B------:R1:W-:Y:S04]  /*1b1c0*/  STL [R1+0x130], R10 ;  /* 0x0001300a01007387 */ /* 0x0003e80000100800 */
[----:B0-----:R-:W2:Y:S04]  /*1b1d0*/  LDL.LU R16, [R1+0x460] ;  /* 0x0004600001107983 */ /* 0x001ea80000300800 */
[----:B-1----:R-:W2:Y:S01]  /*1b1e0*/  LDL.LU R10, [R1+0xfc] ;  /* 0x0000fc00010a7983 */ /* 0x002ea20000300800 */
[----:B------:R-:W-:-:S02]  /*1b1f0*/  ISETP.GT.U32.AND P1, PT, R58, R9, PT ;  /* 0x000000093a00720c */ /* 0x000fc40003f24070 */
[C---:B------:R-:W-:Y:S02]  /*1b200*/  ISETP.GT.U32.AND P3, PT, R58.reuse, R8, PT ;  /* 0x000000083a00720c */ /* 0x040fe40003f64070 */
        /* <DEDUP_REMOVED lines=9> */
[----:B------:R-:W-:-:S07]  /*1b2a0*/  ISETP.GT.U32.AND P0, PT, R58, R9, PT ;  /* 0x000000093a00720c */ /* 0x000fce0003f04070 */
[--C-:B------:R-:W-:Y:S01]  /*1b2b0*/  @!P1 IMAD.IADD R11, R11, 0x1, -R58.reuse ;  /* 0x000000010b0b9824 */ /* 0x100fe200078e0a3a */
[----:B------:R-:W-:Y:S01]  /*1b2c0*/  ISETP.GT.U32.AND P1, PT, R58, R8, PT ;  /* 0x000000083a00720c */ /* 0x000fe20003f24070 */
[--C-:B------:R-:W-:Y:S01]  /*1b2d0*/  @!P3 IMAD.IADD R6, R6, 0x1, -R58.reuse ;  /* 0x000000010606b824 */ /* 0x100fe200078e0a3a */
[----:B------:R-:W-:Y:S01]  /*1b2e0*/  ISETP.GT.U32.AND P3, PT, R58, R7, PT ;  /* 0x000000073a00720c */ /* 0x000fe20003f64070 */
[--C-:B------:R-:W-:Y:S01]  /*1b2f0*/  @!P5 IMAD.IADD R60, R60, 0x1, -R58.reuse ;  /* 0x000000013c3cd824 */ /* 0x100fe200078e0a3a */
[C---:B------:R-:W-:Y:S02]  /*1b300*/  ISETP.GT.U32.AND P5, PT, R58.reuse, R15, PT ;  /* 0x0000000f3a00720c */ /* 0x040fe40003fa4070 */
[C---:B------:R-:W-:Y:S01]  /*1b310*/  ISETP.GT.U32.AND P2, PT, R58.reuse, R14, PT ;  /* 0x0000000e3a00720c */ /* 0x040fe20003f44070 */
[----:B------:R-:W-:Y:S01]  /*1b320*/  @!P0 IMAD.IADD R9, R9, 0x1, -R58 ;  /* 0x0000000109098824 */ /* 0x000fe200078e0a3a */
[C---:B------:R-:W-:Y:S02]  /*1b330*/  ISETP.GT.U32.AND P6, PT, R58.reuse, R60, PT ;  /* 0x0000003c3a00720c */ /* 0x040fe40003fc4070 */
[----:B------:R-:W-:-:S03]  /*1b340*/  ISETP.GT.U32.AND P4, PT, R58, R13, PT ;  /* 0x0000000d3a00720c */ /* 0x000fc60003f84070 */
[--C-:B------:R-:W-:Y:S01]  /*1b350*/  @!P1 IMAD.IADD R8, R8, 0x1, -R58.reuse ;  /* 0x0000000108089824 */ /* 0x100fe200078e0a3a */
[----:B------:R0:W-:Y:S01]  /*1b360*/  STL [R1+0x138], R9 ;  /* 0x0001380901007387 */ /* 0x0001e20000100800 */
[--C-:B------:R-:W-:Y:S02]  /*1b370*/  @!P3 IMAD.IADD R7, R7, 0x1, -R58.reuse ;  /* 0x000000010707b824 */ /* 0x100fe400078e0a3a */
[--C-:B------:R-:W-:Y:S02]  /*1b380*/  @!P5 IMAD.IADD R15, R15, 0x1, -R58.reuse ;  /* 0x000000010f0fd824 */ /* 0x100fe400078e0a3a */
[--C-:B------:R-:W-:Y:S01]  /*1b390*/  @!P2 IMAD.IADD R14, R14, 0x1, -R58.reuse ;  /* 0x000000010e0ea824 */ /* 0x100fe200078e0a3a */
[----:B0-----:R-:W2:Y:S04]  /*1b3a0*/  LDL.LU R9, [R1+0xe8] ;  /* 0x0000e80001097983 */ /* 0x001ea80000300800 */
[----:B------:R0:W-:Y:S01]  /*1b3b0*/  STL [R1+0x13c], R8 ;  /* 0x00013c0801007387 */ /* 0x0001e20000100800 */
[----:B------:R-:W-:-:S03]  /*1b3c0*/  @!P6 IMAD.IADD R60, R60, 0x1, -R58 ;  /* 0x000000013c3ce824 */ /* 0x000fc600078e0a3a */
[----:B0-----:R-:W2:Y:S04]  /*1b3d0*/  LDL.LU R8, [R1+0xf4] ;  /* 0x0000f40001087983 */ /* 0x001ea80000300800 */
[----:B------:R0:W-:Y:S01]  /*1b3e0*/  STL [R1+0x140], R7 ;  /* 0x0001400701007387 */ /* 0x0001e20000100800 */
[C---:B------:R-:W-:Y:S01]  /*1b3f0*/  ISETP.GT.U32.AND P0, PT, R58.reuse, R12, PT ;  /* 0x0000000c3a00720c */ /* 0x040fe20003f04070 */
[----:B------:R-:W-:Y:S02]  /*1b400*/  @!P4 IMAD.IADD R13, R13, 0x1, -R58 ;  /* 0x000000010d0dc824 */ /* 0x000fe400078e0a3a */
[----:B0-----:R-:W2:Y:S01]  /*1b410*/  LDL.LU R7, [R1+0x430] ;  /* 0x0004300001077983 */ /* 0x001ea20000300800 */
[C---:B------:R-:W-:Y:S02]  /*1b420*/  ISETP.GT.U32.AND P1, PT, R58.reuse, R11, PT ;  /* 0x0000000b3a00720c */ /* 0x040fe40003f24070 */
[----:B------:R-:W-:-:S07]  /*1b430*/  ISETP.GT.U32.AND P3, PT, R58, R6, PT ;  /* 0x000000063a00720c */ /* 0x000fce0003f64070 */
[--C-:B------:R-:W-:Y:S01]  /*1b440*/  @!P0 IMAD.IADD R12, R12, 0x1, -R58.reuse ;  /* 0x000000010c0c8824 */ /* 0x100fe200078e0a3a */
[----:B------:R-:W-:Y:S04]  /*1b450*/  STL [R1+0x134], R15 ;  /* 0x0001340f01007387 */ /* 0x000fe80000100800 */
[----:B------:R-:W-:Y:S01]  /*1b460*/  STL [R1+0x11c], R14 ;  /* 0x00011c0e01007387 */ /* 0x000fe20000100800 */
[--C-:B------:R-:W-:Y:S02]  /*1b470*/  @!P1 IMAD.IADD R11, R11, 0x1, -R58.reuse ;  /* 0x000000010b0b9824 */ /* 0x100fe400078e0a3a */
[----:B------:R-:W-:Y:S01]  /*1b480*/  @!P3 IMAD.IADD R6, R6, 0x1, -R58 ;  /* 0x000000010606b824 */ /* 0x000fe200078e0a3a */
[----:B------:R-:W-:Y:S04]  /*1b490*/  STL [R1+0x124], R13 ;  /* 0x0001240d01007387 */ /* 0x000fe80000100800 */
[----:B------:R-:W-:Y:S04]  /*1b4a0*/  STL [R1+0x128], R12 ;  /* 0x0001280c01007387 */ /* 0x000fe80000100800 */
[----:B------:R-:W-:Y:S04]  /*1b4b0*/  STL [R1+0x12c], R11 ;  /* 0x00012c0b01007387 */ /* 0x000fe80000100800 */
[----:B------:R0:W-:Y:S04]  /*1b4c0*/  STL [R1+0x120], R6 ;  /* 0x0001200601007387 */ /* 0x0001e80000100800 */
[----:B0-----:R-:W2:Y:S04]  /*1b4d0*/  LDL.LU R6, [R1+0xec] ;  /* 0x0000ec0001067983 */ /* 0x001ea80000300800 */
[----:B------:R0:W-:Y:S04]  /*1b4e0*/  STL [R1+0x108], R60 ;  /* 0x0001083c01007387 */ /* 0x0001e80000100800 */
[----:B0-----:R-:W2:Y:S04]  /*1b4f0*/  LDL.LU R60, [R1+0xe4] ;  /* 0x0000e400013c7983 */ /* 0x001ea80000300800 */
[----:B------:R-:W2:Y:S04]  /*1b500*/  LDL.LU R15, [R1+0x3f8] ;  /* 0x0003f800010f7983 */ /* 0x000ea80000300800 */
[----:B------:R-:W2:Y:S04]  /*1b510*/  LDL.LU R14, [R1+0x400] ;  /* 0x00040000010e7983 */ /* 0x000ea80000300800 */
[----:B------:R-:W2:Y:S01]  /*1b520*/  LDL.LU R12, [R1+0x408] ;  /* 0x00040800010c7983 */ /* 0x000ea20000300800 */
[----:B---3--:R-:W-:-:S02]  /*1b530*/  ISETP.GT.U32.AND P5, PT, R58, R5, PT ;  /* 0x000000053a00720c */ /* 0x008fc40003fa4070 */
[C---:B----4-:R-:W-:Y:S02]  /*1b540*/  ISETP.GT.U32.AND P2, PT, R58.reuse, R4, PT ;  /* 0x000000043a00720c */ /* 0x050fe40003f44070 */
[----:B--2---:R-:W-:-:S09]  /*1b550*/  ISETP.GT.U32.AND P4, PT, R58, R3, PT ;  /* 0x000000033a00720c */ /* 0x004fd20003f84070 */
[--C-:B------:R-:W-:Y:S02]  /*1b560*/  @!P5 IMAD.IADD R5, R5, 0x1, -R58.reuse ;  /* 0x000000010505d824 */ /* 0x100fe400078e0a3a */
[--C-:B------:R-:W-:Y:S02]  /*1b570*/  @!P2 IMAD.IADD R4, R4, 0x1, -R58.reuse ;  /* 0x000000010404a824 */ /* 0x100fe400078e0a3a */
[----:B------:R-:W-:Y:S01]  /*1b580*/  @!P4 IMAD.IADD R3, R3, 0x1, -R58 ;  /* 0x000000010303c824 */ /* 0x000fe200078e0a3a */
[C---:B------:R-:W-:Y:S02]  /*1b590*/  ISETP.GT.U32.AND P6, PT, R58.reuse, R17, PT ;  /* 0x000000113a00720c */ /* 0x040fe40003fc4070 */
[C---:B------:R-:W-:Y:S02]  /*1b5a0*/  ISETP.GT.U32.AND P5, PT, R58.reuse, R16, PT ;  /* 0x000000103a00720c */ /* 0x040fe40003fa4070 */
[----:B------:R-:W-:-:S09]  /*1b5b0*/  ISETP.GT.U32.AND P2, PT, R58, R10, PT ;  /* 0x0000000a3a00720c */ /* 0x000fd20003f44070 */
[--C-:B------:R-:W-:Y:S01]  /*1b5c0*/  @!P6 IMAD.IADD R17, R17, 0x1, -R58.reuse ;  /* 0x000000011111e824 */ /* 0x100fe200078e0a3a */
[----:B------:R-:W-:Y:S01]  /*1b5d0*/  ISETP.GT.U32.AND P6, PT, R58, R5, PT ;  /* 0x000000053a00720c */ /* 0x000fe20003fc4070 */
[--C-:B------:R-:W-:Y:S01]  /*1b5e0*/  @!P5 IMAD.IADD R16, R16, 0x1, -R58.reuse ;  /* 0x000000011010d824 */ /* 0x100fe200078e0a3a */
[----:B------:R-:W-:Y:S01]  /*1b5f0*/  ISETP.GT.U32.AND P5, PT, R58, R4, PT ;  /* 0x000000043a00720c */ /* 0x000fe20003fa4070 */
[----:B------:R-:W-:Y:S01]  /*1b600*/  @!P2 IMAD.IADD R10, R10, 0x1, -R58 ;  /* 0x000000010a0aa824 */ /* 0x000fe200078e0a3a */
[----:B------:R-:W-:-:S09]  /*1b610*/  ISETP.GT.U32.AND P2, PT, R58, R3, PT ;  /* 0x000000033a00720c */ /* 0x000fd20003f44070 */
[----:B------:R-:W-:-:S05]  /*1b620*/  @!P6 IMAD.IADD R5, R5, 0x1, -R58 ;  /* 0x000000010505e824 */ /* 0x000fca00078e0a3a */
[----:B------:R0:W-:Y:S01]  /*1b630*/  STL [R1+0x110], R5 ;  /* 0x0001100501007387 */ /* 0x0001e20000100800 */
[--C-:B------:R-:W-:Y:S02]  /*1b640*/  @!P5 IMAD.IADD R4, R4, 0x1, -R58.reuse ;  /* 0x000000010404d824 */ /* 0x100fe400078e0a3a */
[----:B------:R-:W-:Y:S01]  /*1b650*/  @!P2 IMAD.IADD R3, R3, 0x1, -R58 ;  /* 0x000000010303a824 */ /* 0x000fe200078e0a3a */
[----:B0-----:R-:W2:Y:S04]  /*1b660*/  LDL.LU R5, [R1+0x3f0] ;  /* 0x0003f00001057983 */ /* 0x001ea80000300800 */
[----:B------:R-:W3:Y:S04]  /*1b670*/  LDL.LU R19, [R1+0x3b0] ;  /* 0x0003b00001137983 */ /* 0x000ee80000300800 */
[----:B------:R0:W-:Y:S04]  /*1b680*/  STL [R1+0x114], R4 ;  /* 0x0001140401007387 */ /* 0x0001e80000100800 */
[----:B------:R-:W4:Y:S04]  /*1b690*/  LDL.LU R13, [R1+0x3c4] ;  /* 0x0003c400010d7983 */ /* 0x000f280000300800 */
[----:B------:R-:W2:Y:S04]  /*1b6a0*/  LDL.LU R11, [R1+0x3c8] ;  /* 0x0003c800010b7983 */ /* 0x000ea80000300800 */
[----:B------:R1:W-:Y:S04]  /*1b6b0*/  STL [R1+0x118], R3 ;  /* 0x0001180301007387 */ /* 0x0003e80000100800 */
[----:B0-----:R-:W2:Y:S04]  /*1b6c0*/  LDL.LU R4, [R1+0x3cc] ;  /* 0x0003cc0001047983 */ /* 0x001ea80000300800 */
[----:B-1----:R-:W2:Y:S01]  /*1b6d0*/  LDL.LU R3, [R1+0x3b4] ;  /* 0x0003b40001037983 */ /* 0x002ea20000300800 */
[----:B------:R-:W-:-:S02]  /*1b6e0*/  ISETP.GT.U32.AND P3, PT, R58, R18, PT ;  /* 0x000000123a00720c */ /* 0x000fc40003f64070 */
[C---:B------:R-:W-:Y:S02]  /*1b6f0*/  ISETP.GT.U32.AND P0, PT, R58.reuse, R2, PT ;  /* 0x000000023a00720c */ /* 0x040fe40003f04070 */
[C---:B------:R-:W-:Y:S02]  /*1b700*/  ISETP.GT.U32.AND P4, PT, R58.reuse, R9, PT ;  /* 0x000000093a00720c */ /* 0x040fe40003f84070 */
[----:B------:R-:W-:-:S07]  /*1b710*/  ISETP.GT.U32.AND P1, PT, R58, R59, PT ;  /* 0x0000003b3a00720c */ /* 0x000fce0003f24070 */
[--C-:B------:R-:W-:Y:S02]  /*1b720*/  @!P3 IMAD.IADD R18, R18, 0x1, -R58.reuse ;  /* 0x000000011212b824 */ /* 0x100fe400078e0a3a */
[--C-:B------:R-:W-:Y:S01]  /*1b730*/  @!P0 IMAD.IADD R2, R2, 0x1, -R58.reuse ;  /* 0x0000000102028824 */ /* 0x100fe200078e0a3a */
[C---:B------:R-:W-:Y:S02]  /*1b740*/  ISETP.GT.U32.AND P0, PT, R58.reuse, R56, PT ;  /* 0x000000383a00720c */ /* 0x040fe40003f04070 */
[C---:B------:R-:W-:Y:S01]  /*1b750*/  ISETP.GT.U32.AND P3, PT, R58.reuse, R7, PT ;  /* 0x000000073a00720c */ /* 0x040fe20003f64070 */
[--C-:B------:R-:W-:Y:S01]  /*1b760*/  @!P4 IMAD.IADD R9, R9, 0x1, -R58.reuse ;  /* 0x000000010909c824 */ /* 0x100fe200078e0a3a */
[C---:B------:R-:W-:Y:S01]  /*1b770*/  ISETP.GT.U32.AND P4, PT, R58.reuse, R2, PT ;  /* 0x000000023a00720c */ /* 0x040fe20003f84070 */
[----:B------:R-:W-:Y:S01]  /*1b780*/  @!P1 IMAD.IADD R59, R59, 0x1, -R58 ;  /* 0x000000013b3b9824 */ /* 0x000fe200078e0a3a */
[C---:B------:R-:W-:Y:S02]  /*1b790*/  ISETP.GT.U32.AND P5, PT, R58.reuse, R16, PT ;  /* 0x000000103a00720c */ /* 0x040fe40003fa4070 */
[----:B------:R-:W-:-:S05]  /*1b7a0*/  ISETP.GT.U32.AND P2, PT, R58, R10, PT ;  /* 0x0000000a3a00720c */ /* 0x000fca0003f44070 */
[--C-:B------:R-:W-:Y:S02]  /*1b7b0*/  @!P0 IMAD.IADD R56, R56, 0x1, -R58.reuse ;  /* 0x0000000138388824 */ /* 0x100fe400078e0a3a */
[--C-:B------:R-:W-:Y:S01]  /*1b7c0*/  @!P3 IMAD.IADD R7, R7, 0x1, -R58.reuse ;  /* 0x000000010707b824 */ /* 0x100fe200078e0a3a */
[C---:B------:R-:W-:Y:S02]  /*1b7d0*/  ISETP.GT.U32.AND P3, PT, R58.reuse, R17, PT ;  /* 0x000000113a00720c */ /* 0x040fe40003f64070 */
[C---:B------:R-:W-:Y:S02]  /*1b7e0*/  ISETP.GT.U32.AND P0, PT, R58.reuse, R59, PT ;  /* 0x0000003b3a00720c */ /* 0x040fe40003f04070 */
[----:B------:R-:W-:Y:S01]  /*1b7f0*/  ISETP.GT.U32.AND P1, PT, R58, R8, PT ;  /* 0x000000083a00720c */ /* 0x000fe20003f24070 */
[--C-:B------:R-:W-:Y:S01]  /*1b800*/  @!P4 IMAD.IADD R2, R2, 0x1, -R58.reuse ;  /* 0x000000010202c824 */ /* 0x100fe200078e0a3a */
[C---:B------:R-:W-:Y:S02]  /*1b810*/  ISETP.GT.U32.AND P4, PT, R58.reuse, R9, PT ;  /* 0x000000093a00720c */ /* 0x040fe40003f84070 */
[----:B------:R-:W-:Y:S01]  /*1b820*/  ISETP.GT.U32.AND P6, PT, R58, R7, PT ;  /* 0x000000073a00720c */ /* 0x000fe20003fc4070 */
[----:B------:R-:W-:-:S04]  /*1b830*/  @!P5 IMAD.IADD R16, R16, 0x1, -R58 ;  /* 0x000000011010d824 */ /* 0x000fc800078e0a3a */
[--C-:B------:R-:W-:Y:S02]  /*1b840*/  @!P3 IMAD.IADD R17, R17, 0x1, -R58.reuse ;  /* 0x000000011111b824 */ /* 0x100fe400078e0a3a */
[--C-:B------:R-:W-:Y:S02]  /*1b850*/  @!P0 IMAD.IADD R59, R59, 0x1, -R58.reuse ;  /* 0x000000013b3b8824 */ /* 0x100fe400078e0a3a */
[--C-:B------:R-:W-:Y:S01]  /*1b860*/  @!P2 IMAD.IADD R10, R10, 0x1, -R58.reuse ;  /* 0x000000010a0aa824 */ /* 0x100fe200078e0a3a */
[----:B------:R0:W-:Y:S01]  /*1b870*/  STL [R1+0x10c], R2 ;  /* 0x00010c0201007387 */ /* 0x0001e20000100800 */
[--C-:B------:R-:W-:Y:S01]  /*1b880*/  @!P1 IMAD.IADD R8, R8, 0x1, -R58.reuse ;  /* 0x0000000108089824 */ /* 0x100fe200078e0a3a */
[C---:B------:R-:W-:Y:S02]  /*1b890*/  ISETP.GT.U32.AND P3, PT, R58.reuse, R6, PT ;  /* 0x000000063a00720c */ /* 0x040fe40003f64070 */
[C---:B------:R-:W-:Y:S01]  /*1b8a0*/  ISETP.GT.U32.AND P1, PT, R58.reuse, R18, PT ;  /* 0x000000123a00720c */ /* 0x040fe20003f24070 */
[----:B0-----:R-:W2:Y:S01]  /*1b8b0*/  LDL.LU R2, [R1+0x374] ;  /* 0x0003740001027983 */ /* 0x001ea20000300800 */
[----:B------:R-:W-:Y:S01]  /*1b8c0*/  ISETP.GT.U32.AND P0, PT, R58, R56, PT ;  /* 0x000000383a00720c */ /* 0x000fe20003f04070 */
[----:B------:R-:W-:-:S02]  /*1b8d0*/  @!P4 IMAD.IADD R9, R9, 0x1, -R58 ;  /* 0x000000010909c824 */ /* 0x000fc400078e0a3a */
[----:B------:R0:W-:Y:S01]  /*1b8e0*/  STL [R1+0xf8], R59 ;  /* 0x0000f83b01007387 */ /* 0x0001e20000100800 */
[C---:B------:R-:W-:Y:S01]  /*1b8f0*/  ISETP.GT.U32.AND P5, PT, R58.reuse, R60, PT ;  /* 0x0000003c3a00720c */ /* 0x040fe20003fa4070 */
[--C-:B------:R-:W-:Y:S02]  /*1b900*/  @!P6 IMAD.IADD R7, R7, 0x1, -R58.reuse ;  /* 0x000000010707e824 */ /* 0x100fe400078e0a3a */
[----:B0-----:R-:W2:Y:S01]  /*1b910*/  LDL.LU R59, [R1+0x384] ;  /* 0x00038400013b7983 */ /* 0x001ea20000300800 */
[----:B------:R-:W-:Y:S01]  /*1b920*/  ISETP.GT.U32.AND P2, PT, R58, R15, PT ;  /* 0x0000000f3a00720c */ /* 0x000fe20003f44070 */
[--C-:B------:R-:W-:Y:S01]  /*1b930*/  @!P3 IMAD.IADD R6, R6, 0x1, -R58.reuse ;  /* 0x000000010606b824 */ /* 0x100fe200078e0a3a */
[----:B------:R-:W-:Y:S01]  /*1b940*/  ISETP.GT.U32.AND P4, PT, R58, R14, PT ;  /* 0x0000000e3a00720c */ /* 0x000fe20003f84070 */
[----:B------:R-:W-:-:S06]  /*1b950*/  @!P1 IMAD.IADD R18, R18, 0x1, -R58 ;  /* 0x0000000112129824 */ /* 0x000fcc00078e0a3a */
[--C-:B------:R-:W-:Y:S01]  /*1b960*/  @!P5 IMAD.IADD R60, R60, 0x1, -R58.reuse ;  /* 0x000000013c3cd824 */ /* 0x100fe200078e0a3a */
[----:B------:R-:W-:Y:S01]  /*1b970*/  ISETP.GT.U32.AND P1, PT, R58, R8, PT ;  /* 0x000000083a00720c */ /* 0x000fe20003f24070 */
[--C-:B------:R-:W-:Y:S02]  /*1b980*/  @!P0 IMAD.IADD R56, R56, 0x1, -R58.reuse ;  /* 0x0000000138388824 */ /* 0x100fe400078e0a3a */
[--C-:B------:R-:W-:Y:S01]  /*1b990*/  @!P2 IMAD.IADD R15, R15, 0x1, -R58.reuse ;  /* 0x000000010f0fa824 */ /* 0x100fe200078e0a3a */
[----:B------:R-:W-:Y:S01]  /*1b9a0*/  ISETP.GT.U32.AND P0, PT, R58, R12, PT ;  /* 0x0000000c3a00720c */ /* 0x000fe20003f04070 */
[----:B------:R-:W-:Y:S01]  /*1b9b0*/  @!P4 IMAD.IADD R14, R14, 0x1, -R58 ;  /* 0x000000010e0ec824 */ /* 0x000fe200078e0a3a */
[----:B------:R-:W-:Y:S01]  /*1b9c0*/  STL [R1+0x100], R18 ;  /* 0x0001001201007387 */ /* 0x000fe20000100800 */
[----:B------:R-:W-:-:S03]  /*1b9d0*/  IMAD.HI.U32 R55, R0, R54, RZ ;  /* 0x0000003600377227 */ /* 0x000fc600078e00ff */
[----:B------:R-:W-:Y:S03]  /*1b9e0*/  STL [R1+0x104], R17 ;  /* 0x0001041101007387 */ /* 0x000fe60000100800 */
[--C-:B------:R-:W-:Y:S01]  /*1b9f0*/  @!P1 IMAD.IADD R8, R8, 0x1, -R58.reuse ;  /* 0x0000000108089824 */ /* 0x100fe200078e0a3a */
[----:B------:R-:W-:Y:S03]  /*1ba00*/  STL [R1+0x460], R16 ;  /* 0x0004601001007387 */ /* 0x000fe60000100800 */
[----:B------:R-:W-:Y:S01]  /*1ba10*/  @!P0 IMAD.IADD R12, R12, 0x1, -R58 ;  /* 0x000000010c0c8824 */ /* 0x000fe200078e0a3a */
[----:B------:R-:W-:Y:S01]  /*1ba20*/  STL [R1+0xfc], R10 ;  /* 0x0000fc0a01007387 */ /* 0x000fe20000100800 */
[----:B------:R-:W-:-:S03]  /*1ba30*/  IMAD.MOV R55, RZ, RZ, -R55 ;  /* 0x000000ffff377224 */ /* 0x000fc600078e0a37 */
[----:B------:R0:W-:Y:S04]  /*1ba40*/  STL [R1+0xf0], R56 ;  /* 0x0000f03801007387 */ /* 0x0001e80000100800 */
[----:B------:R1:W-:Y:S01]  /*1ba50*/  STL [R1+0xe8], R9 ;  /* 0x0000e80901007387 */ /* 0x0003e20000100800 */
[----:B------:R-:W-:-:S03]  /*1ba60*/  IMAD R54, R58, R55, R54 ;  /* 0x000000373a367224 */ /* 0x000fc600078e0236 */
[----:B0-----:R-:W2:Y:S04]  /*1ba70*/  LDL R56, [R1+0x340] ;  /* 0x0003400001387983 */ /* 0x001ea80000100800 */
[----:B------:R-:W2:Y:S01]  /*1ba80*/  LDL.LU R10, [R1+0x38c] ;  /* 0x00038c00010a7983 */ /* 0x000ea20000300800 */
[----:B------:R-:W-:-:S03]  /*1ba90*/  IABS R55, R61 ;  /* 0x0000003d00377213 */ /* 0x000fc60000000000 */
[----:B------:R0:W-:Y:S04]  /*1baa0*/  STL [R1+0xf4], R8 ;  /* 0x0000f40801007387 */ /* 0x0001e80000100800 */
[----:B------:R0:W-:Y:S04]  /*1bab0*/  STL [R1+0x430], R7 ;  /* 0x0004300701007387 */ /* 0x0001e80000100800 */
[----:B-1----:R-:W2:Y:S04]  /*1bac0*/  LDL.LU R9, [R1+0x394] ;  /* 0x0003940001097983 */ /* 0x002ea80000300800 */
[----:B0-----:R-:W2:Y:S04]  /*1bad0*/  LDL.LU R8, [R1+0x37c] ;  /* 0x00037c0001087983 */ /* 0x001ea80000300800 */
[----:B------:R-:W2:Y:S04]  /*1bae0*/  LDL.LU R61, [R1+0x20] ;  /* 0x00002000013d7983 */ /* 0x000ea80000300800 */
[----:B------:R-:W2:Y:S01]  /*1baf0*/  LDL.LU R7, [R1+0x334] ;  /* 0x0003340001077983 */ /* 0x000ea20000300800 */
[----:B---3--:R-:W-:-:S02]  /*1bb00*/  ISETP.GT.U32.AND P6, PT, R58, R19, PT ;  /* 0x000000133a00720c */ /* 0x008fc40003fc4070 */
[C---:B----4-:R-:W-:Y:S02]  /*1bb10*/  ISETP.GT.U32.AND P3, PT, R58.reuse, R13, PT ;  /* 0x0000000d3a00720c */ /* 0x050fe40003f64070 */
[----:B--2---:R-:W-:-:S09]  /*1bb20*/  ISETP.GT.U32.AND P5, PT, R58, R11, PT ;  /* 0x0000000b3a00720c */ /* 0x004fd20003fa4070 */
[--C-:B------:R-:W-:Y:S01]  /*1bb30*/  @!P6 IMAD.IADD R19, R19, 0x1, -R58.reuse ;  /* 0x000000011313e824 */ /* 0x100fe200078e0a3a */
[C---:B------:R-:W-:Y:S01]  /*1bb40*/  ISETP.GT.U32.AND P2, PT, R58.reuse, R4, PT ;  /* 0x000000043a00720c */ /* 0x040fe20003f44070 */
[--C-:B------:R-:W-:Y:S01]  /*1bb50*/  @!P3 IMAD.IADD R13, R13, 0x1, -R58.reuse ;  /* 0x000000010d0db824 */ /* 0x100fe200078e0a3a */
[C---:B------:R-:W-:Y:S02]  /*1bb60*/  ISETP.GT.U32.AND P6, PT, R58.reuse, R6, PT ;  /* 0x000000063a00720c */ /* 0x040fe40003fc4070 */
[C---:B------:R-:W-:Y:S02]  /*1bb70*/  ISETP.GT.U32.AND P4, PT, R58.reuse, R3, PT ;  /* 0x000000033a00720c */ /* 0x040fe40003f84070 */
[C---:B------:R-:W-:Y:S01]  /*1bb80*/  ISETP.GT.U32.AND P3, PT, R58.reuse, R60, PT ;  /* 0x0000003c3a00720c */ /* 0x040fe20003f64070 */
[----:B------:R-:W-:Y:S01]  /*1bb90*/  @!P5 IMAD.IADD R11, R11, 0x1, -R58 ;  /* 0x000000010b0bd824 */ /* 0x000fe200078e0a3a */
[----:B------:R-:W-:-:S05]  /*1bba0*/  ISETP.GT.U32.AND P5, PT, R58, R15, PT ;  /* 0x0000000f3a00720c */ /* 0x000fca0003fa4070 */
[--C-:B------:R-:W-:Y:S01]  /*1bbb0*/  @!P2 IMAD.IADD R4, R4, 0x1, -R58.reuse ;  /* 0x000000010404a824 */ /* 0x100fe200078e0a3a */
[----:B------:R-:W-:Y:S01]  /*1bbc0*/  ISETP.GT.U32.AND P2, PT, R58, R14, PT ;  /* 0x0000000e3a00720c */ /* 0x000fe20003f44070 */
[--C-:B------:R-:W-:Y:S02]  /*1bbd0*/  @!P6 IMAD.IADD R6, R6, 0x1, -R58.reuse ;  /* 0x000000010606e824 */ /* 0x100fe400078e0a3a */
[--C-:B------:R-:W-:Y:S01]  /*1bbe0*/  @!P4 IMAD.IADD R3, R3, 0x1, -R58.reuse ;  /* 0x000000010303c824 */ /* 0x100fe200078e0a3a */
[----:B------:R-:W-:Y:S01]  /*1bbf0*/  ISETP.GT.U32.AND P4, PT, R58, R12, PT ;  /* 0x0000000c3a00720c */ /* 0x000fe20003f84070 */
[--C-:B------:R-:W-:Y:S01]  /*1bc00*/  @!P3 IMAD.IADD R60, R60, 0x1, -R58.reuse ;  /* 0x000000013c3cb824 */ /* 0x100fe200078e0a3a */
[----:B------:R0:W-:Y:S01]  /*1bc10*/  STL [R1+0xec], R6 ;  /* 0x0000ec0601007387 */ /* 0x0001e20000100800 */
[----:B------:R-:W-:-:S06]  /*1bc20*/  @!P5 IMAD.IADD R15, R15, 0x1, -R58 ;  /* 0x000000010f0fd824 */ /* 0x000fcc00078e0a3a */
[--C-:B------:R-:W-:Y:S01]  /*1bc30*/  @!P2 IMAD.IADD R14, R14, 0x1, -R58.reuse ;  /* 0x000000010e0ea824 */ /* 0x100fe200078e0a3a */
[----:B0-----:R-:W2:Y:S04]  /*1bc40*/  LDL.LU R6, [R1+0x34c] ;  /* 0x00034c0001067983 */ /* 0x001ea80000300800 */
[----:B------:R0:W-:Y:S01]  /*1bc50*/  STL [R1+0xe4], R60 ;  /* 0x0000e43c01007387 */ /* 0x0001e20000100800 */
[----:B------:R-:W-:-:S03]  /*1bc60*/  @!P4 IMAD.IADD R12, R12, 0x1, -R58 ;  /* 0x000000010c0cc824 */ /* 0x000fc600078e0a3a */
[----:B0-----:R-:W3:Y:S04]  /*1bc70*/  LDL.LU R60, [R1+0x350] ;  /* 0x00035000013c7983 */ /* 0x001ee80000300800 */
[----:B------:R-:W4:Y:S04]  /*1bc80*/  LDL.LU R18, [R1+0x354] ;  /* 0x0003540001127983 */ /* 0x000f280000300800 */
[----:B------:R0:W-:Y:S04]  /*1bc90*/  STL [R1+0x3f8], R15 ;  /* 0x0003f80f01007387 */ /* 0x0001e80000100800 */
[----:B------:R1:W-:Y:S04]  /*1bca0*/  STL [R1+0x400], R14 ;  /* 0x0004000e01007387 */ /* 0x0003e80000100800 */
[----:B------:R-:W3:Y:S04]  /*1bcb0*/  LDL.LU R17, [R1+0x338] ;  /* 0x0003380001117983 */ /* 0x000ee80000300800 */
[----:B------:R-:W3:Y:S04]  /*1bcc0*/  LDL.LU R16, [R1+0x2f8] ;  /* 0x0002f80001107983 */ /* 0x000ee80000300800 */
[----:B------:R1:W-:Y:S04]  /*1bcd0*/  STL [R1+0x408], R12 ;  /* 0x0004080c01007387 */ /* 0x0003e80000100800 */
[----:B0-----:R-:W3:Y:S04]  /*1bce0*/  LDL.LU R15, [R1+0x308] ;  /* 0x00030800010f7983 */ /* 0x001ee80000300800 */
[----:B-1----:R-:W3:Y:S04]  /*1bcf0*/  LDL.LU R14, [R1+0x310] ;  /* 0x00031000010e7983 */ /* 0x002ee80000300800 */
[----:B------:R-:W3:Y:S01]  /*1bd00*/  LDL.LU R12, [R1+0x318] ;  /* 0x00031800010c7983 */ /* 0x000ee20000300800 */
[----:B------:R-:W-:-:S02]  /*1bd10*/  ISETP.GT.U32.AND P1, PT, R58, R5, PT ;  /* 0x000000053a00720c */ /* 0x000fc40003f24070 */
[----:B------:R-:W-:-:S11]  /*1bd20*/  ISETP.GT.U32.AND P0, PT, R58, R2, PT ;  /* 0x000000023a00720c */ /* 0x000fd60003f04070 */
[--C-:B------:R-:W-:Y:S01]  /*1bd30*/  @!P1 IMAD.IADD R5, R5, 0x1, -R58.reuse ;  /* 0x0000000105059824 */ /* 0x100fe200078e0a3a */
[C---:B------:R-:W-:Y:S02]  /*1bd40*/  ISETP.GT.U32.AND P1, PT, R58.reuse, R59, PT ;  /* 0x0000003b3a00720c */ /* 0x040fe40003f24070 */
[----:B------:R-:W-:Y:S01]  /*1bd50*/  ISETP.GT.U32.AND P3, PT, R58, R13, PT ;  /* 0x0000000d3a00720c */ /* 0x000fe20003f64070 */
[----:B------:R-:W-:Y:S01]  /*1bd60*/  @!P0 IMAD.IADD R2, R2, 0x1, -R58 ;  /* 0x0000000102028824 */ /* 0x000fe200078e0a3a */
[C---:B------:R-:W-:Y:S02]  /*1bd70*/  ISETP.GT.U32.AND P0, PT, R58.reuse, R5, PT ;  /* 0x000000053a00720c */ /* 0x040fe40003f04070 */
[----:B------:R-:W-:-:S07]  /*1bd80*/  ISETP.GT.U32.AND P5, PT, R58, R11, PT ;  /* 0x0000000b3a00720c */ /* 0x000fce0003fa4070 */
[--C-:B------:R-:W-:Y:S01]  /*1bd90*/  @!P1 IMAD.IADD R59, R59, 0x1, -R58.reuse ;  /* 0x000000013b3b9824 */ /* 0x100fe200078e0a3a */
[C---:B------:R-:W-:Y:S02]  /*1bda0*/  ISETP.GT.U32.AND P1, PT, R58.reuse, R19, PT ;  /* 0x000000133a00720c */ /* 0x040fe40003f24070 */
[C---:B------:R-:W-:Y:S02]  /*1bdb0*/  ISETP.GT.U32.AND P2, PT, R58.reuse, R4, PT ;  /* 0x000000043a00720c */ /* 0x040fe40003f44070 */
[C---:B------:R-:W-:Y:S02]  /*1bdc0*/  ISETP.GT.U32.AND P4, PT, R58.reuse, R3, PT ;  /* 0x000000033a00720c */ /* 0x040fe40003f84070 */
[----:B------:R-:W-:Y:S01]  /*1bdd0*/  ISETP.GT.U32.AND P6, PT, R58, R59, PT ;  /* 0x0000003b3a00720c */ /* 0x000fe20003fc4070 */
[----:B------:R-:W-:-:S06]  /*1bde0*/  @!P3 IMAD.IADD R13, R13, 0x1, -R58 ;  /* 0x000000010d0db824 */ /* 0x000fcc00078e0a3a */
[--C-:B------:R-:W-:Y:S02]  /*1bdf0*/  @!P1 IMAD.IADD R19, R19, 0x1, -R58.reuse ;  /* 0x0000000113139824 */ /* 0x100fe400078e0a3a */
[--C-:B------:R-:W-:Y:S01]  /*1be00*/  @!P0 IMAD.IADD R5, R5, 0x1, -R58.reuse ;  /* 0x0000000105058824 */ /* 0x100fe200078e0a3a */
[C---:B------:R-:W-:Y:S01]  /*1be10*/  ISETP.GT.U32.AND P1, PT, R58.reuse, R10, PT ;  /* 0x0000000a3a00720c */ /* 0x040fe20003f24070 */
[--C-:B------:R-:W-:Y:S01]  /*1be20*/  @!P5 IMAD.IADD R11, R11, 0x1, -R58.reuse ;  /* 0x000000010b0bd824 */ /* 0x100fe200078e0a3a */
[----:B------:R-:W-:Y:S01]  /*1be30*/  ISETP.GT.U32.AND P0, PT, R58, R2, PT ;  /* 0x000000023a00720c */ /* 0x000fe20003f04070 */
[--C-:B------:R-:W-:Y:S02]  /*1be40*/  @!P2 IMAD.IADD R4, R4, 0x1, -R58.reuse ;  /* 0x000000010404a824 */ /* 0x100fe400078e0a3a */
[--C-:B------:R-:W-:Y:S01]  /*1be50*/  @!P4 IMAD.IADD R3, R3, 0x1, -R58.reuse ;  /* 0x000000010303c824 */ /* 0x100fe200078e0a3a */
[C---:B------:R-:W-:Y:S02]  /*1be60*/  ISETP.GT.U32.AND P3, PT, R58.reuse, R9, PT ;  /* 0x000000093a00720c */ /* 0x040fe40003f64070 */
[----:B------:R-:W-:Y:S01]  /*1be70*/  ISETP.GT.U32.AND P5, PT, R58, R8, PT ;  /* 0x000000083a00720c */ /* 0x000fe20003fa4070 */
[----:B------:R-:W-:-:S04]  /*1be80*/  @!P6 IMAD.IADD R59, R59, 0x1, -R58 ;  /* 0x000000013b3be824 */ /* 0x000fc800078e0a3a */
[----:B------:R-:W-:Y:S01]  /*1be90*/  @!P1 IMAD.IADD R10, R10, 0x1, -R58 ;  /* 0x000000010a0a9824 */ /* 0x000fe200078e0a3a */
[----:B------:R-:W-:-:S05]  /*1bea0*/  ISETP.GT.U32.AND P2, PT, R58, R7, PT ;  /* 0x000000073a00720c */ /* 0x000fca0003f44070 */
[--C-:B------:R-:W-:Y:S01]  /*1beb0*/  @!P3 IMAD.IADD R9, R9, 0x1, -R58.reuse ;  /* 0x000000010909b824 */ /* 0x100fe200078e0a3a */
[----:B------:R0:W-:Y:S01]  /*1bec0*/  STL [R1+0x3f0], R5 ;  /* 0x0003f00501007387 */ /* 0x0001e20000100800 */
[--C-:B------:R-:W-:Y:S02]  /*1bed0*/  @!P0 IMAD.IADD R2, R2, 0x1, -R58.reuse ;  /* 0x0000000102028824 */ /* 0x100fe400078e0a3a */
[--C-:B------:R-:W-:Y:S01]  /*1bee0*/  @!P5 IMAD.IADD R8, R8, 0x1, -R58.reuse ;  /* 0x000000010808d824 */ /* 0x100fe200078e0a3a */
[----:B0-----:R-:W3:Y:S03]  /*1bef0*/  LDL.LU R5, [R1+0x300] ;  /* 0x0003000001057983 */ /* 0x001ee60000300800 */
[----:B------:R-:W-:Y:S01]  /*1bf00*/  @!P2 IMAD.IADD R7, R7, 0x1, -R58 ;  /* 0x000000010707a824 */ /* 0x000fe200078e0a3a */
[----:B------:R-:W-:Y:S04]  /*1bf10*/  STL [R1+0x3b0], R19 ;  /* 0x0003b01301007387 */ /* 0x000fe80000100800 */
[----:B------:R0:W-:Y:S04]  /*1bf20*/  STL [R1+0x3c4], R13 ;  /* 0x0003c40d01007387 */ /* 0x0001e80000100800 */
[----:B0-----:R-:W3:Y:S04]  /*1bf30*/  LDL.LU R13, [R1+0x728] ;  /* 0x00072800010d7983 */ /* 0x001ee80000300800 */
[----:B------:R-:W-:Y:S04]  /*1bf40*/  STL [R1+0x3c8], R11 ;  /* 0x0003c80b01007387 */ /* 0x000fe80000100800 */
[----:B------:R0:W-:Y:S04]  /*1bf50*/  STL [R1+0x3cc], R4 ;  /* 0x0003cc0401007387 */ /* 0x0001e80000100800 */
[----:B------:R1:W-:Y:S04]  /*1bf60*/  STL [R1+0x3b4], R3 ;  /* 0x0003b40301007387 */ /* 0x0003e80000100800 */
[----:B0-----:R-:W3:Y:S04]  /*1bf70*/  LDL.LU R4, [R1+0x2bc] ;  /* 0x0002bc0001047983 */ /* 0x001ee80000300800 */
[----:B------:R0:W-:Y:S04]  /*1bf80*/  STL [R1+0x374], R2 ;  /* 0x0003740201007387 */ /* 0x0001e80000100800 */
[----:B-1----:R-:W3:Y:S04]  /*1bf90*/  LDL.LU R3, [R1+0x2d0] ;  /* 0x0002d00001037983 */ /* 0x002ee80000300800 */
[----:B0-----:R-:W3:Y:S04]  /*1bfa0*/  LDL.LU R2, [R1+0x2d4] ;  /* 0x0002d40001027983 */ /* 0x001ee80000300800 */
[----:B------:R0:W-:Y:S04]  /*1bfb0*/  STL [R1+0x384], R59 ;  /* 0x0003843b01007387 */ /* 0x0001e80000100800 */
[----:B0-----:R-:W3:Y:S04]  /*1bfc0*/  LDL.LU R59, [R1+0x2d8] ;  /* 0x0002d800013b7983 */ /* 0x001ee80000300800 */
[----:B------:R-:W3:Y:S01]  /*1bfd0*/  LDL.LU R19, [R1+0x290] ;  /* 0x0002900001137983 */ /* 0x000ee20000300800 */
[----:B--2---:R-:W-:-:S02]  /*1bfe0*/  ISETP.GT.U32.AND P4, PT, R58, R6, PT ;  /* 0x000000063a00720c */ /* 0x004fc40003f84070 */
[C---:B----4-:R-:W-:Y:S02]  /*1bff0*/  ISETP.GT.U32.AND P6, PT, R58.reuse, R18, PT ;  /* 0x000000123a00720c */ /* 0x050fe40003fc4070 */
[----:B---3--:R-:W-:-:S09]  /*1c000*/  ISETP.GT.U32.AND P0, PT, R58, R60, PT ;  /* 0x0000003c3a00720c */ /* 0x008fd20003f04070 */
        /* <DEDUP_REMOVED lines=9> */
[----:B------:R-:W-:Y:S01]  /*1c0a0*/  ISETP.GT.U32.AND P1, PT, R58, R9, PT ;  /* 0x000000093a00720c */ /* 0x000fe20003f24070 */
[--C-:B------:R-:W-:Y:S01]  /*1c0b0*/  @!P3 IMAD.IADD R16, R16, 0x1, -R58.reuse ;  /* 0x000000011010b824 */ /* 0x100fe200078e0a3a */
[----:B------:R-:W-:Y:S01]  /*1c0c0*/  ISETP.GT.U32.AND P3, PT, R58, R8, PT ;  /* 0x000000083a00720c */ /* 0x000fe20003f64070 */
[--C-:B------:R-:W-:Y:S02]  /*1c0d0*/  @!P0 IMAD.IADD R60, R60, 0x1, -R58.reuse ;  /* 0x000000013c3c8824 */ /* 0x100fe400078e0a3a */
[--C-:B------:R-:W-:Y:S01]  /*1c0e0*/  @!P5 IMAD.IADD R15, R15, 0x1, -R58.reuse ;  /* 0x000000010f0fd824 */ /* 0x100fe200078e0a3a */
[----:B------:R-:W-:Y:S01]  /*1c0f0*/  ISETP.GT.U32.AND P5, PT, R58, R7, PT ;  /* 0x000000073a00720c */ /* 0x000fe20003fa4070 */
[--C-:B------:R-:W-:Y:S01]  /*1c100*/  @!P2 IMAD.IADD R14, R14, 0x1, -R58.reuse ;  /* 0x000000010e0ea824 */ /* 0x100fe200078e0a3a */
[----:B------:R-:W-:Y:S01]  /*1c110*/  ISETP.GT.U32.AND P2, PT, R58, R6, PT ;  /* 0x000000063a00720c */ /* 0x000fe20003f44070 */
[--C-:B------:R-:W-:Y:S01]  /*1c120*/  @!P4 IMAD.IADD R12, R12, 0x1, -R58.reuse ;  /* 0x000000010c0cc824 */ /* 0x100fe200078e0a3a */
[----:B------:R-:W-:Y:S01]  /*1c130*/  ISETP.GT.U32.AND P4, PT, R58, R60, PT ;  /* 0x0000003c3a00720c */ /* 0x000fe20003f84070 */
[----:B------:R-:W-:-:S02]  /*1c140*/  @!P6 IMAD.IADD R10, R10, 0x1, -R58 ;  /* 0x000000010a0ae824 */ /* 0x000fc400078e0a3a */
[--C-:B------:R-:W-:Y:S02]  /*1c150*/  @!P1 IMAD.IADD R9, R9, 0x1, -R58.reuse ;  /* 0x0000000109099824 */ /* 0x100fe400078e0a3a */
[--C-:B------:R-:W-:Y:S01]  /*1c160*/  @!P3 IMAD.IADD R8, R8, 0x1, -R58.reuse ;  /* 0x000000010808b824 */ /* 0x100fe200078e0a3a */
[----:B------:R0:W-:Y:S03]  /*1c170*/  STL [R1+0x38c], R10 ;  /* 0x00038c0a01007387 */ /* 0x0001e60000100800 */
[--C-:B------:R-:W-:Y:S01]  /*1c180*/  @!P5 IMAD.IADD R7, R7, 0x1, -R58.reuse ;  /* 0x000000010707d824 */ /* 0x100fe200078e0a3a */
[----:B------:R1:W-:Y:S01]  /*1c190*/  STL [R1+0x394], R9 ;  /* 0x0003940901007387 */ /* 0x0003e20000100800 */
[----:B------:R-:W-:-:S03]  /*1c1a0*/  @!P2 IMAD.IADD R6, R6, 0x1, -R58 ;  /* 0x000000010606a824 */ /* 0x000fc600078e0a3a */
[----:B------:R-:W2:Y:S01]  /*1c1b0*/  LDL.LU R11, [R1+0x298] ;  /* 0x00029800010b7983 */ /* 0x000ea20000300800 */
[----:B------:R-:W-:-:S03]  /*1c1c0*/  @!P4 IMAD.IADD R60, R60, 0x1, -R58 ;  /* 0x000000013c3cc824 */ /* 0x000fc600078e0a3a */
[----:B0-----:R-:W3:Y:S04]  /*1c1d0*/  LDL.LU R10, [R1+0x2a0] ;  /* 0x0002a000010a7983 */ /* 0x001ee80000300800 */
[----:B------:R0:W-:Y:S04]  /*1c1e0*/  STL [R1+0x37c], R8 ;  /* 0x00037c0801007387 */ /* 0x0001e80000100800 */
[----:B-1----:R-:W3:Y:S04]  /*1c1f0*/  LDL.LU R9, [R1+0x288] ;  /* 0x0002880001097983 */ /* 0x002ee80000300800 */
[----:B0-----:R-:W3:Y:S04]  /*1c200*/  LDL.LU R8, [R1+0x244] ;  /* 0x0002440001087983 */ /* 0x001ee80000300800 */
[----:B------:R0:W-:Y:S04]  /*1c210*/  STL [R1+0x334], R7 ;  /* 0x0003340701007387 */ /* 0x0001e80000100800 */
[----:B0-----:R-:W3:Y:S04]  /*1c220*/  LDL.LU R7, [R1+0x258] ;  /* 0x0002580001077983 */ /* 0x001ee80000300800 */
[----:B------:R0:W-:Y:S04]  /*1c230*/  STL [R1+0x34c], R6 ;  /* 0x00034c0601007387 */ /* 0x0001e80000100800 */
[----:B0-----:R-:W3:Y:S04]  /*1c240*/  LDL.LU R6, [R1+0x25c] ;  /* 0x00025c0001067983 */ /* 0x001ee80000300800 */
[----:B------:R0:W-:Y:S04]  /*1c250*/  STL [R1+0x350], R60 ;  /* 0x0003503c01007387 */ /* 0x0001e80000100800 */
[----:B0-----:R-:W3:Y:S01]  /*1c260*/  LDL.LU R60, [R1+0x30c4] ;  /* 0x0030c400013c7983 */ /* 0x001ee20000300800 */
[----:B------:R-:W-:-:S02]  /*1c270*/  ISETP.GT.U32.AND P0, PT, R58, R5, PT ;  /* 0x000000053a00720c */ /* 0x000fc40003f04070 */
[C---:B------:R-:W-:Y:S02]  /*1c280*/  ISETP.GT.U32.AND P1, PT, R58.reuse, R17, PT ;  /* 0x000000113a00720c */ /* 0x040fe40003f24070 */
[C---:B------:R-:W-:Y:S02]  /*1c290*/  ISETP.GT.U32.AND P5, PT, R58.reuse, R15, PT ;  /* 0x0000000f3a00720c */ /* 0x040fe40003fa4070 */
[----:B------:R-:W-:-:S07]  /*1c2a0*/  ISETP.GT.U32.AND P3, PT, R58, R16, PT ;  /* 0x000000103a00720c */ /* 0x000fce0003f64070 */
[--C-:B------:R-:W-:Y:S01]  /*1c2b0*/  @!P0 IMAD.IADD R5, R5, 0x1, -R58.reuse ;  /* 0x0000000105058824 */ /* 0x100fe200078e0a3a */
[C---:B------:R-:W-:Y:S02]  /*1c2c0*/  ISETP.GT.U32.AND P0, PT, R58.reuse, R18, PT ;  /* 0x000000123a00720c */ /* 0x040fe40003f04070 */
[C---:B------:R-:W-:Y:S02]  /*1c2d0*/  ISETP.GT.U32.AND P2, PT, R58.reuse, R14, PT ;  /* 0x0000000e3a00720c */ /* 0x040fe40003f44070 */
[----:B------:R-:W-:Y:S01]  /*1c2e0*/  ISETP.GT.U32.AND P6, PT, R58, R5, PT ;  /* 0x000000053a00720c */ /* 0x000fe20003fc4070 */
[--C-:B------:R-:W-:Y:S02]  /*1c2f0*/  @!P1 IMAD.IADD R17, R17, 0x1, -R58.reuse ;  /* 0x0000000111119824 */ /* 0x100fe400078e0a3a */
[--C-:B------:R-:W-:Y:S02]  /*1c300*/  @!P5 IMAD.IADD R15, R15, 0x1, -R58.reuse ;  /* 0x000000010f0fd824 */ /* 0x100fe400078e0a3a */
[----:B------:R-:W-:-:S04]  /*1c310*/  @!P3 IMAD.IADD R16, R16, 0x1, -R58 ;  /* 0x000000011010b824 */ /* 0x000fc800078e0a3a */
[--C-:B------:R-:W-:Y:S01]  /*1c320*/  @!P0 IMAD.IADD R18, R18, 0x1, -R58.reuse ;  /* 0x0000000112128824 */ /* 0x100fe200078e0a3a */
[C---:B------:R-:W-:Y:S02]  /*1c330*/  ISETP.GT.U32.AND P0, PT, R58.reuse, R4, PT ;  /* 0x000000043a00720c */ /* 0x040fe40003f04070 */
[C---:B------:R-:W-:Y:S02]  /*1c340*/  ISETP.GT.U32.AND P4, PT, R58.reuse, R12, PT ;  /* 0x0000000c3a00720c */ /* 0x040fe40003f84070 */
[C---:B------:R-:W-:Y:S02]  /*1c350*/  ISETP.GT.U32.AND P1, PT, R58.reuse, R3, PT ;  /* 0x000000033a00720c */ /* 0x040fe40003f24070 */
[----:B------:R-:W-:Y:S01]  /*1c360*/  ISETP.GT.U32.AND P3, PT, R58, R2, PT ;  /* 0x000000023a00720c */ /* 0x000fe20003f64070 */
[--C-:B------:R-:W-:Y:S02]  /*1c370*/  @!P2 IMAD.IADD R14, R14, 0x1, -R58.reuse ;  /* 0x000000010e0ea824 */ /* 0x100fe400078e0a3a */
[----:B------:R-:W-:Y:S01]  /*1c380*/  @!P6 IMAD.IADD R5, R5, 0x1, -R58 ;  /* 0x000000010505e824 */ /* 0x000fe200078e0a3a */
[----:B------:R-:W-:-:S03]  /*1c390*/  ISETP.GT.U32.AND P5, PT, R58, R59, PT ;  /* 0x0000003b3a00720c */ /* 0x000fc60003fa4070 */
[----:B------:R-:W-:Y:S01]  /*1c3a0*/  @!P0 IMAD.IADD R4, R4, 0x1, -R58 ;  /* 0x0000000104048824 */ /* 0x000fe200078e0a3a */
[----:B------:R-:W-:-:S03]  /*1c3b0*/  ISETP.GT.U32.AND P6, PT, R58, R19, PT ;  /* 0x000000133a00720c */ /* 0x000fc60003fc4070 */
[--C-:B------:R-:W-:Y:S02]  /*1c3c0*/  @!P1 IMAD.IADD R3, R3, 0x1, -R58.reuse ;  /* 0x0000000103039824 */ /* 0x100fe400078e0a3a */
[----:B------:R-:W-:-:S04]  /*1c3d0*/  @!P3 IMAD.IADD R2, R2, 0x1, -R58 ;  /* 0x000000010202b824 */ /* 0x000fc800078e0a3a */
[--C-:B------:R-:W-:Y:S02]  /*1c3e0*/  @!P5 IMAD.IADD R59, R59, 0x1, -R58.reuse ;  /* 0x000000013b3bd824 */ /* 0x100fe400078e0a3a */
[--C-:B------:R-:W-:Y:S01]  /*1c3f0*/  @!P4 IMAD.IADD R12, R12, 0x1, -R58.reuse ;  /* 0x000000010c0cc824 */ /* 0x100fe200078e0a3a */
[C---:B------:R-:W-:Y:S01]  /*1c400*/  ISETP.GT.U32.AND P4, PT, R58.reuse, R57, PT ;  /* 0x000000393a00720c */ /* 0x040fe20003f84070 */
[----:B------:R-:W-:Y:S01]  /*1c410*/  @!P6 IMAD.IADD R19, R19, 0x1, -R58 ;  /* 0x000000011313e824 */ /* 0x000fe200078e0a3a */
[----:B------:R-:W-:Y:S01]  /*1c420*/  ISETP.GT.U32.AND P6, PT, R58, R4, PT ;  /* 0x000000043a00720c */ /* 0x000fe20003fc4070 */
[----:B------:R-:W-:Y:S01]  /*1c430*/  IMAD.HI.U32 R0, R0, R55, RZ ;  /* 0x0000003700007227 */ /* 0x000fe200078e00ff */
[----:B------:R-:W-:Y:S01]  /*1c440*/  IABS R56, R56 ;  /* 0x0000003800387213 */ /* 0x000fe20000000000 */
[----:B------:R0:W-:Y:S02]  /*1c450*/  STL [R1+0x354], R18 ;  /* 0x0003541201007387 */ /* 0x0001e40000100800 */
[----:B------:R-:W-:-:S02]  /*1c460*/  IMAD.MOV R0, RZ, RZ, -R0 ;  /* 0x000000ffff007224 */ /* 0x000fc400078e0a00 */
[----:B------:R1:W-:Y:S02]  /*1c470*/  STL [R1+0x338], R17 ;  /* 0x0003381101007387 */ /* 0x0003e40000100800 */
[----:B------:R-:W-:Y:S02]  /*1c480*/  IMAD R55, R58, R0, R55 ;  /* 0x000000003a377224 */ /* 0x000fe400078e0237 */
[----:B------:R0:W-:Y:S01]  /*1c490*/  STL [R1+0x2f8], R16 ;  /* 0x0002f81001007387 */ /* 0x0001e20000100800 */
[----:B------:R-:W-:Y:S02]  /*1c4a0*/  @!P4 IMAD.IADD R57, R57, 0x1, -R58 ;  /* 0x000000013939c824 */ /* 0x000fe400078e0a3a */
[----:B------:R-:W-:Y:S01]  /*1c4b0*/  IMAD.HI.U32 R0, R13, R56, RZ ;  /* 0x000000380d007227 */ /* 0x000fe200078e00ff */
[----:B------:R-:W-:Y:S04]  /*1c4c0*/  STL [R1+0x308], R15 ;  /* 0x0003080f01007387 */ /* 0x000fe80000100800 */
[----:B------:R-:W-:Y:S01]  /*1c4d0*/  STL [R1+0x310], R14 ;  /* 0x0003100e01007387 */ /* 0x000fe20000100800 */
[----:B------:R-:W-:-:S03]  /*1c4e0*/  IMAD.MOV R0, RZ, RZ, -R0 ;  /* 0x000000ffff007224 */ /* 0x000fc600078e0a00 */
[----:B0-----:R-:W4:Y:S01]  /*1c4f0*/  LDL.LU R18, [R1+0x260] ;  /* 0x0002600001127983 */ /* 0x001f220000300800 */
[----:B------:R-:W-:-:S03]  /*1c500*/  @!P6 IMAD.IADD R4, R4, 0x1, -R58 ;  /* 0x000000010404e824 */ /* 0x000fc600078e0a3a */
[----:B------:R-:W-:Y:S04]  /*1c510*/  STL [R1+0x318], R12 ;  /* 0x0003180c01007387 */ /* 0x000fe80000100800 */
[----:B------:R0:W-:Y:S04]  /*1c520*/  STL [R1+0x300], R5 ;  /* 0x0003000501007387 */ /* 0x0001e80000100800 */
[----:B-1----:R-:W4:Y:S04]  /*1c530*/  LDL.LU R17, [R1+0x248] ;  /* 0x0002480001117983 */ /* 0x002f280000300800 */
[----:B------:R-:W4:Y:S01]  /*1c540*/  LDL.LU R16, [R1+0x208] ;  /* 0x0002080001107983 */ /* 0x000f220000300800 */
[----:B0-----:R-:W-:-:S03]  /*1c550*/  IABS R5, c[0x0][0x178] ;  /* 0x00005e0000057a13 */ /* 0x001fc60000000000 */
[----:B------:R-:W4:Y:S02]  /*1c560*/  LDL.LU R15, [R1+0x218] ;  /* 0x00021800010f7983 */ /* 0x000f240000300800 */
[----:B------:R-:W-:Y:S02]  /*1c570*/  IMAD R56, R5, R0, R56 ;  /* 0x0000000005387224 */ /* 0x000fe400078e0238 */
[----:B------:R-:W4:Y:S04]  /*1c580*/  LDL.LU R14, [R1+0x220] ;  /* 0x00022000010e7983 */ /* 0x000f280000300800 */
[----:B------:R-:W-:Y:S04]  /*1c590*/  STL [R1+0x2bc], R4 ;  /* 0x0002bc0401007387 */ /* 0x000fe80000100800 */
[----:B------:R-:W4:Y:S01]  /*1c5a0*/  LDL.LU R0, [R1+0x228] ;  /* 0x0002280001007983 */ /* 0x000f220000300800 */
[----:B--2---:R-:W-:-:S02]  /*1c5b0*/  ISETP.GT.U32.AND P0, PT, R58, R11, PT ;  /* 0x0000000b3a00720c */ /* 0x004fc40003f04070 */
        /* <DEDUP_REMOVED lines=10> */
[----:B------:R-:W-:-:S13]  /*1c660*/  ISETP.GT.U32.AND P2, PT, R58, R60, PT ;  /* 0x0000003c3a00720c */ /* 0x000fda0003f44070 */
[----:B------:R-:W-:Y:S01]  /*1c670*/  @!P2 IMAD.IADD R60, R60, 0x1, -R58 ;  /* 0x000000013c3ca824 */ /* 0x000fe200078e0a3a */
[----:B------:R-:W-:-:S04]  /*1c680*/  ISETP.GT.U32.AND P2, PT, R58, R7, PT ;  /* 0x000000073a00720c */ /* 0x000fc80003f44070 */
[----:B------:R-:W-:Y:S01]  /*1c690*/  ISETP.GT.U32.AND P5, PT, R58, R60, PT ;  /* 0x0000003c3a00720c */ /* 0x000fe20003fa4070 */
[--C-:B------:R-:W-:Y:S02]  /*1c6a0*/  @!P0 IMAD.IADD R3, R3, 0x1, -R58.reuse ;  /* 0x0000000103038824 */ /* 0x100fe400078e0a3a */
[----:B------:R-:W-:-:S06]  /*1c6b0*/  @!P1 IMAD.IADD R2, R2, 0x1, -R58 ;  /* 0x0000000102029824 */ /* 0x000fcc00078e0a3a */
[--C-:B------:R-:W-:Y:S01]  /*1c6c0*/  @!P2 IMAD.IADD R7, R7, 0x1, -R58.reuse ;  /* 0x000000010707a824 */ /* 0x100fe200078e0a3a */
[----:B------:R-:W-:Y:S01]  /*1c6d0*/  ISETP.GT.U32.AND P2, PT, R58, R57, PT ;  /* 0x000000393a00720c */ /* 0x000fe20003f44070 */
[--C-:B------:R-:W-:Y:S02]  /*1c6e0*/  @!P3 IMAD.IADD R59, R59, 0x1, -R58.reuse ;  /* 0x000000013b3bb824 */ /* 0x100fe400078e0a3a */
[--C-:B------:R-:W-:Y:S01]  /*1c6f0*/  @!P5 IMAD.IADD R60, R60, 0x1, -R58.reuse ;  /* 0x000000013c3cd824 */ /* 0x100fe200078e0a3a */
[----:B------:R-:W-:Y:S04]  /*1c700*/  STL [R1+0x2d0], R3 ;  /* 0x0002d00301007387 */ /* 0x000fe80000100800 */
[----:B------:R-:W-:Y:S04]  /*1c710*/  STL [R1+0x2d4], R2 ;  /* 0x0002d40201007387 */ /* 0x000fe80000100800 */
[----:B------:R0:W-:Y:S01]  /*1c720*/  STL [R1+0x2c0], R60 ;  /* 0x0002c03c01007387 */ /* 0x0001e20000100800 */
[----:B------:R-:W-:-:S03]  /*1c730*/  @!P2 IMAD.IADD R57, R57, 0x1, -R58 ;  /* 0x000000013939a824 */ /* 0x000fc600078e0a3a */
[----:B------:R1:W-:Y:S04]  /*1c740*/  STL [R1+0x2d8], R59 ;  /* 0x0002d83b01007387 */ /* 0x0003e80000100800 */
[----:B0-----:R-:W2:Y:S04]  /*1c750*/  LDL.LU R60, [R1+0x30c0] ;  /* 0x0030c000013c7983 */ /* 0x001ea80000300800 */
[----:B------:R-:W3:Y:S04]  /*1c760*/  LDL.LU R12, [R1+0x210] ;  /* 0x00021000010c7983 */ /* 0x000ee80000300800 */
[----:B------:R-:W2:Y:S04]  /*1c770*/  LDL.LU R5, [R1+0x1cc] ;  /* 0x0001cc0001057983 */ /* 0x000ea80000300800 */
[----:B------:R-:W2:Y:S04]  /*1c780*/  LDL.LU R4, [R1+0x1e0] ;  /* 0x0001e00001047983 */ /* 0x000ea80000300800 */
[----:B------:R-:W2:Y:S04]  /*1c790*/  LDL.LU R3, [R1+0x1e4] ;  /* 0x0001e40001037983 */ /* 0x000ea80000300800 */
[----:B------:R0:W-:Y:S04]  /*1c7a0*/  STL [R1+0x280], R57 ;  /* 0x0002803901007387 */ /* 0x0001e80000100800 */
[----:B------:R-:W2:Y:S04]  /*1c7b0*/  LDL.LU R2, [R1+0x1e8] ;  /* 0x0001e80001027983 */ /* 0x000ea80000300800 */
[----:B-1----:R-:W2:Y:S01]  /*1c7c0*/  LDL.LU R59, [R1+0x1d0] ;  /* 0x0001d000013b7983 */ /* 0x002ea20000300800 */
[----:B------:R-:W-:-:S02]  /*1c7d0*/  ISETP.GT.U32.AND P4, PT, R58, R6, PT ;  /* 0x000000063a00720c */ /* 0x000fc40003f84070 */
[C---:B------:R-:W-:Y:S02]  /*1c7e0*/  ISETP.GT.U32.AND P0, PT, R58.reuse, R11, PT ;  /* 0x0000000b3a00720c */ /* 0x040fe40003f04070 */
[C---:B------:R-:W-:Y:S02]  /*1c7f0*/  ISETP.GT.U32.AND P1, PT, R58.reuse, R10, PT ;  /* 0x0000000a3a00720c */ /* 0x040fe40003f24070 */
[----:B------:R-:W-:-:S07]  /*1c800*/  ISETP.GT.U32.AND P3, PT, R58, R9, PT ;  /* 0x000000093a00720c */ /* 0x000fce0003f64070 */
[--C-:B------:R-:W-:Y:S01]  /*1c810*/  @!P4 IMAD.IADD R6, R6, 0x1, -R58.reuse ;  /* 0x000000010606c824 */ /* 0x100fe200078e0a3a */
[C---:B------:R-:W-:Y:S02]  /*1c820*/  ISETP.GT.U32.AND P4, PT, R58.reuse, R19, PT ;  /* 0x000000133a00720c */ /* 0x040fe40003f84070 */
[C---:B------:R-:W-:Y:S02]  /*1c830*/  ISETP.GT.U32.AND P5, PT, R58.reuse, R8, PT ;  /* 0x000000083a00720c */ /* 0x040fe40003fa4070 */
[C---:B------:R-:W-:Y:S02]  /*1c840*/  ISETP.GT.U32.AND P2, PT, R58.reuse, R7, PT ;  /* 0x000000073a00720c */ /* 0x040fe40003f44070 */
[----:B------:R-:W-:Y:S01]  /*1c850*/  ISETP.GT.U32.AND P6, PT, R58, R6, PT ;  /* 0x000000063a00720c */ /* 0x000fe20003fc4070 */
[--C-:B------:R-:W-:Y:S02]  /*1c860*/  @!P0 IMAD.IADD R11, R11, 0x1, -R58.reuse ;  /* 0x000000010b0b8824 */ /* 0x100fe400078e0a3a */
[----:B------:R-:W-:-:S04]  /*1c870*/  @!P1 IMAD.IADD R10, R10, 0x1, -R58 ;  /* 0x000000010a0a9824 */ /* 0x000fc800078e0a3a */
[--C-:B------:R-:W-:Y:S01]  /*1c880*/  @!P4 IMAD.IADD R19, R19, 0x1, -R58.reuse ;  /* 0x000000011313c824 */ /* 0x100fe200078e0a3a */
[----:B----4-:R-:W-:Y:S01]  /*1c890*/  ISETP.GT.U32.AND P4, PT, R58, R18, PT ;  /* 0x000000123a00720c */ /* 0x010fe20003f84070 */
[--C-:B------:R-:W-:Y:S02]  /*1c8a0*/  @!P3 IMAD.IADD R9, R9, 0x1, -R58.reuse ;  /* 0x000000010909b824 */ /* 0x100fe400078e0a3a */
[--C-:B------:R-:W-:Y:S01]  /*1c8b0*/  @!P5 IMAD.IADD R8, R8, 0x1, -R58.reuse ;  /* 0x000000010808d824 */ /* 0x100fe200078e0a3a */
[C---:B------:R-:W-:Y:S02]  /*1c8c0*/  ISETP.GT.U32.AND P0, PT, R58.reuse, R17, PT ;  /* 0x000000113a00720c */ /* 0x040fe40003f04070 */
[C---:B------:R-:W-:Y:S02]  /*1c8d0*/  ISETP.GT.U32.AND P1, PT, R58.reuse, R16, PT ;  /* 0x000000103a00720c */ /* 0x040fe40003f24070 */
[C---:B------:R-:W-:Y:S01]  /*1c8e0*/  ISETP.GT.U32.AND P3, PT, R58.reuse, R15, PT ;  /* 0x0000000f3a00720c */ /* 0x040fe20003f64070 */
[--C-:B------:R-:W-:Y:S01]  /*1c8f0*/  @!P2 IMAD.IADD R7, R7, 0x1, -R58.reuse ;  /* 0x000000010707a824 */ /* 0x100fe200078e0a3a */
[----:B------:R-:W-:Y:S01]  /*1c900*/  ISETP.GT.U32.AND P5, PT, R58, R14, PT ;  /* 0x0000000e3a00720c */ /* 0x000fe20003fa4070 */
[----:B------:R-:W-:-:S02]  /*1c910*/  @!P6 IMAD.IADD R6, R6, 0x1, -R58 ;  /* 0x000000010606e824 */ /* 0x000fc400078e0a3a */
[----:B------:R-:W-:-:S04]  /*1c920*/  @!P4 IMAD.IADD R18, R18, 0x1, -R58 ;  /* 0x000000011212c824 */ /* 0x000fc800078e0a3a */
[--C-:B------:R-:W-:Y:S01]  /*1c930*/  @!P0 IMAD.IADD R17, R17, 0x1, -R58.reuse ;  /* 0x0000000111118824 */ /* 0x100fe200078e0a3a */
[----:B------:R-:W-:Y:S01]  /*1c940*/  ISETP.GT.U32.AND P2, PT, R58, R0, PT ;  /* 0x000000003a00720c */ /* 0x000fe20003f44070 */
[--C-:B------:R-:W-:Y:S02]  /*1c950*/  @!P1 IMAD.IADD R16, R16, 0x1, -R58.reuse ;  /* 0x0000000110109824 */ /* 0x100fe400078e0a3a */
[--C-:B------:R-:W-:Y:S02]  /*1c960*/  @!P3 IMAD.IADD R15, R15, 0x1, -R58.reuse ;  /* 0x000000010f0fb824 */ /* 0x100fe400078e0a3a */
[----:B------:R-:W-:-:S08]  /*1c970*/  @!P5 IMAD.IADD R14, R14, 0x1, -R58 ;  /* 0x000000010e0ed824 */ /* 0x000fd000078e0a3a */
[----:B------:R-:W-:Y:S01]  /*1c980*/  @!P2 IMAD.IADD R0, R0, 0x1, -R58 ;  /* 0x000000010000a824 */ /* 0x000fe200078e0a3a */
[----:B------:R-:W-:-:S13]  /*1c990*/  ISETP.GT.U32.AND P2, PT, R58, R61, PT ;  /* 0x0000003d3a00720c */ /* 0x000fda0003f44070 */
[----:B------:R-:W-:Y:S01]  /*1c9a0*/  @!P2 IMAD.IADD R61, R61, 0x1, -R58 ;  /* 0x000000013d3da824 */ /* 0x000fe200078e0a3a */
[C---:B---3--:R-:W-:Y:S02]  /*1c9b0*/  ISETP.GT.U32.AND P6, PT, R58.reuse, R12, PT ;  /* 0x0000000c3a00720c */ /* 0x048fe40003fc4070 */
[C---:B--2---:R-:W-:Y:S02]  /*1c9c0*/  ISETP.GT.U32.AND P4, PT, R58.reuse, R5, PT ;  /* 0x000000053a00720c */ /* 0x044fe40003f84070 */
[C---:B------:R-:W-:Y:S02]  /*1c9d0*/  ISETP.GT.U32.AND P0, PT, R58.reuse, R4, PT ;  /* 0x000000043a00720c */ /* 0x040fe40003f04070 */
[----:B------:R-:W-:-:S07]  /*1c9e0*/  ISETP.GT.U32.AND P1, PT, R58, R3, PT ;  /* 0x000000033a00720c */ /* 0x000fce0003f24070 */
[--C-:B------:R-:W-:Y:S01]  /*1c9f0*/  @!P6 IMAD.IADD R12, R12, 0x1, -R58.reuse ;  /* 0x000000010c0ce824 */ /* 0x100fe200078e0a3a */
[C---:B------:R-:W-:Y:S02]  /*1ca00*/  ISETP.GT.U32.AND P3, PT, R58.reuse, R2, PT ;  /* 0x000000023a00720c */ /* 0x040fe40003f64070 */
[C---:B------:R-:W-:Y:S01]  /*1ca10*/  ISETP.GT.U32.AND P5, PT, R58.reuse, R59, PT ;  /* 0x0000003b3a00720c */ /* 0x040fe20003fa4070 */
[--C-:B------:R-:W-:Y:S01]  /*1ca20*/  @!P4 IMAD.IADD R5, R5, 0x1, -R58.reuse ;  /* 0x000000010505c824 */ /* 0x100fe200078e0a3a */
[C---:B------:R-:W-:Y:S01]  /*1ca30*/  ISETP.GT.U32.AND P6, PT, R58.reuse, R18, PT ;  /* 0x000000123a00720c */ /* 0x040fe20003fc4070 */
[----:B------:R1:W-:Y:S01]  /*1ca40*/  STL [R1+0x304c], R60 ;  /* 0x00304c3c01007387 */ /* 0x0003e20000100800 */
[----:B------:R-:W-:Y:S01]  /*1ca50*/  ISETP.GT.U32.AND P4, PT, R58, R17, PT ;  /* 0x000000113a00720c */ /* 0x000fe20003f84070 */
[--C-:B------:R-:W-:Y:S01]  /*1ca60*/  @!P0 IMAD.IADD R4, R4, 0x1, -R58.reuse ;  /* 0x0000000104048824 */ /* 0x100fe200078e0a3a */
[----:B0-----:R-:W-:Y:S01]  /*1ca70*/  IABS R57, R60 ;  /* 0x0000003c00397213 */ /* 0x001fe20000000000 */
[----:B------:R-:W-:Y:S01]  /*1ca80*/  @!P1 IMAD.IADD R3, R3, 0x1, -R58 ;  /* 0x0000000103039824 */ /* 0x000fe200078e0a3a */
[----:B------:R-:W-:-:S03]  /*1ca90*/  ISETP.GT.U32.AND P0, PT, R58, R16, PT ;  /* 0x000000103a00720c */ /* 0x000fc60003f04070 */
[----:B------:R-:W-:Y:S01]  /*1caa0*/  @!P3 IMAD.IADD R2, R2, 0x1, -R58 ;  /* 0x000000010202b824 */ /* 0x000fe200078e0a3a */
[C---:B------:R-:W-:Y:S01]  /*1cab0*/  ISETP.GT.U32.AND P1, PT, R58.reuse, R15, PT ;  /* 0x0000000f3a00720c */ /* 0x040fe20003f24070 */
[----:B-1----:R-:W2:Y:S01]  /*1cac0*/  LDL.LU R60, [R1] ;  /* 0x00000000013c7983 */ /* 0x002ea20000300800 */
[----:B------:R-:W-:-:S03]  /*1cad0*/  ISETP.GT.U32.AND P3, PT, R58, R14, PT ;  /* 0x0000000e3a00720c */ /* 0x000fc60003f64070 */
[----:B------:R0:W-:Y:S01]  /*1cae0*/  STL [R1+0x290], R19 ;  /* 0x0002901301007387 */ /* 0x0001e20000100800 */
[--C-:B------:R-:W-:Y:S01]  /*1caf0*/  @!P5 IMAD.IADD R59, R59, 0x1, -R58.reuse ;  /* 0x000000013b3bd824 */ /* 0x100fe200078e0a3a */
[----:B------:R-:W-:Y:S02]  /*1cb00*/  ISETP.GT.U32.AND P5, PT, R58, R0, PT ;  /* 0x000000003a00720c */ /* 0x000fe40003fa4070 */
[----:B0-----:R-:W3:Y:S04]  /*1cb10*/  LDL.LU R19, [R1+0x30bc] ;  /* 0x0030bc0001137983 */ /* 0x001ee80000300800 */
[----:B------:R0:W-:Y:S04]  /*1cb20*/  STL [R1+0x298], R11 ;  /* 0x0002980b01007387 */ /* 0x0001e80000100800 */
[----:B------:R1:W-:Y:S04]  /*1cb30*/  STL [R1+0x2a0], R10 ;  /* 0x0002a00a01007387 */ /* 0x0003e80000100800 */
[----:B------:R4:W-:Y:S04]  /*1cb40*/  STL [R1+0x288], R9 ;  /* 0x0002880901007387 */ /* 0x0009e80000100800 */
[----:B------:R1:W-:Y:S01]  /*1cb50*/  STL [R1+0x244], R8 ;  /* 0x0002440801007387 */ /* 0x0003e20000100800 */
[----:B------:R-:W-:-:S03]  /*1cb60*/  @!P6 IMAD.IADD R18, R18, 0x1, -R58 ;  /* 0x000000011212e824 */ /* 0x000fc600078e0a3a */
[----:B0-----:R-:W2:Y:S01]  /*1cb70*/  LDL.LU R11, [R1+0x1c] ;  /* 0x00001c00010b7983 */ /* 0x001ea20000300800 */
[----:B------:R-:W-:-:S03]  /*1cb80*/  ISETP.GT.U32.AND P2, PT, R58, R12, PT ;  /* 0x0000000c3a00720c */ /* 0x000fc60003f44070 */
[----:B------:R0:W-:Y:S01]  /*1cb90*/  STL [R1+0x258], R7 ;  /* 0x0002580701007387 */ /* 0x0001e20000100800 */
[----:B------:R-:W-:-:S03]  /*1cba0*/  @!P4 IMAD.IADD R17, R17, 0x1, -R58 ;  /* 0x000000011111c824 */ /* 0x000fc600078e0a3a */
[----:B-1----:R-:W3:Y:S01]  /*1cbb0*/  LDL.LU R10, [R1+0x18] ;  /* 0x00001800010a7983 */ /* 0x002ee20000300800 */
[----:B------:R-:W-:-:S03]  /*1cbc0*/  ISETP.GT.U32.AND P4, PT, R58, R5, PT ;  /* 0x000000053a00720c */ /* 0x000fc60003f84070 */
[----:B----4-:R-:W4:Y:S01]  /*1cbd0*/  LDL.LU R9, [R1+0x14] ;  /* 0x0000140001097983 */ /* 0x010f220000300800 */
[----:B------:R-:W-:-:S03]  /*1cbe0*/  @!P0 IMAD.IADD R16, R16, 0x1, -R58 ;  /* 0x0000000110108824 */ /* 0x000fc600078e0a3a */
[----:B------:R1:W-:Y:S01]  /*1cbf0*/  STL [R1+0x25c], R6 ;  /* 0x00025c0601007387 */ /* 0x0003e20000100800 */
[----:B------:R-:W-:-:S03]  /*1cc00*/  ISETP.GT.U32.AND P0, PT, R58, R4, PT ;  /* 0x000000043a00720c */ /* 0x000fc60003f04070 */
[----:B------:R-:W4:Y:S01]  /*1cc10*/  LDL.LU R8, [R1+0x10] ;  /* 0x0000100001087983 */ /* 0x000f220000300800 */
[----:B------:R-:W-:-:S03]  /*1cc20*/  @!P1 IMAD.IADD R15, R15, 0x1, -R58 ;  /* 0x000000010f0f9824 */ /* 0x000fc600078e0a3a */
[----:B0-----:R-:W4:Y:S01]  /*1cc30*/  LDL.LU R7, [R1+0xc] ;  /* 0x00000c0001077983 */ /* 0x001f220000300800 */
[----:B------:R-:W-:-:S03]  /*1cc40*/  ISETP.GT.U32.AND P1, PT, R58, R3, PT ;  /* 0x000000033a00720c */ /* 0x000fc60003f24070 */
[----:B-1----:R-:W4:Y:S01]  /*1cc50*/  LDL.LU R6, [R1+0x8] ;  /* 0x0000080001067983 */ /* 0x002f220000300800 */
[----:B------:R-:W-:-:S03]  /*1cc60*/  @!P3 IMAD.IADD R14, R14, 0x1, -R58 ;  /* 0x000000010e0eb824 */ /* 0x000fc600078e0a3a */
[----:B------:R0:W-:Y:S01]  /*1cc70*/  STL [R1+0x260], R18 ;  /* 0x0002601201007387 */ /* 0x0001e20000100800 */
[----:B------:R-:W-:Y:S01]  /*1cc80*/  ISETP.GT.U32.AND P3, PT, R58, R2, PT ;  /* 0x000000023a00720c */ /* 0x000fe20003f64070 */
[--C-:B------:R-:W-:Y:S01]  /*1cc90*/  @!P5 IMAD.IADD R0, R0, 0x1, -R58.reuse ;  /* 0x000000010000d824 */ /* 0x100fe200078e0a3a */
[C---:B------:R-:W-:Y:S01]  /*1cca0*/  ISETP.GT.U32.AND P5, PT, R58.reuse, R59, PT ;  /* 0x0000003b3a00720c */ /* 0x040fe20003fa4070 */
[----:B0-----:R-:W4:Y:S04]  /*1ccb0*/  LDL.LU R18, [R1+0x30b8] ;  /* 0x0030b80001127983 */ /* 0x001f280000300800 */
[----:B------:R0:W-:Y:S01]  /*1ccc0*/  STL [R1+0x248], R17 ;  /* 0x0002481101007387 */ /* 0x0001e20000100800 */
[----:B------:R-:W-:Y:S01]  /*1ccd0*/  ISETP.GT.U32.AND P6, PT, R58, R61, PT ;  /* 0x0000003d3a00720c */ /* 0x000fe20003fc4070 */
[----:B------:R-:W-:-:S02]  /*1cce0*/  @!P2 IMAD.IADD R12, R12, 0x1, -R58 ;  /* 0x000000010c0ca824 */ /* 0x000fc400078e0a3a */
[----:B0-----:R-:W4:Y:S04]  /*1ccf0*/  LDL.LU R17, [R1+0x30b4] ;  /* 0x0030b40001117983 */ /* 0x001f280000300800 */
[----:B------:R0:W-:Y:S01]  /*1cd00*/  STL [R1+0x208], R16 ;  /* 0x0002081001007387 */ /* 0x0001e20000100800 */
[--C-:B------:R-:W-:Y:S02]  /*1cd10*/  @!P4 IMAD.IADD R5, R5, 0x1, -R58.reuse ;  /* 0x000000010505c824 */ /* 0x100fe400078e0a3a */
[--C-:B------:R-:W-:Y:S01]  /*1cd20*/  @!P0 IMAD.IADD R4, R4, 0x1, -R58.reuse ;  /* 0x0000000104048824 */ /* 0x100fe200078e0a3a */
[----:B0-----:R-:W4:Y:S04]  /*1cd30*/  LDL.LU R16, [R1+0x30b0] ;  /* 0x0030b00001107983 */ /* 0x001f280000300800 */
[----:B------:R0:W-:Y:S01]  /*1cd40*/  STL [R1+0x218], R15 ;  /* 0x0002180f01007387 */ /* 0x0001e20000100800 */
[----:B------:R-:W-:-:S03]  /*1cd50*/  @!P1 IMAD.IADD R3, R3, 0x1, -R58 ;  /* 0x0000000103039824 */ /* 0x000fc600078e0a3a */
[----:B0-----:R-:W4:Y:S04]  /*1cd60*/  LDL.LU R15, [R1+0x30ac] ;  /* 0x0030ac00010f7983 */ /* 0x001f280000300800 */
[----:B------:R0:W-:Y:S01]  /*1cd70*/  STL [R1+0x220], R14 ;  /* 0x0002200e01007387 */ /* 0x0001e20000100800 */
[----:B------:R-:W-:-:S03]  /*1cd80*/  @!P3 IMAD.IADD R2, R2, 0x1, -R58 ;  /* 0x000000010202b824 */ /* 0x000fc600078e0a3a */
[----:B0-----:R-:W4:Y:S04]  /*1cd90*/  LDL.LU R14, [R1+0x30a8] ;  /* 0x0030a800010e7983 */ /* 0x001f280000300800 */
[----:B------:R0:W-:Y:S01]  /*1cda0*/  STL [R1+0x228], R0 ;  /* 0x0002280001007387 */ /* 0x0001e20000100800 */
[--C-:B------:R-:W-:Y:S02]  /*1cdb0*/  @!P5 IMAD.IADD R59, R59, 0x1, -R58.reuse ;  /* 0x000000013b3bd824 */ /* 0x100fe400078e0a3a */
[----:B0-----:R-:W-:Y:S02]  /*1cdc0*/  IMAD.HI.U32 R0, R13, R57, RZ ;  /* 0x000000390d007227 */ /* 0x001fe400078e00ff */
[----:B------:R-:W4:Y:S04]  /*1cdd0*/  LDL.LU R13, [R1+0x30a4] ;  /* 0x0030a400010d7983 */ /* 0x000f280000300800 */
[----:B------:R0:W-:Y:S01]  /*1cde0*/  STL [R1+0x210], R12 ;  /* 0x0002100c01007387 */ /* 0x0001e20000100800 */
[----:B------:R-:W-:-:S03]  /*1cdf0*/  @!P6 IMAD.IADD R61, R61, 0x1, -R58 ;  /* 0x000000013d3de824 */ /* 0x000fc600078e0a3a */
[----:B0-----:R-:W4:Y:S04]  /*1ce00*/  LDL.LU R12, [R1+0x30a0] ;  /* 0x0030a000010c7983 */ /* 0x001f280000300800 */
[----:B------:R0:W-:Y:S04]  /*1ce10*/  STL [R1+0x1cc], R5 ;  /* 0x0001cc0501007387 */ /* 0x0001e80000100800 */
        /* <DEDUP_REMOVED lines=10> */
[----:B0-----:R-:W4:Y:S01]  /*1cec0*/  LDL.LU R61, [R1+0x4] ;  /* 0x00000400013d7983 */ /* 0x001f220000300800 */
[----:B--2---:R-:W-:-:S02]  /*1ced0*/  ISETP.GT.U32.AND P2, PT, R58, R11, PT ;  /* 0x0000000b3a00720c */ /* 0x004fc40003f44070 */
[C---:B---3--:R-:W-:Y:S02]  /*1cee0*/  ISETP.GT.U32.AND P4, PT, R58.reuse, R10, PT ;  /* 0x0000000a3a00720c */ /* 0x048fe40003f84070 */
[----:B----4-:R-:W-:-:S09]  /*1cef0*/  ISETP.GT.U32.AND P0, PT, R58, R9, PT ;  /* 0x000000093a00720c */ /* 0x010fd20003f04070 */
[--C-:B------:R-:W-:Y:S01]  /*1cf00*/  @!P2 IMAD.IADD R11, R11, 0x1, -R58.reuse ;  /* 0x000000010b0ba824 */ /* 0x100fe200078e0a3a */
[C---:B------:R-:W-:Y:S02]  /*1cf10*/  ISETP.GT.U32.AND P1, PT, R58.reuse, R8, PT ;  /* 0x000000083a00720c */ /* 0x040fe40003f24070 */
[----:B------:R-:W-:Y:S01]  /*1cf20*/  ISETP.GT.U32.AND P3, PT, R58, R7, PT ;  /* 0x000000073a00720c */ /* 0x000fe20003f64070 */
[--C-:B------:R-:W-:Y:S01]  /*1cf30*/  @!P4 IMAD.IADD R10, R10, 0x1, -R58.reuse ;  /* 0x000000010a0ac824 */ /* 0x100fe200078e0a3a */
[C---:B------:R-:W-:Y:S01]  /*1cf40*/  ISETP.GT.U32.AND P2, PT, R58.reuse, R60, PT ;  /* 0x0000003c3a00720c */ /* 0x040fe20003f44070 */
[----:B------:R-:W-:Y:S01]  /*1cf50*/  @!P0 IMAD.IADD R9, R9, 0x1, -R58 ;  /* 0x0000000109098824 */ /* 0x000fe200078e0a3a */
[----:B------:R-:W-:-:S07]  /*1cf60*/  ISETP.GT.U32.AND P5, PT, R58, R6, PT ;  /* 0x000000063a00720c */ /* 0x000fce0003fa4070 */
[--C-:B------:R-:W-:Y:S02]  /*1cf70*/  @!P1 IMAD.IADD R8, R8, 0x1, -R58.reuse ;  /* 0x0000000108089824 */ /* 0x100fe400078e0a3a */
[--C-:B------:R-:W-:Y:S02]  /*1cf80*/  @!P3 IMAD.IADD R7, R7, 0x1, -R58.reuse ;  /* 0x000000010707b824 */ /* 0x100fe400078e0a3a */
[--C-:B------:R-:W-:Y:S01]  /*1cf90*/  @!P2 IMAD.IADD R60, R60, 0x1, -R58.reuse ;  /* 0x000000013c3ca824 */ /* 0x100fe200078e0a3a */
[----:B------:R-:W-:Y:S01]  /*1cfa0*/  ISETP.GT.U32.AND P2, PT, R58, R10, PT ;  /* 0x0000000a3a00720c */ /* 0x000fe20003f44070 */
[----:B------:R-:W-:-:S12]  /*1cfb0*/  @!P5 IMAD.IADD R6, R6, 0x1, -R58 ;  /* 0x000000010606d824 */ /* 0x000fd800078e0a3a */
[----:B------:R-:W-:Y:S01]  /*1cfc0*/  @!P2 IMAD.IADD R10, R10, 0x1, -R58 ;  /* 0x000000010a0aa824 */ /* 0x000fe200078e0a3a */
[C---:B------:R-:W-:Y:S02]  /*1cfd0*/  ISETP.GT.U32.AND P3, PT, R58.reuse, R4, PT ;  /* 0x000000043a00720c */ /* 0x040fe40003f64070 */
[C---:B------:R-:W-:Y:S02]  /*1cfe0*/  ISETP.GT.U32.AND P1, PT, R58.reuse, R3, PT ;  /* 0x000000033a00720c */ /* 0x040fe40003f24070 */
[C---:B------:R-:W-:Y:S02]  /*1cff0*/  ISETP.GT.U32.AND P0, PT, R58.reuse, R2, PT ;  /* 0x000000023a00720c */ /* 0x040fe40003f04070 */
[C---:B------:R-:W-:Y:S02]  /*1d000*/  ISETP.GT.U32.AND P4, PT, R58.reuse, R59, PT ;  /* 0x0000003b3a00720c */ /* 0x040fe40003f84070 */
[----:B------:R-:W-:-:S11]  /*1d010*/  ISETP.GT.U32.AND P6, PT, R58, R61, PT ;  /* 0x0000003d3a00720c */ /* 0x000fd60003fc4070 */
[--C-:B------:R-:W-:Y:S01]  /*1d020*/  @!P4 IMAD.IADD R59, R59, 0x1, -R58.reuse ;  /* 0x000000013b3bc824 */ /* 0x100fe200078e0a3a */
[----:B------:R-:W-:Y:S01]  /*1d030*/  ISETP.GT.U32.AND P4, PT, R58, R9, PT ;  /* 0x000000093a00720c */ /* 0x000fe20003f84070 */
[--C-:B------:R-:W-:Y:S01]  /*1d040*/  @!P0 IMAD.IADD R2, R2, 0x1, -R58.reuse ;  /* 0x0000000102028824 */ /* 0x100fe200078e0a3a */
[C---:B------:R-:W-:Y:S01]  /*1d050*/  ISETP.GT.U32.AND P0, PT, R58.reuse, R8, PT ;  /* 0x000000083a00720c */ /* 0x040fe20003f04070 */
[--C-:B------:R-:W-:Y:S02]  /*1d060*/  @!P1 IMAD.IADD R3, R3, 0x1, -R58.reuse ;  /* 0x0000000103039824 */ /* 0x100fe400078e0a3a */
[--C-:B------:R-:W-:Y:S01]  /*1d070*/  @!P6 IMAD.IADD R61, R61, 0x1, -R58.reuse ;  /* 0x000000013d3de824 */ /* 0x100fe200078e0a3a */
[----:B------:R-:W-:Y:S01]  /*1d080*/  ISETP.GT.U32.AND P6, PT, R58, R11, PT ;  /* 0x0000000b3a00720c */ /* 0x000fe20003fc4070 */
[----:B------:R-:W-:Y:S01]  /*1d090*/  @!P3 IMAD.IADD R4, R4, 0x1, -R58 ;  /* 0x000000010404b824 */ /* 0x000fe200078e0a3a */
[C---:B------:R-:W-:Y:S02]  /*1d0a0*/  ISETP.GT.U32.AND P1, PT, R58.reuse, R7, PT ;  /* 0x000000073a00720c */ /* 0x040fe40003f24070 */
[----:B------:R-:W-:-:S03]  /*1d0b0*/  ISETP.GT.U32.AND P3, PT, R58, R6, PT ;  /* 0x000000063a00720c */ /* 0x000fc60003f64070 */
[--C-:B------:R-:W-:Y:S02]  /*1d0c0*/  @!P4 IMAD.IADD R9, R9, 0x1, -R58.reuse ;  /* 0x000000010909c824 */ /* 0x100fe400078e0a3a */
[----:B------:R-:W-:-:S04]  /*1d0d0*/  @!P0 IMAD.IADD R8, R8, 0x1, -R58 ;  /* 0x0000000108088824 */ /* 0x000fc800078e0a3a */
[--C-:B------:R-:W-:Y:S02]  /*1d0e0*/  @!P6 IMAD.IADD R11, R11, 0x1, -R58.reuse ;  /* 0x000000010b0be824 */ /* 0x100fe400078e0a3a */
[----:B------:R-:W-:-:S03]  /*1d0f0*/  @!P1 IMAD.IADD R7, R7, 0x1, -R58 ;  /* 0x0000000107079824 */ /* 0x000fc600078e0a3a */
[----:B------:R0:W-:Y:S01]  /*1d100*/  STL [R1+0x1c], R11 ;  /* 0x00001c0b01007387 */ /* 0x0001e20000100800 */
[----:B------:R-:W-:-:S03]  /*1d110*/  @!P3 IMAD.IADD R6, R6, 0x1, -R58 ;  /* 0x000000010606b824 */ /* 0x000fc600078e0a3a */
[----:B0-----:R-:W2:Y:S04]  /*1d120*/  LDL.LU R11, [R1+0x3088] ;  /* 0x00308800010b7983 */ /* 0x001ea80000300800 */
[----:B------:R0:W-:Y:S04]  /*1d130*/  STL [R1+0x18], R10 ;  /* 0x0000180a01007387 */ /* 0x0001e80000100800 */
[----:B0-----:R-:W3:Y:S04]  /*1d140*/  LDL.LU R10, [R1+0x3084] ;  /* 0x00308400010a7983 */ /* 0x001ee80000300800 */
        /* <DEDUP_REMOVED lines=8> */
[----:B------:R-:W-:-:S02]  /*1d1d0*/  ISETP.GT.U32.AND P5, PT, R58, R5, PT ;  /* 0x000000053a00720c */ /* 0x000fc40003fa4070 */
[C---:B------:R-:W-:Y:S02]  /*1d1e0*/  ISETP.GT.U32.AND P2, PT, R58.reuse, R60, PT ;  /* 0x0000003c3a00720c */ /* 0x040fe40003f44070 */
[C---:B------:R-:W-:Y:S02]  /*1d1f0*/  ISETP.GT.U32.AND P4, PT, R58.reuse, R59, PT ;  /* 0x0000003b3a00720c */ /* 0x040fe40003f84070 */
[C---:B------:R-:W-:Y:S02]  /*1d200*/  ISETP.GT.U32.AND P0, PT, R58.reuse, R2, PT ;  /* 0x000000023a00720c */ /* 0x040fe40003f04070 */
[C---:B------:R-:W-:Y:S02]  /*1d210*/  ISETP.GT.U32.AND P1, PT, R58.reuse, R3, PT ;  /* 0x000000033a00720c */ /* 0x040fe40003f24070 */
[----:B------:R-:W-:-:S03]  /*1d220*/  ISETP.GT.U32.AND P3, PT, R58, R4, PT ;  /* 0x000000043a00720c */ /* 0x000fc60003f64070 */
[----:B------:R-:W-:Y:S01]  /*1d230*/  @!P5 IMAD.IADD R5, R5, 0x1, -R58 ;  /* 0x000000010505d824 */ /* 0x000fe200078e0a3a */
[----:B------:R-:W-:Y:S01]  /*1d240*/  ISETP.GT.U32.AND P5, PT, R58, R61, PT ;  /* 0x0000003d3a00720c */ /* 0x000fe20003fa4070 */
[----:B------:R-:W-:Y:S01]  /*1d250*/  IMAD.MOV R0, RZ, RZ, -R0 ;  /* 0x000000ffff007224 */ /* 0x000fe200078e0a00 */
[----:B------:R-:W-:-:S05]  /*1d260*/  IABS R58, c[0x0][0x178] ;  /* 0x00005e00003a7a13 */ /* 0x000fca0000000000 */
[----:B------:R-:W-:Y:S01]  /*1d270*/  IMAD R57, R58, R0, R57 ;  /* 0x000000003a397224 */ /* 0x000fe200078e0239 */
[----:B------:R-:W-:-:S05]  /*1d280*/  IABS R58, c[0x0][0x17c] ;  /* 0x00005f00003a7a13 */ /* 0x000fca0000000000 */
[--C-:B------:R-:W-:Y:S02]  /*1d290*/  @!P5 IMAD.IADD R61, R61, 0x1, -R58.reuse ;  /* 0x000000013d3dd824 */ /* 0x100fe400078e0a3a */
[--C-:B------:R-:W-:Y:S01]  /*1d2a0*/  @!P2 IMAD.IADD R60, R60, 0x1, -R58.reuse ;  /* 0x000000013c3ca824 */ /* 0x100fe200078e0a3a */
[----:B------:R-:W-:Y:S01]  /*1d2b0*/  ISETP.GT.U32.AND P6, PT, R58, R5, PT ;  /* 0x000000053a00720c */ /* 0x000fe20003fc4070 */
[--C-:B------:R-:W-:Y:S02]  /*1d2c0*/  @!P4 IMAD.IADD R59, R59, 0x1, -R58.reuse ;  /* 0x000000013b3bc824 */ /* 0x100fe400078e0a3a */
[--C-:B------:R-:W-:Y:S02]  /*1d2d0*/  @!P0 IMAD.IADD R2, R2, 0x1, -R58.reuse ;  /* 0x0000000102028824 */ /* 0x100fe400078e0a3a */
[--C-:B------:R-:W-:Y:S02]  /*1d2e0*/  @!P1 IMAD.IADD R3, R3, 0x1, -R58.reuse ;  /* 0x0000000103039824 */ /* 0x100fe400078e0a3a */
[----:B------:R-:W-:-:S06]  /*1d2f0*/  @!P3 IMAD.IADD R4, R4, 0x1, -R58 ;  /* 0x000000010404b824 */ /* 0x000fcc00078e0a3a */
[----:B------:R-:W-:Y:S01]  /*1d300*/  @!P6 IMAD.IADD R5, R5, 0x1, -R58 ;  /* 0x000000010505e824 */ /* 0x000fe200078e0a3a */
[----:B------:R-:W-:-:S13]  /*1d310*/  ISETP.GT.U32.AND P6, PT, R58, R12, PT ;  /* 0x0000000c3a00720c */ /* 0x000fda0003fc4070 */
[----:B------:R-:W-:Y:S01]  /*1d320*/  @!P6 IMAD.IADD R12, R12, 0x1, -R58 ;  /* 0x000000010c0ce824 */ /* 0x000fe200078e0a3a */
[----:B------:R-:W-:Y:S04]  /*1d330*/  STL [R1+0x3050], R60 ;  /* 0x0030503c01007387 */ /* 0x000fe80000100800 */
[----:B------:R0:W-:Y:S04]  /*1d340*/  STL [R1+0x4], R61 ;  /* 0x0000043d01007387 */ /* 0x0001e80000100800 */
[----:B------:R-:W-:Y:S04]  /*1d350*/  STL [R1+0x3054], R59 ;  /* 0x0030543b01007387 */ /* 0x000fe80000100800 */
[----:B0-----:R-:W0:Y:S01]  /*1d360*/  S2R R61, SR_TID.X ;  /* 0x00000000003d7919 */ /* 0x001e220000002100 */
[----:B--2---:R-:W-:-:S02]  /*1d370*/  ISETP.GT.U32.AND P3, PT, R58, R11, PT ;  /* 0x0000000b3a00720c */ /* 0x004fc40003f64070 */
[----:B---3--:R-:W-:-:S11]  /*1d380*/  ISETP.GT.U32.AND P1, PT, R58, R10, PT ;  /* 0x0000000a3a00720c */ /* 0x008fd60003f24070 */
[----:B------:R-:W-:Y:S01]  /*1d390*/  @!P3 IMAD.IADD R11, R11, 0x1, -R58 ;  /* 0x000000010b0bb824 */ /* 0x000fe200078e0a3a */
[C---:B----4-:R-:W-:Y:S02]  /*1d3a0*/  ISETP.GT.U32.AND P0, PT, R58.reuse, R9, PT ;  /* 0x000000093a00720c */ /* 0x050fe40003f04070 */
[C---:B------:R-:W-:Y:S02]  /*1d3b0*/  ISETP.GT.U32.AND P4, PT, R58.reuse, R8, PT ;  /* 0x000000083a00720c */ /* 0x040fe40003f84070 */
[C---:B------:R-:W-:Y:S02]  /*1d3c0*/  ISETP.GT.U32.AND P2, PT, R58.reuse, R7, PT ;  /* 0x000000073a00720c */ /* 0x040fe40003f44070 */
[----:B------:R-:W-:-:S11]  /*1d3d0*/  ISETP.GT.U32.AND P5, PT, R58, R6, PT ;  /* 0x000000063a00720c */ /* 0x000fd60003fa4070 */
[--C-:B------:R-:W-:Y:S01]  /*1d3e0*/  @!P2 IMAD.IADD R7, R7, 0x1, -R58.reuse ;  /* 0x000000010707a824 */ /* 0x100fe200078e0a3a */
[----:B------:R-:W-:Y:S01]  /*1d3f0*/  ISETP.GT.U32.AND P2, PT, R58, R14, PT ;  /* 0x0000000e3a00720c */ /* 0x000fe20003f44070 */
[--C-:B------:R-:W-:Y:S01]  /*1d400*/  @!P5 IMAD.IADD R6, R6, 0x1, -R58.reuse ;  /* 0x000000010606d824 */ /* 0x100fe200078e0a3a */
[----:B------:R-:W-:Y:S01]  /*1d410*/  ISETP.GT.U32.AND P5, PT, R58, R13, PT ;  /* 0x0000000d3a00720c */ /* 0x000fe20003fa4070 */
[--C-:B------:R-:W-:Y:S01]  /*1d420*/  @!P4 IMAD.IADD R8, R8, 0x1, -R58.reuse ;  /* 0x000000010808c824 */ /* 0x100fe200078e0a3a */
[C---:B------:R-:W-:Y:S01]  /*1d430*/  ISETP.GT.U32.AND P4, PT, R58.reuse, R15, PT ;  /* 0x0000000f3a00720c */ /* 0x040fe20003f84070 */
[--C-:B------:R-:W-:Y:S01]  /*1d440*/  @!P0 IMAD.IADD R9, R9, 0x1, -R58.reuse ;  /* 0x0000000109098824 */ /* 0x100fe200078e0a3a */
[----:B------:R-:W-:Y:S01]  /*1d450*/  ISETP.GT.U32.AND P0, PT, R58, R16, PT ;  /* 0x000000103a00720c */ /* 0x000fe20003f04070 */
[----:B------:R-:W-:Y:S01]  /*1d460*/  @!P1 IMAD.IADD R10, R10, 0x1, -R58 ;  /* 0x000000010a0a9824 */ /* 0x000fe200078e0a3a */
[----:B------:R-:W-:-:S05]  /*1d470*/  ISETP.GT.U32.AND P1, PT, R58, R17, PT ;  /* 0x000000113a00720c */ /* 0x000fca0003f24070 */
[--C-:B------:R-:W-:Y:S01]  /*1d480*/  @!P2 IMAD.IADD R14, R14, 0x1, -R58.reuse ;  /* 0x000000010e0ea824 */ /* 0x100fe200078e0a3a */
[C---:B------:R-:W-:Y:S02]  /*1d490*/  ISETP.GT.U32.AND P3, PT, R58.reuse, R18, PT ;  /* 0x000000123a00720c */ /* 0x040fe40003f64070 */
[C---:B------:R-:W-:Y:S01]  /*1d4a0*/  ISETP.GT.U32.AND P2, PT, R58.reuse, R8, PT ;  /* 0x000000083a00720c */ /* 0x040fe20003f44070 */
[--C-:B------:R-:W-:Y:S01]  /*1d4b0*/  @!P5 IMAD.IADD R13, R13, 0x1, -R58.reuse ;  /* 0x000000010d0dd824 */ /* 0x100fe200078e0a3a */
[C---:B------:R-:W-:Y:S01]  /*1d4c0*/  ISETP.GT.U32.AND P5, PT, R58.reuse, R7, PT ;  /* 0x000000073a00720c */ /* 0x040fe20003fa4070 */
[--C-:B------:R-:W-:Y:S01]  /*1d4d0*/  @!P4 IMAD.IADD R15, R15, 0x1, -R58.reuse ;  /* 0x000000010f0fc824 */ /* 0x100fe200078e0a3a */
[----:B------:R-:W-:Y:S01]  /*1d4e0*/  ISETP.GT.U32.AND P4, PT, R58, R9, PT ;  /* 0x000000093a00720c */ /* 0x000fe20003f84070 */
[--C-:B------:R-:W-:Y:S01]  /*1d4f0*/  @!P0 IMAD.IADD R16, R16, 0x1, -R58.reuse ;  /* 0x0000000110108824 */ /* 0x100fe200078e0a3a */
[C---:B------:R-:W-:Y:S01]  /*1d500*/  ISETP.GT.U32.AND P0, PT, R58.reuse, R10, PT ;  /* 0x0000000a3a00720c */ /* 0x040fe20003f04070 */
[----:B------:R-:W-:Y:S01]  /*1d510*/  @!P1 IMAD.IADD R17, R17, 0x1, -R58 ;  /* 0x0000000111119824 */ /* 0x000fe200078e0a3a */
[----:B------:R-:W-:-:S03]  /*1d520*/  ISETP.GT.U32.AND P1, PT, R58, R11, PT ;  /* 0x0000000b3a00720c */ /* 0x000fc60003f24070 */
[--C-:B------:R-:W-:Y:S01]  /*1d530*/  @!P3 IMAD.IADD R18, R18, 0x1, -R58.reuse ;  /* 0x000000011212b824 */ /* 0x100fe200078e0a3a */
[----:B------:R-:W-:Y:S01]  /*1d540*/  ISETP.GT.U32.AND P3, PT, R58, R12, PT ;  /* 0x0000000c3a00720c */ /* 0x000fe20003f64070 */
[--C-:B------:R-:W-:Y:S01]  /*1d550*/  @!P2 IMAD.IADD R8, R8, 0x1, -R58.reuse ;  /* 0x000000010808a824 */ /* 0x100fe200078e0a3a */
[C---:B------:R-:W-:Y:S01]  /*1d560*/  ISETP.GT.U32.AND P2, PT, R58.reuse, R14, PT ;  /* 0x0000000e3a00720c */ /* 0x040fe20003f44070 */
[--C-:B------:R-:W-:Y:S01]  /*1d570*/  @!P5 IMAD.IADD R7, R7, 0x1, -R58.reuse ;  /* 0x000000010707d824 */ /* 0x100fe200078e0a3a */
[C---:B------:R-:W-:Y:S01]  /*1d580*/  ISETP.GT.U32.AND P5, PT, R58.reuse, R13, PT ;  /* 0x0000000d3a00720c */ /* 0x040fe20003fa4070 */
[--C-:B------:R-:W-:Y:S01]  /*1d590*/  @!P4 IMAD.IADD R9, R9, 0x1, -R58.reuse ;  /* 0x000000010909c824 */ /* 0x100fe200078e0a3a */
[C---:B------:R-:W-:Y:S02]  /*1d5a0*/  ISETP.GT.U32.AND P6, PT, R58.reuse, R6, PT ;  /* 0x000000063a00720c */ /* 0x040fe40003fc4070 */
[----:B------:R-:W-:Y:S01]  /*1d5b0*/  ISETP.GT.U32.AND P4, PT, R58, R15, PT ;  /* 0x0000000f3a00720c */ /* 0x000fe20003f84070 */
[--C-:B------:R-:W-:Y:S01]  /*1d5c0*/  @!P0 IMAD.IADD R10, R10, 0x1, -R58.reuse ;  /* 0x000000010a0a8824 */ /* 0x100fe200078e0a3a */
[C---:B------:R-:W-:Y:S01]  /*1d5d0*/  ISETP.GT.U32.AND P0, PT, R58.reuse, R16, PT ;  /* 0x000000103a00720c */ /* 0x040fe20003f04070 */
[--C-:B------:R-:W-:Y:S01]  /*1d5e0*/  @!P1 IMAD.IADD R11, R11, 0x1, -R58.reuse ;  /* 0x000000010b0b9824 */ /* 0x100fe200078e0a3a */
[----:B------:R-:W-:Y:S01]  /*1d5f0*/  ISETP.GT.U32.AND P1, PT, R58, R17, PT ;  /* 0x000000113a00720c */ /* 0x000fe20003f24070 */
[--C-:B------:R-:W-:Y:S01]  /*1d600*/  @!P3 IMAD.IADD R12, R12, 0x1, -R58.reuse ;  /* 0x000000010c0cb824 */ /* 0x100fe200078e0a3a */
[----:B------:R-:W-:Y:S01]  /*1d610*/  ISETP.GT.U32.AND P3, PT, R58, R19, PT ;  /* 0x000000133a00720c */ /* 0x000fe20003f64070 */
[----:B------:R-:W-:-:S02]  /*1d620*/  @!P2 IMAD.IADD R14, R14, 0x1, -R58 ;  /* 0x000000010e0ea824 */ /* 0x000fc400078e0a3a */
        /* <DEDUP_REMOVED lines=8> */
[C---:B------:R-:W-:Y:S01]  /*1d6b0*/  ISETP.GT.U32.AND P0, PT, R58.reuse, R23, PT ;  /* 0x000000173a00720c */ /* 0x040fe20003f04070 */
        /* <DEDUP_REMOVED lines=33> */
[----:B------:R-:W-:Y:S01]  /*1d8d0*/  @!P2 IMAD.IADD R22, R22, 0x1, -R58 ;  /* 0x000000011616a824 */ /* 0x000fe200078e0a3a */
[----:B------:R-:W-:-:S02]  /*1d8e0*/  ISETP.GT.U32.AND P2, PT, R58, R28, PT ;  /* 0x0000001c3a00720c */ /* 0x000fc40003f44070 */
        /* <DEDUP_REMOVED lines=68> */
[----:B------:R-:W-:Y:S01]  /*1dd30*/  ISETP.GT.U32.AND P2, PT, R58, R49, PT ;  /* 0x000000313a00720c */ /* 0x000fe20003f44070 */
[----:B------:R-:W-:Y:S01]  /*1dd40*/  STL [R1+0x3058], R2 ;  /* 0x0030580201007387 */ /* 0x000fe20000100800 */
[----:B------:R-:W-:-:S03]  /*1dd50*/  @!P4 IMAD.IADD R43, R43, 0x1, -R58 ;  /* 0x000000012b2bc824 */ /* 0x000fc600078e0a3a */
[----:B------:R-:W-:Y:S01]  /*1dd60*/  STL [R1+0x305c], R3 ;  /* 0x00305c0301007387 */ /* 0x000fe20000100800 */
[----:B------:R-:W-:-:S03]  /*1dd70*/  ISETP.GT.U32.AND P4, PT, R58, R50, PT ;  /* 0x000000323a00720c */ /* 0x000fc60003f84070 */
[----:B------:R-:W-:Y:S04]  /*1dd80*/  STL [R1+0x3060], R4 ;  /* 0x0030600401007387 */ /* 0x000fe80000100800 */
[----:B------:R-:W-:Y:S01]  /*1dd90*/  STL [R1+0x3064], R5 ;  /* 0x0030640501007387 */ /* 0x000fe20000100800 */
[----:B------:R-:W-:-:S03]  /*1dda0*/  @!P0 IMAD.IADD R45, R45, 0x1, -R58 ;  /* 0x000000012d2d8824 */ /* 0x000fc600078e0a3a */
[----:B------:R1:W-:Y:S01]  /*1ddb0*/  STL [R1+0x306c], R6 ;  /* 0x00306c0601007387 */ /* 0x0003e20000100800 */
[--C-:B------:R-:W-:Y:S01]  /*1ddc0*/  @!P1 IMAD.IADD R46, R46, 0x1, -R58.reuse ;  /* 0x000000012e2e9824 */ /* 0x100fe200078e0a3a */
[C---:B------:R-:W-:Y:S01]  /*1ddd0*/  ISETP.GT.U32.AND P0, PT, R58.reuse, R52, PT ;  /* 0x000000343a00720c */ /* 0x040fe20003f04070 */
[--C-:B------:R-:W-:Y:S01]  /*1dde0*/  @!P3 IMAD.IADD R47, R47, 0x1, -R58.reuse ;  /* 0x000000012f2fb824 */ /* 0x100fe200078e0a3a */
[----:B------:R-:W-:Y:S01]  /*1ddf0*/  ISETP.GT.U32.AND P1, PT, R58, R53, PT ;  /* 0x000000353a00720c */ /* 0x000fe20003f24070 */
[--C-:B------:R-:W-:Y:S01]  /*1de00*/  @!P5 IMAD.IADD R48, R48, 0x1, -R58.reuse ;  /* 0x000000013030d824 */ /* 0x100fe200078e0a3a */
[----:B------:R-:W-:Y:S01]  /*1de10*/  ISETP.GT.U32.AND P3, PT, R58, R54, PT ;  /* 0x000000363a00720c */ /* 0x000fe20003f64070 */
[--C-:B------:R-:W-:Y:S01]  /*1de20*/  @!P6 IMAD.IADD R44, R44, 0x1, -R58.reuse ;  /* 0x000000012c2ce824 */ /* 0x100fe200078e0a3a */
[----:B-1----:R-:W-:Y:S01]  /*1de30*/  IABS R6, c[0x0][0x178] ;  /* 0x00005e0000067a13 */ /* 0x002fe20000000000 */
[----:B------:R-:W-:Y:S01]  /*1de40*/  @!P2 IMAD.IADD R49, R49, 0x1, -R58 ;  /* 0x000000013131a824 */ /* 0x000fe200078e0a3a */
[----:B------:R-:W-:-:S02]  /*1de50*/  ISETP.GT.U32.AND P5, PT, R58, R55, PT ;  /* 0x000000373a00720c */ /* 0x000fc40003fa4070 */
[----:B------:R-:W-:Y:S02]  /*1de60*/  ISETP.GT.U32.AND P6, PT, R58, R51, PT ;  /* 0x000000333a00720c */ /* 0x000fe40003fc4070 */
[----:B------:R-:W-:Y:S01]  /*1de70*/  ISETP.GT.U32.AND P2, PT, R6, R56, PT ;  /* 0x000000380600720c */ /* 0x000fe20003f44070 */
[--C-:B------:R-:W-:Y:S01]  /*1de80*/  @!P4 IMAD.IADD R50, R50, 0x1, -R58.reuse ;  /* 0x000000013232c824 */ /* 0x100fe200078e0a3a */
[----:B------:R-:W-:Y:S01]  /*1de90*/  ISETP.GT.U32.AND P4, PT, R6, R57, PT ;  /* 0x000000390600720c */ /* 0x000fe20003f84070 */
[----:B0-----:R-:W-:Y:S02]  /*1dea0*/  IMAD.SHL.U32 R0, R61, 0x8, RZ ;  /* 0x000000083d007824 */ /* 0x001fe400078e00ff */
        /* <DEDUP_REMOVED lines=8> */
[----:B------:R-:W-:Y:S01]  /*1df30*/  @!P6 IMAD.IADD R51, R51, 0x1, -R58 ;  /* 0x000000013333e824 */ /* 0x000fe200078e0a3a */
[----:B------:R-:W-:Y:S01]  /*1df40*/  ISETP.GT.U32.AND P6, PT, R58, R45, PT ;  /* 0x0000002d3a00720c */ /* 0x000fe20003fc4070 */
[----:B------:R-:W-:Y:S01]  /*1df50*/  @!P2 IMAD.IADD R56, R56, 0x1, -R6 ;  /* 0x000000013838a824 */ /* 0x000fe200078e0a06 */
[----:B------:R-:W-:-:S02]  /*1df60*/  ISETP.GT.U32.AND P2, PT, R58, R50, PT ;  /* 0x000000323a00720c */ /* 0x000fc40003f44070 */
[C---:B------:R-:W-:Y:S02]  /*1df70*/  LOP3.LUT R59, R61.reuse, 0x7, RZ, 0xc0, !PT ;  /* 0x000000073d3b7812 */ /* 0x040fe400078ec0ff */
[----:B------:R-:W-:Y:S01]  /*1df80*/  LOP3.LUT R0, R0, 0x30, RZ, 0xc0, !PT ;  /* 0x0000003000007812 */ /* 0x000fe200078ec0ff */
[----:B------:R-:W-:Y:S01]  /*1df90*/  IMAD.MOV.U32 R2, RZ, RZ, 0x1f ;  /* 0x0000001fff027424 */ /* 0x000fe200078e00ff */
[----:B------:R0:W-:Y:S01]  /*1dfa0*/  STL [R1+0x3070], R7 ;  /* 0x0030700701007387 */ /* 0x0001e20000100800 */
[----:B------:R-:W-:Y:S02]  /*1dfb0*/  IMAD.SHL.U32 R60, R61, 0x2, RZ ;  /* 0x000000023d3c7824 */ /* 0x000fe400078e00ff */
[C---:B------:R-:W-:Y:S01]  /*1dfc0*/  IMAD R0, R59.reuse, 0x40, R0 ;  /* 0x000000403b007824 */ /* 0x040fe200078e0200 */
[----:B------:R-:W2:Y:S01]  /*1dfd0*/  LDL R61, [R1+0x2ec8] ;  /* 0x002ec800013d7983 */ /* 0x000ea20000100800 */
[----:B------:R-:W-:Y:S02]  /*1dfe0*/  IMAD R59, R59, 0x90, RZ ;  /* 0x000000903b3b7824 */ /* 0x000fe400078e02ff */
[----:B------:R-:W-:Y:S01]  /*1dff0*/  @!P4 IMAD.IADD R57, R57, 0x1, -R6 ;  /* 0x000000013939c824 */ /* 0x000fe200078e0a06 */
[----:B0-----:R-:W-:Y:S01]  /*1e000*/  IADD3 R7, R2, c[0x0][0x180], RZ ;  /* 0x0000600002077a10 */ /* 0x001fe20007ffe0ff */
        /* <DEDUP_REMOVED lines=10> */
[----:B------:R-:W-:Y:S01]  /*1e0b0*/  @!P2 IMAD.IADD R50, R50, 0x1, -R58 ;  /* 0x000000013232a824 */ /* 0x000fe200078e0a3a */
[----:B------:R-:W-:Y:S01]  /*1e0c0*/  SHF.R.S32.HI R58, RZ, 0x1f, R7 ;  /* 0x0000001fff3a7819 */ /* 0x000fe20000011407 */
[----:B------:R-:W3:Y:S01]  /*1e0d0*/  LDL R5, [R1+0x2edc] ;  /* 0x002edc0001057983 */ /* 0x000ee20000100800 */
[----:B------:R-:W-:-:S02]  /*1e0e0*/  LOP3.LUT R59, R59, 0x10, R60, 0x78, !PT ;  /* 0x000000103b3b7812 */ /* 0x000fc400078e783c */
[----:B------:R-:W-:Y:S01]  /*1e0f0*/  LOP3.LUT R0, R0, 0x30, R60, 0x78, !PT ;  /* 0x0000003000007812 */ /* 0x000fe200078e783c */
[----:B------:R-:W4:Y:S01]  /*1e100*/  LDL R4, [R1+0x2ee0] ;  /* 0x002ee00001047983 */ /* 0x000f220000100800 */
[----:B------:R-:W-:-:S03]  /*1e110*/  LEA.HI R58, R58, R7, RZ, 0x5 ;  /* 0x000000073a3a7211 */ /* 0x000fc600078f28ff */
[----:B------:R-:W4:Y:S04]  /*1e120*/  LDL R2, [R1+0x2ee8] ;  /* 0x002ee80001027983 */ /* 0x000f280000100800 */
[----:B------:R-:W4:Y:S04]  /*1e130*/  LDL R3, [R1+0x2efc] ;  /* 0x002efc0001037983 */ /* 0x000f280000100800 */
[----:B------:R-:W4:Y:S04]  /*1e140*/  LDL.LU R7, [R1+0x3070] ;  /* 0x0030700001077983 */ /* 0x000f280000300800 */
[----:B------:R-:W4:Y:S04]  /*1e150*/  LDL R59, [R1+0x2f08] ;  /* 0x002f0800013b7983 */ /* 0x000f280000100800 */
[----:B------:R-:W4:Y:S04]  /*1e160*/  LDL R60, [R1+0x2f0c] ;  /* 0x002f0c00013c7983 */ /* 0x000f280000100800 */
[----:B------:R0:W-:Y:S04]  /*1e170*/  STL [R1+0x2f38], R0 ;  /* 0x002f380001007387 */ /* 0x0001e80000100800 */
[----:B0-----:R-:W4:Y:S01]  /*1e180*/  LDL R0, [R1+0x2ebc] ;  /* 0x002ebc0001007983 */ /* 0x001f220000100800 */
[----:B------:R-:W-:-:S02]  /*1e190*/  ISETP.GT.U32.AND P2, PT, R6, R56, PT ;  /* 0x000000380600720c */ /* 0x000fc40003f44070 */
[----:B------:R-:W-:Y:S02]  /*1e1a0*/  IABS R58, c[0x0][0x17c] ;  /* 0x00005f00003a7a13 */ /* 0x000fe40000000000 */
[----:B------:R-:W-:-:S03]  /*1e1b0*/  ISETP.GT.U32.AND P6, PT, R6, R57, PT ;  /* 0x000000390600720c */ /* 0x000fc60003fc4070 */
[--C-:B------:R-:W-:Y:S02]  /*1e1c0*/  @!P4 IMAD.IADD R51, R51, 0x1, -R58.reuse ;  /* 0x000000013333c824 */ /* 0x100fe400078e0a3a */
[--C-:B------:R-:W-:Y:S02]  /*1e1d0*/  @!P0 IMAD.IADD R52, R52, 0x1, -R58.reuse ;  /* 0x0000000134348824 */ /* 0x100fe400078e0a3a */
[----:B------:R-:W-:Y:S02]  /*1e1e0*/  @!P1 IMAD.IADD R53, R53, 0x1, -R58 ;  /* 0x0000000135359824 */ /* 0x000fe400078e0a3a */
[----:B------:R-:W-:Y:S02]  /*1e1f0*/  @!P2 IMAD.IADD R56, R56, 0x1, -R6 ;  /* 0x000000013838a824 */ /* 0x000fe400078e0a06 */
[--C-:B------:R-:W-:Y:S02]  /*1e200*/  @!P3 IMAD.IADD R54, R54, 0x1, -R58.reuse ;  /* 0x000000013636b824 */ /* 0x100fe400078e0a3a */
[----:B------:R-:W-:-:S02]  /*1e210*/  @!P5 IMAD.IADD R55, R55, 0x1, -R58 ;  /* 0x000000013737d824 */ /* 0x000fc400078e0a3a */
[----:B------:R-:W4:Y:S01]  /*1e220*/  LDL R58, [R1+0x2ee4] ;  /* 0x002ee400013a7983 */ /* 0x000f220000100800 */
[----:B--2---:R-:W-:-:S03]  /*1e230*/  ISETP.GE.AND P0, PT, R61, RZ, PT ;  /* 0x000000ff3d00720c */ /* 0x004fc60003f06270 */
[----:B------:R-:W2:Y:S01]  /*1e240*/  LDL R61, [R1+0x2f1c] ;  /* 0x002f1c00013d7983 */ /* 0x000ea20000100800 */
[----:B---3--:R-:W-:-:S03]  /*1e250*/  ISETP.GE.AND P1, PT, R5, RZ, PT ;  /* 0x000000ff0500720c */ /* 0x008fc60003f26270 */
[----:B------:R-:W3:Y:S01]  /*1e260*/  LDL R5, [R1+0x2f28] ;  /* 0x002f280001057983 */ /* 0x000ee20000100800 */
[----:B----4-:R-:W-:Y:S02]  /*1e270*/  ISETP.GE.AND P2, PT, R4, RZ, PT ;  /* 0x000000ff0400720c */ /* 0x010fe40003f46270 */
[----:B------:R-:W-:Y:S02]  /*1e280*/  ISETP.GE.AND P4, PT, R0, RZ, PT ;  /* 0x000000ff0000720c */ /* 0x000fe40003f86270 */
[----:B------:R-:W4:Y:S04]  /*1e290*/  LDL R0, [R1+0x2f18] ;  /* 0x002f180001007983 */ /* 0x000f280000100800 */
[----:B------:R-:W2:Y:S04]  /*1e2a0*/  LDL.LU R6, [R1+0x306c] ;  /* 0x00306c0001067983 */ /* 0x000ea80000300800 */
[----:B------:R0:W-:Y:S02]  /*1e2b0*/  STL [R1+0x2fcc], R56 ;  /* 0x002fcc3801007387 */ /* 0x0001e40000100800 */
[----:B0-----:R-:W-:-:S05]  /*1e2c0*/  IABS R56, c[0x0][0x178] ;  /* 0x00005e0000387a13 */ /* 0x001fca0000000000 */
[----:B------:R-:W-:-:S05]  /*1e2d0*/  @!P6 IMAD.IADD R57, R57, 0x1, -R56 ;  /* 0x000000013939e824 */ /* 0x000fca00078e0a38 */
[----:B------:R0:W-:Y:S04]  /*1e2e0*/  STL [R1+0x2fd0], R57 ;  /* 0x002fd03901007387 */ /* 0x0001e80000100800 */
[----:B------:R-:W2:Y:S04]  /*1e2f0*/  LDL R4, [R1+0x2f2c] ;  /* 0x002f2c0001047983 */ /* 0x000ea80000100800 */
[----:B------:R-:W2:Y:S01]  /*1e300*/  LDL.LU R56, [R1+0xe0] ;  /* 0x0000e00001387983 */ /* 0x000ea20000300800 */
[----:B------:R-:W-:-:S03]  /*1e310*/  ISETP.GE.AND P5, PT, R2, RZ, PT ;  /* 0x000000ff0200720c */ /* 0x000fc60003fa6270 */
[----:B------:R-:W3:Y:S04]  /*1e320*/  LDL R2, [R1+0x2f30] ;  /* 0x002f300001027983 */ /* 0x000ee80000100800 */
[----:B0-----:R-:W3:Y:S01]  /*1e330*/  LDL.LU R57, [R1+0xdc] ;  /* 0x0000dc0001397983 */ /* 0x001ee20000300800 */
[----:B--2---:R-:W-:Y:S01]  /*1e340*/  @!P4 IMAD.MOV R56, RZ, RZ, -R56 ;  /* 0x000000ffff38c224 */ /* 0x004fe200078e0a38 */
[----:B------:R-:W-:Y:S02]  /*1e350*/  ISETP.GE.AND P4, PT, R3, RZ, PT ;  /* 0x000000ff0300720c */ /* 0x000fe40003f86270 */
[----:B------:R-:W2:Y:S04]  /*1e360*/  LDL R3, [R1+0x2f34] ;  /* 0x002f340001037983 */ /* 0x000ea80000100800 */
[----:B------:R0:W-:Y:S04]  /*1e370*/  STL [R1+0x7f0], R56 ;  /* 0x0007f03801007387 */ /* 0x0001e80000100800 */
[----:B0-----:R-:W2:Y:S01]  /*1e380*/  LDL.LU R56, [R1+0xd8] ;  /* 0x0000d80001387983 */ /* 0x001ea20000300800 */
[----:B---3--:R-:W-:Y:S01]  /*1e390*/  @!P0 IMAD.MOV R57, RZ, RZ, -R57 ;  /* 0x000000ffff398224 */ /* 0x008fe200078e0a39 */
[----:B------:R-:W-:-:S02]  /*1e3a0*/  ISETP.GE.AND P0, PT, R59, RZ, PT ;  /* 0x000000ff3b00720c */ /* 0x000fc40003f06270 */
[----:B------:R-:W3:Y:S04]  /*1e3b0*/  LDL R59, [R1+0x2f20] ;  /* 0x002f2000013b7983 */ /* 0x000ee80000100800 */
[----:B------:R0:W-:Y:S04]  /*1e3c0*/  STL [R1+0x7ec], R57 ;  /* 0x0007ec3901007387 */ /* 0x0001e80000100800 */
[----:B0-----:R-:W3:Y:S01]  /*1e3d0*/  LDL.LU R57, [R1+0xd4] ;  /* 0x0000d40001397983 */ /* 0x001ee20000300800 */
[----:B--2---:R-:W-:Y:S01]  /*1e3e0*/  @!P1 IMAD.MOV R56, RZ, RZ, -R56 ;  /* 0x000000ffff389224 */ /* 0x004fe200078e0a38 */
[----:B------:R-:W-:-:S02]  /*1e3f0*/  ISETP.GE.AND P1, PT, R60, RZ, PT ;  /* 0x000000ff3c00720c */ /* 0x000fc40003f26270 */
[----:B------:R-:W2:Y:S04]  /*1e400*/  LDL R60, [R1+0x2f24] ;  /* 0x002f2400013c7983 */ /* 0x000ea80000100800 */
[----:B------:R0:W-:Y:S04]  /*1e410*/  STL [R1+0x7e8], R56 ;  /* 0x0007e83801007387 */ /* 0x0001e80000100800 */
[----:B0-----:R-:W2:Y:S01]  /*1e420*/  LDL.LU R56, [R1+0xd0] ;  /* 0x0000d00001387983 */ /* 0x001ea20000300800 */
[----:B------:R-:W-:Y:S01]  /*1e430*/  ISETP.GE.AND P3, PT, R58, RZ, PT ;  /* 0x000000ff3a00720c */ /* 0x000fe20003f66270 */
[----:B---3--:R-:W-:Y:S01]  /*1e440*/  @!P2 IMAD.MOV R57, RZ, RZ, -R57 ;  /* 0x000000ffff39a224 */ /* 0x008fe200078e0a39 */
[----:B----4-:R-:W-:-:S02]  /*1e450*/  ISETP.GE.AND P2, PT, R0, RZ, PT ;  /* 0x000000ff0000720c */ /* 0x010fc40003f46270 */
[----:B------:R-:W3:Y:S04]  /*1e460*/  LDL R0, [R1+0x2f10] ;  /* 0x002f100001007983 */ /* 0x000ee80000100800 */
[----:B------:R0:W-:Y:S04]  /*1e470*/  STL [R1+0x7e4], R57 ;  /* 0x0007e43901007387 */ /* 0x0001e80000100800 */
[----:B0-----:R-:W4:Y:S01]  /*1e480*/  LDL.LU R57, [R1+0xcc] ;  /* 0x0000cc0001397983 */ /* 0x001f220000300800 */
[----:B--2---:R-:W-:Y:S01]  /*1e490*/  @!P3 IMAD.MOV R56, RZ, RZ, -R56 ;  /* 0x000000ffff38b224 */ /* 0x004fe200078e0a38 */
[----:B------:R-:W-:-:S02]  /*1e4a0*/  ISETP.GE.AND P3, PT, R61, RZ, PT ;  /* 0x000000ff3d00720c */ /* 0x000fc40003f66270 */
[----:B------:R-:W2:Y:S04]  /*1e4b0*/  LDL R61, [R1+0x2f14] ;  /* 0x002f1400013d7983 */ /* 0x000ea80000100800 */
[----:B------:R0:W-:Y:S04]  /*1e4c0*/  STL [R1+0x7e0], R56 ;  /* 0x0007e03801007387 */ /* 0x0001e80000100800 */
[----:B0-----:R-:W2:Y:S01]  /*1e4d0*/  LDL.LU R56, [R1+0xc8] ;  /* 0x0000c80001387983 */ /* 0x001ea20000300800 */
[----:B----4-:R-:W-:Y:S01]  /*1e4e0*/  @!P5 IMAD.MOV R57, RZ, RZ, -R57 ;  /* 0x000000ffff39d224 */ /* 0x010fe200078e0a39 */
[----:B------:R-:W-:-:S02]  /*1e4f0*/  ISETP.GE.AND P5, PT, R5, RZ, PT ;  /* 0x000000ff0500720c */ /* 0x000fc40003fa6270 */
[----:B------:R-:W4:Y:S04]  /*1e500*/  LDL R5, [R1+0x2f00] ;  /* 0x002f000001057983 */ /* 0x000f280000100800 */
[----:B------:R0:W-:Y:S04]  /*1e510*/  STL [R1+0x7dc], R57 ;  /* 0x0007dc3901007387 */ /* 0x0001e80000100800 */
[----:B0-----:R-:W3:Y:S01]  /*1e520*/  LDL.LU R57, [R1+0xc4] ;  /* 0x0000c40001397983 */ /* 0x001ee20000300800 */
[----:B--2---:R-:W-:Y:S01]  /*1e530*/  @!P4 IMAD.MOV R56, RZ, RZ, -R56 ;  /* 0x000000ffff38c224 */ /* 0x004fe200078e0a38 */
[----:B------:R-:W-:-:S02]  /*1e540*/  ISETP.GE.AND P4, PT, R4, RZ, PT ;  /* 0x000000ff0400720c */ /* 0x000fc40003f86270 */
        /* <DEDUP_REMOVED lines=1424> */
[----:B------:R-:W-:-:S04]  /*23e50*/  ISETP.GE.AND P2, PT, R0, RZ, PT ;  /* 0x000000ff0000720c */ /* 0x000fc80003f46270 */
[----:B------:R0:W-:Y:S04]  /*23e60*/  STL [R1+0x2fc], R57 ;  /* 0x0002fc3901007387 */ /* 0x0001e80000100800 */
[----:B------:R-:W3:Y:S04]  /*23e70*/  LDL R0, [R1+0x2a74] ;  /* 0x002a740001007983 */ /* 0x000ee80000100800 */
        /* <DEDUP_REMOVED lines=368> */
[----:B------:R-:W4:Y:S02]  /*25580*/  LDL R5, [R1+0x294c] ;  /* 0x00294c0001057983 */ /* 0x000f240000100800 */
[----:B------:R0:W-:Y:S02]  /*25590*/  STL [R1+0x16c], R57 ;  /* 0x00016c3901007387 */ /* 0x0001e40000100800 */
[----:B0-----:R-:W3:Y:S01]  /*255a0*/  LDL.LU R57, [R1+0x15c] ;  /* 0x00015c0001397983 */ /* 0x001ee20000300800 */
[----:B--2---:R-:W-:Y:S01]  /*255b0*/  @!P4 IMAD.MOV R56, RZ, RZ, -R56 ;  /* 0x000000ffff38c224 */ /* 0x004fe200078e0a38 */
[----:B------:R-:W-:Y:S02]  /*255c0*/  ISETP.GE.AND P4, PT, R4, RZ, PT ;  /* 0x000000ff0400720c */ /* 0x000fe40003f86270 */
[----:B------:R-:W2:Y:S02]  /*255d0*/  LDL R4, [R1+0x2950] ;  /* 0x0029500001047983 */ /* 0x000ea40000100800 */
[----:B------:R0:W-:Y:S02]  /*255e0*/  STL [R1+0x168], R56 ;  /* 0x0001683801007387 */ /* 0x0001e40000100800 */
[----:B0-----:R-:W2:Y:S01]  /*255f0*/  LDL.LU R56, [R1+0x144] ;  /* 0x0001440001387983 */ /* 0x001ea20000300800 */
[----:B---3--:R-:W-:Y:S01]  /*25600*/  @!P0 IMAD.MOV R57, RZ, RZ, -R57 ;  /* 0x000000ffff398224 */ /* 0x008fe200078e0a39 */
[----:B------:R-:W-:-:S02]  /*25610*/  ISETP.GE.AND P0, PT, R2, RZ, PT ;  /* 0x000000ff0200720c */ /* 0x000fc40003f06270 */
[----:B------:R-:W3:Y:S02]  /*25620*/  LDL R2, [R1+0x2944] ;  /* 0x0029440001027983 */ /* 0x000ee40000100800 */
        /* <DEDUP_REMOVED lines=28> */
[----:B----4-:R-:W-:-:S02]  /*257f0*/  ISETP.GE.AND P0, PT, R5, RZ, PT ;  /* 0x000000ff0500720c */ /* 0x010fc40003f06270 */
[----:B------:R-:W3:Y:S02]  /*25800*/  LDL R5, [R1+0x2930] ;  /* 0x0029300001057983 */ /* 0x000ee40000100800 */
[----:B------:R0:W-:Y:S02]  /*25810*/  STL [R1+0x14c], R57 ;  /* 0x00014c3901007387 */ /* 0x0001e40000100800 */
[----:B0-----:R-:W4:Y:S01]  /*25820*/  LDL.LU R57, [R1+0x13c] ;  /* 0x00013c0001397983 */ /* 0x001f220000300800 */
[----:B--2---:R-:W-:Y:S01]  /*25830*/  @!P1 IMAD.MOV R56, RZ, RZ, -R56 ;  /* 0x000000ffff389224 */ /* 0x004fe200078e0a38 */
[----:B------:R-:W-:Y:S02]  /*25840*/  ISETP.GE.AND P1, PT, R4, RZ, PT ;  /* 0x000000ff0400720c */ /* 0x000fe40003f26270 */
[----:B------:R-:W2:Y:S02]  /*25850*/  LDL R4, [R1+0x292c] ;  /* 0x00292c0001047983 */ /* 0x000ea40000100800 */
[----:B------:R0:W-:Y:S02]  /*25860*/  STL [R1+0x148], R56 ;  /* 0x0001483801007387 */ /* 0x0001e40000100800 */
        /* <DEDUP_REMOVED lines=292> */
[----:B----4-:R-:W-:-:S04]  /*26ab0*/  ISETP.GE.AND P0, PT, R59, RZ, PT ;  /* 0x000000ff3b00720c */ /* 0x010fc80003f06270 */
[----:B------:R0:W-:Y:S04]  /*26ac0*/  STL [R1+0x5c], R57 ;  /* 0x00005c3901007387 */ /* 0x0001e80000100800 */
[----:B0-----:R-:W3:Y:S01]  /*26ad0*/  LDL.LU R57, [R1+0x25c] ;  /* 0x00025c0001397983 */ /* 0x001ee20000300800 */
[----:B------:R-:W4:Y:S02]  /*26ae0*/  LDL R59, [R1+0x2840] ;  /* 0x00284000013b7983 */ /* 0x000f240000100800 */
[----:B--2---:R-:W-:-:S05]  /*26af0*/  @!P1 IMAD.MOV R56, RZ, RZ, -R56 ;  /* 0x000000ffff389224 */ /* 0x004fca00078e0a38 */
[----:B------:R0:W-:Y:S04]  /*26b00*/  STL [R1+0x58], R56 ;  /* 0x0000583801007387 */ /* 0x0001e80000100800 */
[----:B0-----:R-:W2:Y:S01]  /*26b10*/  LDL.LU R56, [R1+0x260] ;  /* 0x0002600001387983 */ /* 0x001ea20000300800 */
[----:B---3--:R-:W-:Y:S01]  /*26b20*/  @!P2 IMAD.MOV R57, RZ, RZ, -R57 ;  /* 0x000000ffff39a224 */ /* 0x008fe200078e0a39 */
[----:B------:R-:W-:Y:S02]  /*26b30*/  ISETP.GE.AND P1, PT, R60, RZ, PT ;  /* 0x000000ff3c00720c */ /* 0x000fe40003f26270 */
[----:B------:R-:W3:Y:S02]  /*26b40*/  LDL R60, [R1+0x283c] ;  /* 0x00283c00013c7983 */ /* 0x000ee40000100800 */
[----:B------:R0:W-:Y:S01]  /*26b50*/  STL [R1+0x54], R57 ;  /* 0x0000543901007387 */ /* 0x0001e20000100800 */
[----:B------:R-:W-:Y:S01]  /*26b60*/  ISETP.GE.AND P2, PT, R0, RZ, PT ;  /* 0x000000ff0000720c */ /* 0x000fe20003f46270 */
[----:B0-----:R-:W3:Y:S01]  /*26b70*/  LDL.LU R57, [R1+0x248] ;  /* 0x0002480001397983 */ /* 0x001ee20000300800 */
[----:B------:R-:W3:Y:S02]  /*26b80*/  LDL R0, [R1+0x2834] ;  /* 0x0028340001007983 */ /* 0x000ee40000100800 */
        /* <DEDUP_REMOVED lines=15> */
[----:B------:R-:W-:Y:S01]  /*26c80*/  ISETP.GE.AND P0, PT, R2, RZ, PT ;  /* 0x000000ff0200720c */ /* 0x000fe20003f06270 */
[----:B------:R-:W3:Y:S01]  /*26c90*/  LDL R4, [R1+0x282c] ;  /* 0x00282c0001047983 */ /* 0x000ee20000100800 */
[----:B------:R-:W3:Y:S02]  /*26ca0*/  LDL.LU R2, [R1+0x228] ;  /* 0x0002280001027983 */ /* 0x000ee40000300800 */
[----:B------:R-:W-:Y:S02]  /*26cb0*/  STL [R1+0x44], R57 ;  /* 0x0000443901007387 */ /* 0x000fe40000100800 */
[----:B------:R-:W3:Y:S02]  /*26cc0*/  LDL R58, [R1+0x2824] ;  /* 0x00282400013a7983 */ /* 0x000ee40000100800 */
[----:B--2---:R-:W-:Y:S01]  /*26cd0*/  @!P1 IMAD.MOV R56, RZ, RZ, -R56 ;  /* 0x000000ffff389224 */ /* 0x004fe200078e0a38 */
[----:B------:R-:W-:-:S02]  /*26ce0*/  ISETP.GE.AND P1, PT, R3, RZ, PT ;  /* 0x000000ff0300720c */ /* 0x000fc40003f26270 */
[----:B------:R-:W2:Y:S02]  /*26cf0*/  LDL R3, [R1+0x2828] ;  /* 0x0028280001037983 */ /* 0x000ea40000100800 */
[----:B------:R0:W-:Y:S02]  /*26d00*/  STL [R1+0x40], R56 ;  /* 0x0000403801007387 */ /* 0x0001e40000100800 */
[----:B0-----:R-:W2:Y:S01]  /*26d10*/  LDL.LU R56, [R1+0x210] ;  /* 0x0002100001387983 */ /* 0x001ea20000300800 */
[----:B---3--:R-:W-:Y:S01]  /*26d20*/  @!P2 IMAD.MOV R2, RZ, RZ, -R2 ;  /* 0x000000ffff02a224 */ /* 0x008fe200078e0a02 */
[----:B----4-:R-:W-:-:S04]  /*26d30*/  ISETP.GE.AND P2, PT, R59, RZ, PT ;  /* 0x000000ff3b00720c */ /* 0x010fc80003f46270 */
[----:B------:R0:W-:Y:S04]  /*26d40*/  STL [R1+0x3c], R2 ;  /* 0x00003c0201007387 */ /* 0x0001e80000100800 */
[----:B0-----:R-:W3:Y:S01]  /*26d50*/  LDL R2, [R1+0x281c] ;  /* 0x00281c0001027983 */ /* 0x001ee20000100800 */
[----:B------:R-:W4:Y:S02]  /*26d60*/  LDL.LU R57, [R1+0x1cc] ;  /* 0x0001cc0001397983 */ /* 0x000f240000300800 */
[----:B------:R-:W3:Y:S02]  /*26d70*/  LDL R59, [R1+0x2820] ;  /* 0x00282000013b7983 */ /* 0x000ee40000100800 */
[----:B--2---:R-:W-:-:S05]  /*26d80*/  @!P3 IMAD.MOV R56, RZ, RZ, -R56 ;  /* 0x000000ffff38b224 */ /* 0x004fca00078e0a38 */
[----:B------:R0:W-:Y:S04]  /*26d90*/  STL [R1+0x38], R56 ;  /* 0x0000383801007387 */ /* 0x0001e80000100800 */
[----:B0-----:R-:W2:Y:S01]  /*26da0*/  LDL.LU R56, [R1+0x1e0] ;  /* 0x0001e00001387983 */ /* 0x001ea20000300800 */
[----:B----4-:R-:W-:Y:S01]  /*26db0*/  @!P5 IMAD.MOV R57, RZ, RZ, -R57 ;  /* 0x000000ffff39d224 */ /* 0x010fe200078e0a39 */
[----:B------:R-:W-:Y:S02]  /*26dc0*/  ISETP.GE.AND P3, PT, R60, RZ, PT ;  /* 0x000000ff3c00720c */ /* 0x000fe40003f66270 */
[----:B------:R-:W4:Y:S02]  /*26dd0*/  LDL R60, [R1+0x2814] ;  /* 0x00281400013c7983 */ /* 0x000f240000100800 */
[----:B------:R0:W-:Y:S01]  /*26de0*/  STL [R1+0x34], R57 ;  /* 0x0000343901007387 */ /* 0x0001e20000100800 */
[----:B------:R-:W-:Y:S01]  /*26df0*/  ISETP.GE.AND P5, PT, R0, RZ, PT ;  /* 0x000000ff0000720c */ /* 0x000fe20003fa6270 */
[----:B0-----:R-:W3:Y:S01]  /*26e00*/  LDL R57, [R1+0x2818] ;  /* 0x0028180001397983 */ /* 0x001ee20000100800 */
[----:B------:R-:W3:Y:S02]  /*26e10*/  LDL.LU R0, [R1+0x1e4] ;  /* 0x0001e40001007983 */ /* 0x000ee40000300800 */
[----:B--2---:R-:W-:Y:S01]  /*26e20*/  @!P4 IMAD.MOV R56, RZ, RZ, -R56 ;  /* 0x000000ffff38c224 */ /* 0x004fe200078e0a38 */
[----:B------:R-:W-:-:S04]  /*26e30*/  ISETP.GE.AND P4, PT, R61, RZ, PT ;  /* 0x000000ff3d00720c */ /* 0x000fc80003f86270 */
[----:B------:R0:W-:Y:S04]  /*26e40*/  STL [R1+0x30], R56 ;  /* 0x0000303801007387 */ /* 0x0001e80000100800 */
[----:B0-----:R-:W2:Y:S01]  /*26e50*/  LDL R56, [R1+0x280c] ;  /* 0x00280c0001387983 */ /* 0x001ea20000100800 */
[----:B------:R-:W2:Y:S02]  /*26e60*/  LDL.LU R61, [R1+0x1e8] ;  /* 0x0001e800013d7983 */ /* 0x000ea40000300800 */
[----:B---3--:R-:W-:Y:S01]  /*26e70*/  @!P0 IMAD.MOV R0, RZ, RZ, -R0 ;  /* 0x000000ffff008224 */ /* 0x008fe200078e0a00 */
[----:B------:R-:W-:-:S04]  /*26e80*/  ISETP.GE.AND P0, PT, R5, RZ, PT ;  /* 0x000000ff0500720c */ /* 0x000fc80003f06270 */
[----:B------:R0:W-:Y:S04]  /*26e90*/  STL [R1+0x2c], R0 ;  /* 0x00002c0001007387 */ /* 0x0001e80000100800 */
[----:B0-----:R-:W3:Y:S01]  /*26ea0*/  LDL R0, [R1+0x2810] ;  /* 0x0028100001007983 */ /* 0x001ee20000100800 */
[----:B------:R-:W3:Y:S02]  /*26eb0*/  LDL.LU R5, [R1+0x1d0] ;  /* 0x0001d00001057983 */ /* 0x000ee40000300800 */
[----:B--2---:R-:W-:-:S05]  /*26ec0*/  @!P1 IMAD.MOV R61, RZ, RZ, -R61 ;  /* 0x000000ffff3d9224 */ /* 0x004fca00078e0a3d */
[----:B------:R0:W-:Y:S04]  /*26ed0*/  STL [R1+0x28], R61 ;  /* 0x0000283d01007387 */ /* 0x0001e80000100800 */
[----:B0-----:R-:W2:Y:S01]  /*26ee0*/  LDL.LU R61, [R1+0x3068] ;  /* 0x00306800013d7983 */ /* 0x001ea20000300800 */
[----:B---3--:R-:W-:Y:S01]  /*26ef0*/  @!P2 IMAD.MOV R5, RZ, RZ, -R5 ;  /* 0x000000ffff05a224 */ /* 0x008fe200078e0a05 */
[----:B------:R-:W-:Y:S02]  /*26f00*/  ISETP.GE.AND P1, PT, R4, RZ, PT ;  /* 0x000000ff0400720c */ /* 0x000fe40003f26270 */
[----:B------:R-:W-:Y:S01]  /*26f10*/  ISETP.GE.AND P2, PT, R58, RZ, PT ;  /* 0x000000ff3a00720c */ /* 0x000fe20003f46270 */
[----:B--2---:R-:W-:Y:S02]  /*26f20*/  IMAD.MOV.U32 R4, RZ, RZ, R61 ;  /* 0x000000ffff047224 */ /* 0x004fe400078e003d */
[----:B------:R-:W2:Y:S01]  /*26f30*/  LDL R61, [R1+0x2804] ;  /* 0x00280400013d7983 */ /* 0x000ea20000100800 */
[----:B------:R0:W-:Y:S03]  /*26f40*/  STL [R1+0x24], R5 ;  /* 0x0000240501007387 */ /* 0x0001e60000100800 */
[----:B0-----:R-:W3:Y:S01]  /*26f50*/  LDL.LU R5, [R1+0x3064] ;  /* 0x0030640001057983 */ /* 0x001ee20000300800 */
[----:B------:R-:W2:Y:S02]  /*26f60*/  LDL.LU R58, [R1+0x1c] ;  /* 0x00001c00013a7983 */ /* 0x000ea40000300800 */
[----:B------:R-:W-:Y:S01]  /*26f70*/  @!P3 IMAD.MOV R4, RZ, RZ, -R4 ;  /* 0x000000ffff04b224 */ /* 0x000fe200078e0a04 */
[----:B------:R-:W-:-:S04]  /*26f80*/  ISETP.GE.AND P3, PT, R3, RZ, PT ;  /* 0x000000ff0300720c */ /* 0x000fc80003f66270 */
[----:B------:R0:W-:Y:S04]  /*26f90*/  STL [R1+0x20], R4 ;  /* 0x0000200401007387 */ /* 0x0001e80000100800 */
[----:B0-----:R-:W3:Y:S01]  /*26fa0*/  LDL.LU R4, [R1+0x3060] ;  /* 0x0030600001047983 */ /* 0x001ee20000300800 */
[----:B------:R-:W3:Y:S02]  /*26fb0*/  LDL.LU R3, [R1+0x18] ;  /* 0x0000180001037983 */ /* 0x000ee40000300800 */
[----:B--2---:R-:W-:Y:S01]  /*26fc0*/  @!P5 IMAD.MOV R58, RZ, RZ, -R58 ;  /* 0x000000ffff3ad224 */ /* 0x004fe200078e0a3a */
[----:B------:R-:W-:Y:S02]  /*26fd0*/  ISETP.GE.AND P5, PT, R2, RZ, PT ;  /* 0x000000ff0200720c */ /* 0x000fe40003fa6270 */
[----:B------:R-:W2:Y:S02]  /*26fe0*/  LDL.LU R2, [R1+0x14] ;  /* 0x0000140001027983 */ /* 0x000ea40000300800 */
[----:B------:R0:W-:Y:S02]  /*26ff0*/  STL [R1+0x1c], R58 ;  /* 0x00001c3a01007387 */ /* 0x0001e40000100800 */
[----:B0-----:R-:W4:Y:S01]  /*27000*/  LDL R58, [R1+0x27fc] ;  /* 0x0027fc00013a7983 */ /* 0x001f220000100800 */
[----:B---3--:R-:W-:Y:S01]  /*27010*/  @!P4 IMAD.MOV R3, RZ, RZ, -R3 ;  /* 0x000000ffff03c224 */ /* 0x008fe200078e0a03 */
[----:B------:R-:W-:-:S04]  /*27020*/  ISETP.GE.AND P4, PT, R59, RZ, PT ;  /* 0x000000ff3b00720c */ /* 0x000fc80003f86270 */
[----:B------:R0:W-:Y:S04]  /*27030*/  STL [R1+0x18], R3 ;  /* 0x0000180301007387 */ /* 0x0001e80000100800 */
[----:B0-----:R-:W3:Y:S01]  /*27040*/  LDL.LU R3, [R1+0x305c] ;  /* 0x00305c0001037983 */ /* 0x001ee20000300800 */
[----:B------:R-:W3:Y:S02]  /*27050*/  LDL.LU R59, [R1+0x10] ;  /* 0x00001000013b7983 */ /* 0x000ee40000300800 */
[----:B--2---:R-:W-:Y:S01]  /*27060*/  @!P0 IMAD.MOV R2, RZ, RZ, -R2 ;  /* 0x000000ffff028224 */ /* 0x004fe200078e0a02 */
[----:B----4-:R-:W-:-:S04]  /*27070*/  ISETP.GE.AND P0, PT, R60, RZ, PT ;  /* 0x000000ff3c00720c */ /* 0x010fc80003f06270 */
[----:B------:R0:W-:Y:S04]  /*27080*/  STL [R1+0x14], R2 ;  /* 0x0000140201007387 */ /* 0x0001e80000100800 */
[----:B0-----:R-:W2:Y:S01]  /*27090*/  LDL.LU R2, [R1+0x3058] ;  /* 0x0030580001027983 */ /* 0x001ea20000300800 */
[----:B------:R-:W4:Y:S02]  /*270a0*/  LDL.LU R60, [R1+0xc] ;  /* 0x00000c00013c7983 */ /* 0x000f240000300800 */
[----:B---3--:R-:W-:Y:S01]  /*270b0*/  @!P1 IMAD.MOV R59, RZ, RZ, -R59 ;  /* 0x000000ffff3b9224 */ /* 0x008fe200078e0a3b */
[----:B------:R-:W-:-:S04]  /*270c0*/  ISETP.GE.AND P1, PT, R57, RZ, PT ;  /* 0x000000ff3900720c */ /* 0x000fc80003f26270 */
[----:B------:R0:W-:Y:S04]  /*270d0*/  STL [R1+0x10], R59 ;  /* 0x0000103b01007387 */ /* 0x0001e80000100800 */
[----:B0-----:R-:W3:Y:S01]  /*270e0*/  LDL.LU R59, [R1+0x3054] ;  /* 0x00305400013b7983 */ /* 0x001ee20000300800 */
[----:B------:R-:W2:Y:S02]  /*270f0*/  LDL.LU R57, [R1+0x8] ;  /* 0x0000080001397983 */ /* 0x000ea40000300800 */
[----:B----4-:R-:W-:Y:S01]  /*27100*/  @!P2 IMAD.MOV R60, RZ, RZ, -R60 ;  /* 0x000000ffff3ca224 */ /* 0x010fe200078e0a3c */
[----:B------:R-:W-:-:S04]  /*27110*/  ISETP.GE.AND P2, PT, R56, RZ, PT ;  /* 0x000000ff3800720c */ /* 0x000fc80003f46270 */
[----:B------:R0:W-:Y:S04]  /*27120*/  STL [R1+0xc], R60 ;  /* 0x00000c3c01007387 */ /* 0x0001e80000100800 */
[----:B0-----:R-:W4:Y:S01]  /*27130*/  LDL.LU R60, [R1+0x3050] ;  /* 0x00305000013c7983 */ /* 0x001f220000300800 */
[----:B------:R-:W3:Y:S02]  /*27140*/  LDL.LU R56, [R1+0x4] ;  /* 0x0000040001387983 */ /* 0x000ee40000300800 */
[----:B--2---:R-:W-:Y:S01]  /*27150*/  @!P3 IMAD.MOV R57, RZ, RZ, -R57 ;  /* 0x000000ffff39b224 */ /* 0x004fe200078e0a39 */
[----:B------:R-:W-:-:S04]  /*27160*/  ISETP.GE.AND P3, PT, R0, RZ, PT ;  /* 0x000000ff0000720c */ /* 0x000fc80003f66270 */
[----:B------:R0:W-:Y:S04]  /*27170*/  STL [R1+0x2fd4], R57 ;  /* 0x002fd43901007387 */ /* 0x0001e80000100800 */
[----:B0-----:R-:W2:Y:S01]  /*27180*/  LDL R57, [R1+0x2800] ;  /* 0x0028000001397983 */ /* 0x001ea20000100800 */
[----:B---3--:R-:W-:Y:S02]  /*27190*/  @!P5 IMAD.MOV R56, RZ, RZ, -R56 ;  /* 0x000000ffff38d224 */ /* 0x008fe400078e0a38 */
[----:B----4-:R-:W-:Y:S02]  /*271a0*/  IMAD.MOV.U32 R0, RZ, RZ, R60 ;  /* 0x000000ffff007224 */ /* 0x010fe400078e003c */
[----:B------:R-:W3:Y:S01]  /*271b0*/  LDL.LU R60, [R1+0x304c] ;  /* 0x00304c00013c7983 */ /* 0x000ee20000300800 */
[----:B------:R0:W-:Y:S03]  /*271c0*/  STL [R1+0x2fd8], R56 ;  /* 0x002fd83801007387 */ /* 0x0001e60000100800 */
[----:B0-----:R-:W4:Y:S01]  /*271d0*/  LDL R56, [R1+0x2808] ;  /* 0x0028080001387983 */ /* 0x001f220000100800 */
[----:B------:R-:W-:-:S02]  /*271e0*/  @!P4 IMAD.MOV R0, RZ, RZ, -R0 ;  /* 0x000000ffff00c224 */ /* 0x000fc400078e0a00 */
[----:B------:R-:W-:Y:S01]  /*271f0*/  @!P0 IMAD.MOV R59, RZ, RZ, -R59 ;  /* 0x000000ffff3b8224 */ /* 0x000fe200078e0a3b */
[----:B------:R-:W-:Y:S01]  /*27200*/  ISETP.GE.AND P5, PT, R61, RZ, PT ;  /* 0x000000ff3d00720c */ /* 0x000fe20003fa6270 */
[----:B------:R-:W-:Y:S01]  /*27210*/  @!P1 IMAD.MOV R2, RZ, RZ, -R2 ;  /* 0x000000ffff029224 */ /* 0x000fe200078e0a02 */
[----:B------:R-:W3:Y:S01]  /*27220*/  LDL.LU R61, [R1+0x3048] ;  /* 0x00304800013d7983 */ /* 0x000ee20000300800 */
[----:B------:R0:W-:Y:S02]  /*27230*/  STL [R1+0x2fdc], R0 ;  /* 0x002fdc0001007387 */ /* 0x0001e40000100800 */
[----:B------:R-:W-:Y:S01]  /*27240*/  @!P2 IMAD.MOV R3, RZ, RZ, -R3 ;  /* 0x000000ffff03a224 */ /* 0x000fe200078e0a03 */
[----:B------:R-:W-:Y:S01]  /*27250*/  ISETP.GE.AND P0, PT, R58, RZ, PT ;  /* 0x000000ff3a00720c */ /* 0x000fe20003f06270 */
[----:B0-----:R-:W3:Y:S01]  /*27260*/  LDL R0, [R1+0x27f0] ;  /* 0x0027f00001007983 */ /* 0x001ee20000100800 */
[----:B--2---:R-:W-:Y:S02]  /*27270*/  ISETP.GE.AND P1, PT, R57, RZ, PT ;  /* 0x000000ff3900720c */ /* 0x004fe40003f26270 */
[----:B----4-:R-:W-:-:S02]  /*27280*/  ISETP.GE.AND P4, PT, R56, RZ, PT ;  /* 0x000000ff3800720c */ /* 0x010fc40003f86270 */
[----:B------:R-:W2:Y:S01]  /*27290*/  LDL R56, [R1+0x27e4] ;  /* 0x0027e40001387983 */ /* 0x000ea20000100800 */
[----:B------:R0:W-:Y:S02]  /*272a0*/  STL [R1+0x2fe0], R59 ;  /* 0x002fe03b01007387 */ /* 0x0001e40000100800 */
[----:B------:R-:W4:Y:S01]  /*272b0*/  LDL R58, [R1+0x27e8] ;  /* 0x0027e800013a7983 */ /* 0x000f220000100800 */
[----:B0-----:R-:W4:Y:S01]  /*272c0*/  LDL R59, [R1+0x27ec] ;  /* 0x0027ec00013b7983 */ /* 0x001f220000100800 */
[----:B------:R0:W-:Y:S02]  /*272d0*/  STL [R1+0x2fe4], R2 ;  /* 0x002fe40201007387 */ /* 0x0001e40000100800 */
[----:B------:R-:W4:Y:S01]  /*272e0*/  LDL R57, [R1+0x27dc] ;  /* 0x0027dc0001397983 */ /* 0x000f220000100800 */
[----:B0-----:R-:W4:Y:S01]  /*272f0*/  LDL R2, [R1+0x27f8] ;  /* 0x0027f80001027983 */ /* 0x001f220000100800 */
[----:B------:R0:W-:Y:S03]  /*27300*/  STL [R1+0x2fe8], R3 ;  /* 0x002fe80301007387 */ /* 0x0001e60000100800 */
[----:B0-----:R-:W4:Y:S01]  /*27310*/  LDL R3, [R1+0x27f4] ;  /* 0x0027f40001037983 */ /* 0x001f220000100800 */
[----:B------:R-:W-:-:S02]  /*27320*/  @!P3 IMAD.MOV R4, RZ, RZ, -R4 ;  /* 0x000000ffff04b224 */ /* 0x000fc400078e0a04 */
[----:B------:R-:W-:Y:S02]  /*27330*/  @!P5 IMAD.MOV R5, RZ, RZ, -R5 ;  /* 0x000000ffff05d224 */ /* 0x000fe400078e0a05 */
[----:B------:R-:W-:Y:S02]  /*27340*/  @!P4 IMAD.MOV R6, RZ, RZ, -R6 ;  /* 0x000000ffff06c224 */ /* 0x000fe400078e0a06 */
[----:B------:R-:W-:Y:S02]  /*27350*/  @!P0 IMAD.MOV R7, RZ, RZ, -R7 ;  /* 0x000000ffff078224 */ /* 0x000fe400078e0a07 */
[----:B------:R-:W-:Y:S01]  /*27360*/  @!P1 IMAD.MOV R8, RZ, RZ, -R8 ;  /* 0x000000ffff089224 */ /* 0x000fe200078e0a08 */
[----:B---3--:R-:W-:Y:S02]  /*27370*/  ISETP.GE.AND P4, PT, R0, RZ, PT ;  /* 0x000000ff0000720c */ /* 0x008fe40003f86270 */
[----:B--2---:R-:W-:Y:S02]  /*27380*/  ISETP.GE.AND P0, PT, R56, RZ, PT ;  /* 0x000000ff3800720c */ /* 0x004fe40003f06270 */
[----:B----4-:R-:W-:-:S02]  /*27390*/  ISETP.GE.AND P1, PT, R58, RZ, PT ;  /* 0x000000ff3a00720c */ /* 0x010fc40003f26270 */
[----:B------:R-:W-:Y:S02]  /*273a0*/  ISETP.GE.AND P5, PT, R59, RZ, PT ;  /* 0x000000ff3b00720c */ /* 0x000fe40003fa6270 */
[----:B------:R-:W-:Y:S02]  /*273b0*/  ISETP.GE.AND P3, PT, R2, RZ, PT ;  /* 0x000000ff0200720c */ /* 0x000fe40003f66270 */
[----:B------:R-:W-:Y:S02]  /*273c0*/  ISETP.GE.AND P2, PT, R3, RZ, PT ;  /* 0x000000ff0300720c */ /* 0x000fe40003f46270 */
[----:B------:R-:W2:Y:S01]  /*273d0*/  LDL R3, [R1+0x27e0] ;  /* 0x0027e00001037983 */ /* 0x000ea20000100800 */
[----:B------:R0:W-:Y:S02]  /*273e0*/  STL [R1+0x2fec], R4 ;  /* 0x002fec0401007387 */ /* 0x0001e40000100800 */
[----:B------:R-:W3:Y:S02]  /*273f0*/  LDL R2, [R1+0x27d4] ;  /* 0x0027d40001027983 */ /* 0x000ee40000100800 */
[----:B------:R-:W-:Y:S01]  /*27400*/  STL [R1+0x2ff0], R5 ;  /* 0x002ff00501007387 */ /* 0x000fe20000100800 */
[----:B------:R-:W4:Y:S01]  /*27410*/  LDL R59, [R1+0x27d8] ;  /* 0x0027d800013b7983 */ /* 0x000f220000100800 */
[----:B------:R1:W-:Y:S02]  /*27420*/  STL [R1+0x2ff4], R6 ;  /* 0x002ff40601007387 */ /* 0x0003e40000100800 */
[----:B------:R-:W4:Y:S02]  /*27430*/  LDL R0, [R1+0x27cc] ;  /* 0x0027cc0001007983 */ /* 0x000f240000100800 */
[----:B------:R-:W-:Y:S01]  /*27440*/  STL [R1+0x2ff8], R7 ;  /* 0x002ff80701007387 */ /* 0x000fe20000100800 */
[----:B------:R-:W4:Y:S01]  /*27450*/  LDL R56, [R1+0x27d0] ;  /* 0x0027d00001387983 */ /* 0x000f220000100800 */
[----:B------:R-:W-:Y:S02]  /*27460*/  STL [R1+0x2ffc], R8 ;  /* 0x002ffc0801007387 */ /* 0x000fe40000100800 */
[----:B------:R-:W4:Y:S02]  /*27470*/  LDL R58, [R1+0x27c4] ;  /* 0x0027c400013a7983 */ /* 0x000f240000100800 */
[----:B------:R-:W-:Y:S01]  /*27480*/  @!P2 IMAD.MOV R9, RZ, RZ, -R9 ;  /* 0x000000ffff09a224 */ /* 0x000fe200078e0a09 */
[----:B------:R-:W-:-:S04]  /*27490*/  ISETP.GE.AND P2, PT, R57, RZ, PT ;  /* 0x000000ff3900720c */ /* 0x000fc80003f46270 */
[----:B------:R-:W-:Y:S01]  /*274a0*/  STL [R1+0x3000], R9 ;  /* 0x0030000901007387 */ /* 0x000fe20000100800 */
[----:B------:R-:W4:Y:S02]  /*274b0*/  LDL R57, [R1+0x27c8] ;  /* 0x0027c80001397983 */ /* 0x000f240000100800 */
[----:B------:R-:W-:Y:S02]  /*274c0*/  @!P3 IMAD.MOV R10, RZ, RZ, -R10 ;  /* 0x000000ffff0ab224 */ /* 0x000fe400078e0a0a */
[----:B------:R-:W-:Y:S02]  /*274d0*/  @!P5 IMAD.MOV R11, RZ, RZ, -R11 ;  /* 0x000000ffff0bd224 */ /* 0x000fe400078e0a0b */
[----:B------:R-:W-:Y:S02]  /*274e0*/  @!P4 IMAD.MOV R12, RZ, RZ, -R12 ;  /* 0x000000ffff0cc224 */ /* 0x000fe400078e0a0c */
[----:B------:R-:W-:Y:S01]  /*274f0*/  @!P0 IMAD.MOV R13, RZ, RZ, -R13 ;  /* 0x000000ffff0d8224 */ /* 0x000fe200078e0a0d */
[----:B------:R-:W-:Y:S01]  /*27500*/  STL [R1+0x3004], R10 ;  /* 0x0030040a01007387 */ /* 0x000fe20000100800 */
[----:B------:R-:W-:-:S02]  /*27510*/  @!P1 IMAD.MOV R14, RZ, RZ, -R14 ;  /* 0x000000ffff0e9224 */ /* 0x000fc400078e0a0e */
[----:B------:R-:W-:Y:S01]  /*27520*/  @!P2 IMAD.MOV R15, RZ, RZ, -R15 ;  /* 0x000000ffff0fa224 */ /* 0x000fe200078e0a0f */
[----:B--2---:R-:W-:Y:S02]  /*27530*/  ISETP.GE.AND P3, PT, R3, RZ, PT ;  /* 0x000000ff0300720c */ /* 0x004fe40003f66270 */
[----:B------:R-:W2:Y:S01]  /*27540*/  LDL R3, [R1+0x27c0] ;  /* 0x0027c00001037983 */ /* 0x000ea20000100800 */
[----:B------:R-:W-:Y:S01]  /*27550*/  STL [R1+0x3008], R11 ;  /* 0x0030080b01007387 */ /* 0x000fe20000100800 */
[----:B---3--:R-:W-:Y:S02]  /*27560*/  ISETP.GE.AND P5, PT, R2, RZ, PT ;  /* 0x000000ff0200720c */ /* 0x008fe40003fa6270 */
[----:B----4-:R-:W-:Y:S01]  /*27570*/  ISETP.GE.AND P4, PT, R59, RZ, PT ;  /* 0x000000ff3b00720c */ /* 0x010fe20003f86270 */
[----:B------:R-:W3:Y:S01]  /*27580*/  LDL R2, [R1+0x27bc] ;  /* 0x0027bc0001027983 */ /* 0x000ee20000100800 */
[----:B------:R-:W-:Y:S02]  /*27590*/  STL [R1+0x300c], R12 ;  /* 0x00300c0c01007387 */ /* 0x000fe40000100800 */
[----:B------:R-:W4:Y:S02]  /*275a0*/  LDL R59, [R1+0x27b4] ;  /* 0x0027b400013b7983 */ /* 0x000f240000100800 */
[----:B------:R-:W-:Y:S01]  /*275b0*/  STL [R1+0x3010], R13 ;  /* 0x0030100d01007387 */ /* 0x000fe20000100800 */
[----:B------:R-:W-:-:S02]  /*275c0*/  ISETP.GE.AND P0, PT, R0, RZ, PT ;  /* 0x000000ff0000720c */ /* 0x000fc40003f06270 */
[----:B------:R-:W-:Y:S01]  /*275d0*/  ISETP.GE.AND P1, PT, R56, RZ, PT ;  /* 0x000000ff3800720c */ /* 0x000fe20003f26270 */
[----:B------:R-:W4:Y:S01]  /*275e0*/  LDL R0, [R1+0x27b8] ;  /* 0x0027b80001007983 */ /* 0x000f220000100800 */
[----:B------:R-:W-:Y:S02]  /*275f0*/  STL [R1+0x3014], R14 ;  /* 0x0030140e01007387 */ /* 0x000fe40000100800 */
[----:B------:R-:W4:Y:S02]  /*27600*/  LDL R56, [R1+0x27b0] ;  /* 0x0027b00001387983 */ /* 0x000f240000100800 */
[----:B------:R-:W-:Y:S01]  /*27610*/  STL [R1+0x3018], R15 ;  /* 0x0030180f01007387 */ /* 0x000fe20000100800 */
[----:B------:R-:W-:Y:S02]  /*27620*/  ISETP.GE.AND P2, PT, R58, RZ, PT ;  /* 0x000000ff3a00720c */ /* 0x000fe40003f46270 */
[----:B------:R-:W4:Y:S01]  /*27630*/  LDL R58, [R1+0x27ac] ;  /* 0x0027ac00013a7983 */ /* 0x000f220000100800 */
        /* <DEDUP_REMOVED lines=8> */
[----:B------:R0:W-:Y:S01]  /*276c0*/  STL [R1+0x3020], R17 ;  /* 0x0030201101007387 */ /* 0x0001e20000100800 */
[----:B------:R-:W-:Y:S02]  /*276d0*/  STL [R1+0x3024], R18 ;  /* 0x0030241201007387 */ /* 0x000fe40000100800 */
[----:B------:R-:W-:-:S02]  /*276e0*/  @!P2 IMAD.MOV R21, RZ, RZ, -R21 ;  /* 0x000000ffff15a224 */ /* 0x000fc400078e0a15 */
[----:B------:R-:W-:Y:S01]  /*276f0*/  @!P3 IMAD.MOV R22, RZ, RZ, -R22 ;  /* 0x000000ffff16b224 */ /* 0x000fe200078e0a16 */
[----:B--2---:R-:W-:Y:S02]  /*27700*/  ISETP.GE.AND P5, PT, R3, RZ, PT ;  /* 0x000000ff0300720c */ /* 0x004fe40003fa6270 */
[----:B------:R-:W2:Y:S01]  /*27710*/  LDL R3, [R1+0x27a8] ;  /* 0x0027a80001037983 */ /* 0x000ea20000100800 */
[----:B------:R-:W-:Y:S01]  /*27720*/  STL [R1+0x3028], R19 ;  /* 0x0030281301007387 */ /* 0x000fe20000100800 */
[----:B---3--:R-:W-:Y:S02]  /*27730*/  ISETP.GE.AND P4, PT, R2, RZ, PT ;  /* 0x000000ff0200720c */ /* 0x008fe40003f86270 */
[----:B------:R-:W3:Y:S01]  /*27740*/  LDL R2, [R1+0x279c] ;  /* 0x00279c0001027983 */ /* 0x000ee20000100800 */
[----:B----4-:R-:W-:-:S03]  /*27750*/  ISETP.GE.AND P0, PT, R59, RZ, PT ;  /* 0x000000ff3b00720c */ /* 0x010fc60003f06270 */
[----:B------:R-:W-:Y:S01]  /*27760*/  STL [R1+0x302c], R20 ;  /* 0x00302c1401007387 */ /* 0x000fe20000100800 */
[----:B------:R-:W4:Y:S01]  /*27770*/  LDL R59, [R1+0x27a0] ;  /* 0x0027a000013b7983 */ /* 0x000f220000100800 */
[----:B------:R-:W-:Y:S02]  /*27780*/  ISETP.GE.AND P1, PT, R0, RZ, PT ;  /* 0x000000ff0000720c */ /* 0x000fe40003f26270 */
[----:B------:R-:W4:Y:S01]  /*27790*/  LDL R0, [R1+0x2794] ;  /* 0x0027940001007983 */ /* 0x000f220000100800 */
[----:B------:R-:W-:Y:S01]  /*277a0*/  STL [R1+0x3030], R21 ;  /* 0x0030301501007387 */ /* 0x000fe20000100800 */
[----:B------:R-:W-:Y:S02]  /*277b0*/  ISETP.GE.AND P2, PT, R56, RZ, PT ;  /* 0x000000ff3800720c */ /* 0x000fe40003f46270 */
[----:B------:R-:W4:Y:S01]  /*277c0*/  LDL R56, [R1+0x2798] ;  /* 0x0027980001387983 */ /* 0x000f220000100800 */
[----:B------:R-:W-:Y:S01]  /*277d0*/  STL [R1+0x3034], R22 ;  /* 0x0030341601007387 */ /* 0x000fe20000100800 */
[----:B------:R-:W-:-:S02]  /*277e0*/  ISETP.GE.AND P3, PT, R58, RZ, PT ;  /* 0x000000ff3a00720c */ /* 0x000fc40003f66270 */
[----:B------:R-:W4:Y:S01]  /*277f0*/  LDL R58, [R1+0x278c] ;  /* 0x00278c00013a7983 */ /* 0x000f220000100800 */
[----:B------:R-:W-:Y:S01]  /*27800*/  @!P5 IMAD.MOV R23, RZ, RZ, -R23 ;  /* 0x000000ffff17d224 */ /* 0x000fe200078e0a17 */
[----:B------:R-:W-:-:S04]  /*27810*/  ISETP.GE.AND P5, PT, R57, RZ, PT ;  /* 0x000000ff3900720c */ /* 0x000fc80003fa6270 */
[----:B------:R-:W-:Y:S01]  /*27820*/  STL [R1+0x3038], R23 ;  /* 0x0030381701007387 */ /* 0x000fe20000100800 */
[----:B------:R-:W4:Y:S02]  /*27830*/  LDL R57, [R1+0x2790] ;  /* 0x0027900001397983 */ /* 0x000f240000100800 */
[----:B0-----:R-:W4:Y:S02]  /*27840*/  LDL R4, [R1+0x2784] ;  /* 0x0027840001047983 */ /* 0x001f240000100800 */
[----:B------:R-:W-:Y:S02]  /*27850*/  @!P4 IMAD.MOV R24, RZ, RZ, -R24 ;  /* 0x000000ffff18c224 */ /* 0x000fe400078e0a18 */
[----:B------:R-:W-:Y:S02]  /*27860*/  @!P0 IMAD.MOV R25, RZ, RZ, -R25 ;  /* 0x000000ffff198224 */ /* 0x000fe400078e0a19 */
[----:B------:R-:W-:Y:S01]  /*27870*/  @!P1 IMAD.MOV R26, RZ, RZ, -R26 ;  /* 0x000000ffff1a9224 */ /* 0x000fe200078e0a1a */
[----:B------:R-:W-:Y:S01]  /*27880*/  STL [R1+0x303c], R24 ;  /* 0x00303c1801007387 */ /* 0x000fe20000100800 */
[----:B------:R-:W-:-:S02]  /*27890*/  @!P5 IMAD.MOV R29, RZ, RZ, -R29 ;  /* 0x000000ffff1dd224 */ /* 0x000fc400078e0a1d */
[----:B------:R-:W-:Y:S02]  /*278a0*/  @!P2 IMAD.MOV R27, RZ, RZ, -R27 ;  /* 0x000000ffff1ba224 */ /* 0x000fe400078e0a1b */
[----:B------:R-:W-:Y:S01]  /*278b0*/  @!P3 IMAD.MOV R28, RZ, RZ, -R28 ;  /* 0x000000ffff1cb224 */ /* 0x000fe200078e0a1c */
[----:B--2---:R-:W-:Y:S02]  /*278c0*/  ISETP.GE.AND P4, PT, R3, RZ, PT ;  /* 0x000000ff0300720c */ /* 0x004fe40003f86270 */
[----:B------:R-:W2:Y:S01]  /*278d0*/  LDL R3, [R1+0x2788] ;  /* 0x0027880001037983 */ /* 0x000ea20000100800 */
[----:B------:R-:W-:Y:S01]  /*278e0*/  STL [R1+0x3040], R25 ;  /* 0x0030401901007387 */ /* 0x000fe20000100800 */
[----:B---3--:R-:W-:Y:S02]  /*278f0*/  ISETP.GE.AND P0, PT, R2, RZ, PT ;  /* 0x000000ff0200720c */ /* 0x008fe40003f06270 */
[----:B------:R-:W3:Y:S01]  /*27900*/  LDL R2, [R1+0x277c] ;  /* 0x00277c0001027983 */ /* 0x000ee20000100800 */
[----:B------:R-:W-:Y:S01]  /*27910*/  STL [R1+0x3044], R26 ;  /* 0x0030441a01007387 */ /* 0x000fe20000100800 */
[----:B----4-:R-:W-:-:S02]  /*27920*/  ISETP.GE.AND P1, PT, R59, RZ, PT ;  /* 0x000000ff3b00720c */ /* 0x010fc40003f26270 */
[----:B-1----:R-:W4:Y:S04]  /*27930*/  LDL R6, [R1+0x2764] ;  /* 0x0027640001067983 */ /* 0x002f280000100800 */
[----:B------:R-:W3:Y:S01]  /*27940*/  LDL R59, [R1+0x2780] ;  /* 0x00278000013b7983 */ /* 0x000ee20000100800 */
[----:B------:R-:W-:Y:S02]  /*27950*/  ISETP.GE.AND P5, PT, R58, RZ, PT ;  /* 0x000000ff3a00720c */ /* 0x000fe40003fa6270 */
[----:B------:R-:W-:Y:S01]  /*27960*/  ISETP.GE.AND P2, PT, R0, RZ, PT ;  /* 0x000000ff0000720c */ /* 0x000fe20003f46270 */
[----:B------:R-:W3:Y:S04]  /*27970*/  LDL R58, [R1+0x276c] ;  /* 0x00276c00013a7983 */ /* 0x000ee80000100800 */
[----:B------:R-:W4:Y:S01]  /*27980*/  LDL R0, [R1+0x2774] ;  /* 0x0027740001007983 */ /* 0x000f220000100800 */
[----:B------:R-:W-:-:S02]  /*27990*/  ISETP.GE.AND P3, PT, R56, RZ, PT ;  /* 0x000000ff3800720c */ /* 0x000fc40003f66270 */
[----:B------:R-:W4:Y:S02]  /*279a0*/  LDL R56, [R1+0x2778] ;  /* 0x0027780001387983 */ /* 0x000f240000100800 */
[----:B------:R-:W-:Y:S01]  /*279b0*/  @!P4 IMAD.MOV R30, RZ, RZ, -R30 ;  /* 0x000000ffff1ec224 */ /* 0x000fe200078e0a1e */
[----:B------:R-:W-:Y:S01]  /*279c0*/  ISETP.GE.AND P4, PT, R57, RZ, PT ;  /* 0x000000ff3900720c */ /* 0x000fe20003f86270 */
[----:B------:R-:W-:Y:S01]  /*279d0*/  @!P0 IMAD.MOV R31, RZ, RZ, -R31 ;  /* 0x000000ffff1f8224 */ /* 0x000fe200078e0a1f */
[----:B------:R-:W4:Y:S01]  /*279e0*/  LDL R57, [R1+0x2770] ;  /* 0x0027700001397983 */ /* 0x000f220000100800 */
[----:B------:R-:W-:Y:S02]  /*279f0*/  ISETP.GE.AND P0, PT, R4, RZ, PT ;  /* 0x000000ff0400720c */ /* 0x000fe40003f06270 */
[----:B------:R-:W4:Y:S01]  /*27a00*/  LDL R4, [R1+0x275c] ;  /* 0x00275c0001047983 */ /* 0x000f220000100800 */
[----:B------:R-:W4:Y:S10]  /*27a10*/  LDL R5, [R1+0x2768] ;  /* 0x0027680001057983 */ /* 0x000f340000100800 */
[----:B------:R-:W-:-:S02]  /*27a20*/  @!P0 IMAD.MOV R37, RZ, RZ, -R37 ;  /* 0x000000ffff258224 */ /* 0x000fc400078e0a25 */
[----:B------:R-:W-:Y:S02]  /*27a30*/  @!P1 IMAD.MOV R32, RZ, RZ, -R32 ;  /* 0x000000ffff209224 */ /* 0x000fe400078e0a20 */
[----:B------:R-:W-:Y:S02]  /*27a40*/  @!P2 IMAD.MOV R33, RZ, RZ, -R33 ;  /* 0x000000ffff21a224 */ /* 0x000fe400078e0a21 */
[----:B------:R-:W-:Y:S02]  /*27a50*/  @!P3 IMAD.MOV R34, RZ, RZ, -R34 ;  /* 0x000000ffff22b224 */ /* 0x000fe400078e0a22 */
[----:B------:R-:W-:Y:S02]  /*27a60*/  @!P5 IMAD.MOV R35, RZ, RZ, -R35 ;  /* 0x000000ffff23d224 */ /* 0x000fe400078e0a23 */
[----:B------:R-:W-:Y:S01]  /*27a70*/  @!P4 IMAD.MOV R36, RZ, RZ, -R36 ;  /* 0x000000ffff24c224 */ /* 0x000fe200078e0a24 */
[----:B--2---:R-:W-:Y:S02]  /*27a80*/  ISETP.GE.AND P1, PT, R3, RZ, PT ;  /* 0x000000ff0300720c */ /* 0x004fe40003f26270 */
[----:B------:R-:W2:Y:S01]  /*27a90*/  LDL R3, [R1+0x2760] ;  /* 0x0027600001037983 */ /* 0x000ea20000100800 */
[----:B---3--:R-:W-:-:S03]  /*27aa0*/  ISETP.GE.AND P0, PT, R58, RZ, PT ;  /* 0x000000ff3a00720c */ /* 0x008fc60003f06270 */
[----:B------:R-:W3:Y:S01]  /*27ab0*/  LDL R58, [R1+0x2744] ;  /* 0x00274400013a7983 */ /* 0x000ee20000100800 */
[----:B------:R-:W-:Y:S02]  /*27ac0*/  ISETP.GE.AND P2, PT, R2, RZ, PT ;  /* 0x000000ff0200720c */ /* 0x000fe40003f46270 */
[----:B------:R-:W-:Y:S01]  /*27ad0*/  ISETP.GE.AND P3, PT, R59, RZ, PT ;  /* 0x000000ff3b00720c */ /* 0x000fe20003f66270 */
[----:B------:R-:W3:Y:S01]  /*27ae0*/  LDL R2, [R1+0x2754] ;  /* 0x0027540001027983 */ /* 0x000ee20000100800 */
[----:B----4-:R-:W-:Y:S01]  /*27af0*/  ISETP.GE.AND P5, PT, R0, RZ, PT ;  /* 0x000000ff0000720c */ /* 0x010fe20003fa6270 */
[----:B------:R-:W4:Y:S04]  /*27b00*/  LDL R59, [R1+0x2758] ;  /* 0x00275800013b7983 */ /* 0x000f280000100800 */
[----:B------:R-:W4:Y:S01]  /*27b10*/  LDL R0, [R1+0x274c] ;  /* 0x00274c0001007983 */ /* 0x000f220000100800 */
[----:B------:R-:W-:-:S02]  /*27b20*/  ISETP.GE.AND P4, PT, R56, RZ, PT ;  /* 0x000000ff3800720c */ /* 0x000fc40003f86270 */
[----:B------:R-:W4:Y:S02]  /*27b30*/  LDL R56, [R1+0x2750] ;  /* 0x0027500001387983 */ /* 0x000f240000100800 */
[----:B------:R-:W-:Y:S01]  /*27b40*/  @!P1 IMAD.MOV R38, RZ, RZ, -R38 ;  /* 0x000000ffff269224 */ /* 0x000fe200078e0a26 */
[----:B------:R-:W-:Y:S02]  /*27b50*/  ISETP.GE.AND P1, PT, R57, RZ, PT ;  /* 0x000000ff3900720c */ /* 0x000fe40003f26270 */
[----:B------:R-:W4:Y:S01]  /*27b60*/  LDL R57, [R1+0x2748] ;  /* 0x0027480001397983 */ /* 0x000f220000100800 */
[----:B------:R-:W-:Y:S01]  /*27b70*/  @!P5 IMAD.MOV R41, RZ, RZ, -R41 ;  /* 0x000000ffff29d224 */ /* 0x000fe200078e0a29 */
[----:B------:R-:W-:Y:S01]  /*27b80*/  ISETP.GE.AND P5, PT, R4, RZ, PT ;  /* 0x000000ff0400720c */ /* 0x000fe20003fa6270 */
[----:B------:R-:W-:-:S12]  /*27b90*/  @!P2 IMAD.MOV R39, RZ, RZ, -R39 ;  /* 0x000000ffff27a224 */ /* 0x000fd800078e0a27 */
[----:B------:R-:W-:Y:S01]  /*27ba0*/  @!P5 IMAD.MOV R47, RZ, RZ, -R47 ;  /* 0x000000ffff2fd224 */ /* 0x000fe200078e0a2f */
[----:B------:R-:W-:Y:S01]  /*27bb0*/  ISETP.GE.AND P2, PT, R6, RZ, PT ;  /* 0x000000ff0600720c */ /* 0x000fe20003f46270 */
[----:B------:R-:W-:Y:S01]  /*27bc0*/  @!P3 IMAD.MOV R40, RZ, RZ, -R40 ;  /* 0x000000ffff28b224 */ /* 0x000fe200078e0a28 */
[----:B------:R-:W-:Y:S01]  /*27bd0*/  ISETP.GE.AND P3, PT, R5, RZ, PT ;  /* 0x000000ff0500720c */ /* 0x000fe20003f66270 */
[----:B------:R-:W-:Y:S02]  /*27be0*/  @!P4 IMAD.MOV R42, RZ, RZ, -R42 ;  /* 0x000000ffff2ac224 */ /* 0x000fe400078e0a2a */
[----:B------:R-:W-:Y:S02]  /*27bf0*/  @!P0 IMAD.MOV R43, RZ, RZ, -R43 ;  /* 0x000000ffff2b8224 */ /* 0x000fe400078e0a2b */
[----:B------:R-:W-:-:S06]  /*27c00*/  @!P1 IMAD.MOV R44, RZ, RZ, -R44 ;  /* 0x000000ffff2c9224 */ /* 0x000fcc00078e0a2c */
[----:B------:R-:W-:Y:S02]  /*27c10*/  @!P2 IMAD.MOV R45, RZ, RZ, -R45 ;  /* 0x000000ffff2da224 */ /* 0x000fe400078e0a2d */
[----:B------:R-:W-:Y:S01]  /*27c20*/  @!P3 IMAD.MOV R46, RZ, RZ, -R46 ;  /* 0x000000ffff2eb224 */ /* 0x000fe200078e0a2e */
[----:B--2---:R-:W-:Y:S02]  /*27c30*/  ISETP.GE.AND P4, PT, R3, RZ, PT ;  /* 0x000000ff0300720c */ /* 0x004fe40003f86270 */
[----:B---3--:R-:W-:Y:S02]  /*27c40*/  ISETP.GE.AND P5, PT, R58, RZ, PT ;  /* 0x000000ff3a00720c */ /* 0x008fe40003fa6270 */
[----:B------:R-:W2:Y:S01]  /*27c50*/  LDL R58, [R1+0x340] ;  /* 0x00034000013a7983 */ /* 0x000ea20000100800 */
[----:B------:R-:W3:Y:S02]  /*27c60*/  LDL.LU R17, [R1+0x7f0] ;  /* 0x0007f00001117983 */ /* 0x000ee40000300800 */
[----:B------:R-:W3:Y:S02]  /*27c70*/  LDL.LU R16, [R1+0x7ec] ;  /* 0x0007ec0001107983 */ /* 0x000ee40000300800 */
[----:B------:R-:W3:Y:S01]  /*27c80*/  LDL.LU R15, [R1+0x7e8] ;  /* 0x0007e800010f7983 */ /* 0x000ee20000300800 */
[----:B------:R-:W3:Y:S01]  /*27c90*/  LDL.LU R14, [R1+0x7e4] ;  /* 0x0007e400010e7983 */ /* 0x000ee20000300800 */
        /* <DEDUP_REMOVED lines=11> */
[----:B------:R-:W-:-:S02]  /*27d50*/  ISETP.GE.AND P0, PT, R2, RZ, PT ;  /* 0x000000ff0200720c */ /* 0x000fc40003f06270 */
[----:B----4-:R-:W-:Y:S01]  /*27d60*/  ISETP.GE.AND P1, PT, R59, RZ, PT ;  /* 0x000000ff3b00720c */ /* 0x010fe20003f26270 */
[----:B------:R-:W4:Y:S01]  /*27d70*/  LDL.LU R2, [R1+0x7b4] ;  /* 0x0007b40001027983 */ /* 0x000f220000300800 */
[----:B------:R-:W-:Y:S01]  /*27d80*/  ISETP.GE.AND P2, PT, R0, RZ, PT ;  /* 0x000000ff0000720c */ /* 0x000fe20003f46270 */
[----:B------:R-:W4:Y:S02]  /*27d90*/  LDL.LU R59, [R1+0x7b0] ;  /* 0x0007b000013b7983 */ /* 0x000f240000300800 */
[----:B------:R-:W4:Y:S01]  /*27da0*/  LDL.LU R0, [R1+0x7ac] ;  /* 0x0007ac0001007983 */ /* 0x000f220000300800 */
[----:B------:R-:W-:Y:S01]  /*27db0*/  ISETP.GE.AND P3, PT, R56, RZ, PT ;  /* 0x000000ff3800720c */ /* 0x000fe20003f66270 */
[----:B------:R-:W-:Y:S01]  /*27dc0*/  @!P4 IMAD.MOV R48, RZ, RZ, -R48 ;  /* 0x000000ffff30c224 */ /* 0x000fe200078e0a30 */
[----:B------:R-:W4:Y:S01]  /*27dd0*/  LDL.LU R56, [R1+0x7a8] ;  /* 0x0007a80001387983 */ /* 0x000f220000300800 */
[----:B------:R-:W-:Y:S02]  /*27de0*/  ISETP.GE.AND P4, PT, R57, RZ, PT ;  /* 0x000000ff3900720c */ /* 0x000fe40003f86270 */
[----:B------:R-:W4:Y:S01]  /*27df0*/  LDL.LU R57, [R1+0x7a4] ;  /* 0x0007a40001397983 */ /* 0x000f220000300800 */
[----:B------:R-:W-:Y:S01]  /*27e00*/  ISETP.NE.AND P6, PT, RZ, c[0x0][0x17c], PT ;  /* 0x00005f00ff007a0c */ /* 0x000fe20003fc5270 */
[----:B------:R-:W-:Y:S01]  /*27e10*/  @!P1 IMAD.MOV R50, RZ, RZ, -R50 ;  /* 0x000000ffff329224 */ /* 0x000fe200078e0a32 */
[----:B------:R-:W-:Y:S01]  /*27e20*/  STL [R1+0x2f3c], R61 ;  /* 0x002f3c3d01007387 */ /* 0x000fe20000100800 */
[----:B------:R-:W-:Y:S02]  /*27e30*/  STL [R1+0x2f40], R60 ;  /* 0x002f403c01007387 */ /* 0x000fe40000100800 */
[----:B------:R-:W-:Y:S01]  /*27e40*/  @!P2 IMAD.MOV R51, RZ, RZ, -R51 ;  /* 0x000000ffff33a224 */ /* 0x000fe200078e0a33 */
[----:B------:R-:W-:Y:S01]  /*27e50*/  ISETP.GE.AND P2, PT, R60, RZ, PT ;  /* 0x000000ff3c00720c */ /* 0x000fe20003f46270 */
[----:B------:R-:W-:Y:S01]  /*27e60*/  @!P0 IMAD.MOV R49, RZ, RZ, -R49 ;  /* 0x000000ffff318224 */ /* 0x000fe200078e0a31 */
[----:B------:R-:W-:-:S02]  /*27e70*/  ISETP.GE.AND P0, PT, R61, RZ, PT ;  /* 0x000000ff3d00720c */ /* 0x000fc40003f06270 */
[----:B--2---:R-:W-:Y:S01]  /*27e80*/  ISETP.GE.AND P1, PT, R58, RZ, PT ;  /* 0x000000ff3a00720c */ /* 0x004fe20003f26270 */
[----:B------:R-:W-:-:S04]  /*27e90*/  LOP3.LUT R58, RZ, c[0x0][0x17c], RZ, 0x33, !PT ;  /* 0x00005f00ff3a7a12 */ /* 0x000fc800078e33ff */
[C---:B---3--:R-:W-:Y:S02]  /*27ea0*/  SEL R17, R58.reuse, R17, !P6 ;  /* 0x000000113a117207 */ /* 0x048fe40007000000 */
[C---:B------:R-:W-:Y:S02]  /*27eb0*/  SEL R16, R58.reuse, R16, !P6 ;  /* 0x000000103a107207 */ /* 0x040fe40007000000 */
[C---:B------:R-:W-:Y:S02]  /*27ec0*/  SEL R15, R58.reuse, R15, !P6 ;  /* 0x0000000f3a0f7207 */ /* 0x040fe40007000000 */
[C---:B------:R-:W-:Y:S02]  /*27ed0*/  SEL R14, R58.reuse, R14, !P6 ;  /* 0x0000000e3a0e7207 */ /* 0x040fe40007000000 */
[C---:B------:R-:W-:Y:S01]  /*27ee0*/  SEL R13, R58.reuse, R13, !P6 ;  /* 0x0000000d3a0d7207 */ /* 0x040fe20007000000 */
[----:B------:R-:W-:Y:S01]  /*27ef0*/  STL [R1+0x860], R17 ;  /* 0x0008601101007387 */ /* 0x000fe20000100800 */
        /* <DEDUP_REMOVED lines=20> */
[----:B------:R-:W-:Y:S02]  /*28040*/  STL [R1+0x834], R6 ;  /* 0x0008340601007387 */ /* 0x000fe40000100800 */
[----:B------:R-:W-:Y:S01]  /*28050*/  STL [R1+0x830], R5 ;  /* 0x0008300501007387 */ /* 0x000fe20000100800 */
[C---:B----4-:R-:W-:Y:S01]  /*28060*/  SEL R2, R58.reuse, R2, !P6 ;  /* 0x000000023a027207 */ /* 0x050fe20007000000 */
[----:B------:R0:W-:Y:S01]  /*28070*/  STL [R1+0x82c], R4 ;  /* 0x00082c0401007387 */ /* 0x0001e20000100800 */
[----:B------:R1:W-:Y:S03]  /*28080*/  STL [R1+0x828], R3 ;  /* 0x0008280301007387 */ /* 0x0003e60000100800 */
[----:B------:R2:W-:Y:S01]  /*28090*/  STL [R1+0x824], R2 ;  /* 0x0008240201007387 */ /* 0x0005e20000100800 */
[----:B0-----:R-:W-:-:S02]  /*280a0*/  SEL R4, R58, R59, !P6 ;  /* 0x0000003b3a047207 */ /* 0x001fc40007000000 */
[C---:B-1----:R-:W-:Y:S01]  /*280b0*/  SEL R3, R58.reuse, R0, !P6 ;  /* 0x000000003a037207 */ /* 0x042fe20007000000 */
[C---:B------:R-:W-:Y:S01]  /*280c0*/  SEL R0, R58.reuse, R57, !P6 ;  /* 0x000000393a007207 */ /* 0x040fe20007000000 */
[C---:B--2---:R-:W-:Y:S01]  /*280d0*/  SEL R2, R58.reuse, R56, !P6 ;  /* 0x000000383a027207 */ /* 0x044fe20007000000 */
[----:B------:R0:W-:Y:S02]  /*280e0*/  STL [R1+0x820], R4 ;  /* 0x0008200401007387 */ /* 0x0001e40000100800 */
[----:B------:R1:W-:Y:S02]  /*280f0*/  STL [R1+0x81c], R3 ;  /* 0x00081c0301007387 */ /* 0x0003e40000100800 */
[----:B------:R-:W2:Y:S01]  /*28100*/  LDL.LU R60, [R1+0x7a0] ;  /* 0x0007a000013c7983 */ /* 0x000ea20000300800 */
[----:B------:R3:W-:Y:S01]  /*28110*/  STL [R1+0x818], R2 ;  /* 0x0008180201007387 */ /* 0x0007e20000100800 */
[----:B------:R-:W4:Y:S02]  /*28120*/  LDL.LU R61, [R1+0x79c] ;  /* 0x00079c00013d7983 */ /* 0x000f240000300800 */
[----:B------:R0:W-:Y:S02]  /*28130*/  STL [R1+0x814], R0 ;  /* 0x0008140001007387 */ /* 0x0001e40000100800 */
[----:B------:R-:W4:Y:S01]  /*28140*/  LDL.LU R26, [R1+0x798] ;  /* 0x00079800011a7983 */ /* 0x000f220000300800 */
[----:B------:R-:W4:Y:S01]  /*28150*/  LDL.LU R25, [R1+0x794] ;  /* 0x0007940001197983 */ /* 0x000f220000300800 */
[----:B------:R-:W4:Y:S02]  /*28160*/  LDL.LU R24, [R1+0x790] ;  /* 0x0007900001187983 */ /* 0x000f240000300800 */
[----:B------:R-:W4:Y:S02]  /*28170*/  LDL.LU R23, [R1+0x78c] ;  /* 0x00078c0001177983 */ /* 0x000f240000300800 */
        /* <DEDUP_REMOVED lines=18> */
[----:B0-----:R-:W4:Y:S02]  /*282a0*/  LDL.LU R4, [R1+0x740] ;  /* 0x0007400001047983 */ /* 0x001f240000300800 */
[----:B-1----:R-:W4:Y:S02]  /*282b0*/  LDL.LU R3, [R1+0x73c] ;  /* 0x00073c0001037983 */ /* 0x002f240000300800 */
[----:B---3--:R-:W3:Y:S01]  /*282c0*/  LDL.LU R2, [R1+0x738] ;  /* 0x0007380001027983 */ /* 0x008ee20000300800 */
[----:B------:R-:W3:Y:S01]  /*282d0*/  LDL.LU R59, [R1+0x734] ;  /* 0x00073400013b7983 */ /* 0x000ee20000300800 */
[----:B------:R-:W3:Y:S02]  /*282e0*/  LDL.LU R0, [R1+0x730] ;  /* 0x0007300001007983 */ /* 0x000ee40000300800 */
[----:B------:R-:W3:Y:S02]  /*282f0*/  LDL.LU R56, [R1+0x72c] ;  /* 0x00072c0001387983 */ /* 0x000ee40000300800 */
[----:B------:R-:W3:Y:S01]  /*28300*/  LDL.LU R57, [R1+0x728] ;  /* 0x0007280001397983 */ /* 0x000ee20000300800 */
[----:B--2---:R-:W-:-:S05]  /*28310*/  SEL R60, R58, R60, !P6 ;  /* 0x0000003c3a3c7207 */ /* 0x004fca0007000000 */
[----:B------:R0:W-:Y:S01]  /*28320*/  STL [R1+0x810], R60 ;  /* 0x0008103c01007387 */ /* 0x0001e20000100800 */
[C---:B----4-:R-:W-:Y:S02]  /*28330*/  SEL R26, R58.reuse, R26, !P6 ;  /* 0x0000001a3a1a7207 */ /* 0x050fe40007000000 */
[C---:B------:R-:W-:Y:S02]  /*28340*/  SEL R25, R58.reuse, R25, !P6 ;  /* 0x000000193a197207 */ /* 0x040fe40007000000 */
[C---:B------:R-:W-:Y:S02]  /*28350*/  SEL R24, R58.reuse, R24, !P6 ;  /* 0x000000183a187207 */ /* 0x040fe40007000000 */
[C---:B------:R-:W-:Y:S02]  /*28360*/  SEL R23, R58.reuse, R23, !P6 ;  /* 0x000000173a177207 */ /* 0x040fe40007000000 */
[C---:B------:R-:W-:Y:S02]  /*28370*/  SEL R22, R58.reuse, R22, !P6 ;  /* 0x000000163a167207 */ /* 0x040fe40007000000 */
[----:B0-----:R-:W-:-:S02]  /*28380*/  SEL R60, R58, R61, !P6 ;  /* 0x0000003d3a3c7207 */ /* 0x001fc40007000000 */
[C---:B------:R-:W-:Y:S02]  /*28390*/  SEL R21, R58.reuse, R21, !P6 ;  /* 0x000000153a157207 */ /* 0x040fe40007000000 */
[C---:B------:R-:W-:Y:S01]  /*283a0*/  SEL R20, R58.reuse, R20, !P6 ;  /* 0x000000143a147207 */ /* 0x040fe20007000000 */
[----:B------:R-:W-:Y:S01]  /*283b0*/  STL [R1+0x80c], R60 ;  /* 0x00080c3c01007387 */ /* 0x000fe20000100800 */
[----:B------:R-:W-:Y:S02]  /*283c0*/  STL [R1+0x808], R26 ;  /* 0x0008081a01007387 */ /* 0x000fe40000100800 */
[----:B------:R-:W-:Y:S02]  /*283d0*/  STL [R1+0x804], R25 ;  /* 0x0008041901007387 */ /* 0x000fe40000100800 */
        /* <DEDUP_REMOVED lines=37> */
[C---:B---3--:R-:W-:Y:S01]  /*28630*/  SEL R2, R58.reuse, R2, !P6 ;  /* 0x000000023a027207 */ /* 0x048fe20007000000 */
        /* <DEDUP_REMOVED lines=1113> */
[----:B------:R-:W-:Y:S01]  /*2cbd0*/  STL [R1+0x100], R6 ;  /* 0x0001000601007387 */ /* 0x000fe20000100800 */
[C---:B---3--:R-:W-:Y:S01]  /*2cbe0*/  SEL R2, R58.reuse, R2, !P6 ;  /* 0x000000023a027207 */ /* 0x048fe20007000000 */
[----:B------:R-:W-:Y:S01]  /*2cbf0*/  STL [R1+0xfc], R5 ;  /* 0x0000fc0501007387 */ /* 0x000fe20000100800 */
[----:B------:R0:W-:Y:S01]  /*2cc00*/  STL [R1+0xf8], R4 ;  /* 0x0000f80401007387 */ /* 0x0001e20000100800 */
[----:B------:R1:W-:Y:S02]  /*2cc10*/  STL [R1+0xf4], R3 ;  /* 0x0000f40301007387 */ /* 0x0003e40000100800 */
[----:B------:R2:W-:Y:S01]  /*2cc20*/  STL [R1+0xec], R2 ;  /* 0x0000ec0201007387 */ /* 0x0005e20000100800 */
[----:B0-----:R-:W-:-:S02]  /*2cc30*/  SEL R4, R58, R59, !P6 ;  /* 0x0000003b3a047207 */ /* 0x001fc40007000000 */
[C---:B-1----:R-:W-:Y:S02]  /*2cc40*/  SEL R3, R58.reuse, R0, !P6 ;  /* 0x000000003a037207 */ /* 0x042fe40007000000 */
[C---:B--2---:R-:W-:Y:S01]  /*2cc50*/  SEL R2, R58.reuse, R56, !P6 ;  /* 0x000000383a027207 */ /* 0x044fe20007000000 */
[C---:B------:R-:W-:Y:S01]  /*2cc60*/  SEL R0, R58.reuse, R57, !P6 ;  /* 0x000000393a007207 */ /* 0x040fe20007000000 */
[----:B------:R0:W-:Y:S01]  /*2cc70*/  STL [R1+0xe8], R4 ;  /* 0x0000e80401007387 */ /* 0x0001e20000100800 */
[----:B------:R1:W-:Y:S02]  /*2cc80*/  STL [R1+0xe4], R3 ;  /* 0x0000e40301007387 */ /* 0x0003e40000100800 */
[----:B------:R-:W2:Y:S02]  /*2cc90*/  LDL.LU R26, [R1+0x84] ;  /* 0x00008400011a7983 */ /* 0x000ea40000300800 */
[----:B------:R3:W-:Y:S01]  /*2cca0*/  STL [R1+0xe0], R2 ;  /* 0x0000e00201007387 */ /* 0x0007e20000100800 */
[----:B------:R-:W4:Y:S01]  /*2ccb0*/  LDL.LU R25, [R1+0x80] ;  /* 0x0000800001197983 */ /* 0x000f220000300800 */
[----:B------:R0:W-:Y:S02]  /*2ccc0*/  STL [R1+0xdc], R0 ;  /* 0x0000dc0001007387 */ /* 0x0001e40000100800 */
        /* <DEDUP_REMOVED lines=20> */
[----:B0-----:R-:W4:Y:S02]  /*2ce10*/  LDL.LU R4, [R1+0x2c] ;  /* 0x00002c0001047983 */ /* 0x001f240000300800 */
[----:B-1----:R-:W4:Y:S01]  /*2ce20*/  LDL.LU R3, [R1+0x28] ;  /* 0x0000280001037983 */ /* 0x002f220000300800 */
[----:B---3--:R-:W3:Y:S01]  /*2ce30*/  LDL.LU R2, [R1+0x24] ;  /* 0x0000240001027983 */ /* 0x008ee20000300800 */
[----:B------:R-:W3:Y:S02]  /*2ce40*/  LDL.LU R59, [R1+0x20] ;  /* 0x00002000013b7983 */ /* 0x000ee40000300800 */
[----:B------:R-:W3:Y:S02]  /*2ce50*/  LDL.LU R0, [R1+0x1c] ;  /* 0x00001c0001007983 */ /* 0x000ee40000300800 */
[----:B------:R-:W3:Y:S01]  /*2ce60*/  LDL.LU R56, [R1+0x18] ;  /* 0x0000180001387983 */ /* 0x000ee20000300800 */
[----:B------:R-:W3:Y:S01]  /*2ce70*/  LDL.LU R57, [R1+0x14] ;  /* 0x0000140001397983 */ /* 0x000ee20000300800 */
[----:B------:R-:W3:Y:S02]  /*2ce80*/  LDL.LU R60, [R1+0x10] ;  /* 0x00001000013c7983 */ /* 0x000ee40000300800 */
[----:B------:R-:W3:Y:S01]  /*2ce90*/  LDL.LU R61, [R1+0xc] ;  /* 0x00000c00013d7983 */ /* 0x000ee20000300800 */
[----:B--2---:R-:W-:-:S02]  /*2cea0*/  SEL R26, R58, R26, !P6 ;  /* 0x0000001a3a1a7207 */ /* 0x004fc40007000000 */
[C---:B----4-:R-:W-:Y:S02]  /*2ceb0*/  SEL R25, R58.reuse, R25, !P6 ;  /* 0x000000193a197207 */ /* 0x050fe40007000000 */
[C---:B------:R-:W-:Y:S01]  /*2cec0*/  SEL R24, R58.reuse, R24, !P6 ;  /* 0x000000183a187207 */ /* 0x040fe20007000000 */
[----:B------:R0:W-:Y:S01]  /*2ced0*/  STL [R1+0xd8], R26 ;  /* 0x0000d81a01007387 */ /* 0x0001e20000100800 */
[C---:B------:R-:W-:Y:S02]  /*2cee0*/  SEL R23, R58.reuse, R23, !P6 ;  /* 0x000000173a177207 */ /* 0x040fe40007000000 */
[C---:B------:R-:W-:Y:S02]  /*2cef0*/  SEL R22, R58.reuse, R22, !P6 ;  /* 0x000000163a167207 */ /* 0x040fe40007000000 */
[C---:B------:R-:W-:Y:S02]  /*2cf00*/  SEL R21, R58.reuse, R21, !P6 ;  /* 0x000000153a157207 */ /* 0x040fe40007000000 */
[C---:B------:R-:W-:Y:S01]  /*2cf10*/  SEL R20, R58.reuse, R20, !P6 ;  /* 0x000000143a147207 */ /* 0x040fe20007000000 */
[----:B0-----:R-:W2:Y:S01]  /*2cf20*/  LDL.LU R26, [R1+0x3044] ;  /* 0x00304400011a7983 */ /* 0x001ea20000300800 */
[----:B------:R0:W-:Y:S01]  /*2cf30*/  STL [R1+0xd4], R25 ;  /* 0x0000d41901007387 */ /* 0x0001e20000100800 */
[----:B------:R-:W-:-:S02]  /*2cf40*/  SEL R19, R58, R19, !P6 ;  /* 0x000000133a137207 */ /* 0x000fc40007000000 */
[C---:B------:R-:W-:Y:S01]  /*2cf50*/  SEL R18, R58.reuse, R18, !P6 ;  /* 0x000000123a127207 */ /* 0x040fe20007000000 */
[----:B0-----:R-:W4:Y:S01]  /*2cf60*/  LDL.LU R25, [R1+0x3040] ;  /* 0x0030400001197983 */ /* 0x001f220000300800 */
[----:B------:R0:W-:Y:S01]  /*2cf70*/  STL [R1+0xd0], R24 ;  /* 0x0000d01801007387 */ /* 0x0001e20000100800 */
[C---:B------:R-:W-:Y:S02]  /*2cf80*/  SEL R17, R58.reuse, R17, !P6 ;  /* 0x000000113a117207 */ /* 0x040fe40007000000 */
[----:B0-----:R-:W2:Y:S01]  /*2cf90*/  LDL.LU R24, [R1+0x303c] ;  /* 0x00303c0001187983 */ /* 0x001ea20000300800 */
[----:B------:R0:W-:Y:S01]  /*2cfa0*/  STL [R1+0xcc], R23 ;  /* 0x0000cc1701007387 */ /* 0x0001e20000100800 */
[C---:B------:R-:W-:Y:S02]  /*2cfb0*/  SEL R16, R58.reuse, R16, !P6 ;  /* 0x000000103a107207 */ /* 0x040fe40007000000 */
[----:B0-----:R-:W2:Y:S01]  /*2cfc0*/  LDL.LU R23, [R1+0x3038] ;  /* 0x0030380001177983 */ /* 0x001ea20000300800 */
[----:B------:R0:W-:Y:S01]  /*2cfd0*/  STL [R1+0xc8], R22 ;  /* 0x0000c81601007387 */ /* 0x0001e20000100800 */
[----:B------:R-:W-:-:S02]  /*2cfe0*/  SEL R15, R58, R15, !P6 ;  /* 0x0000000f3a0f7207 */ /* 0x000fc40007000000 */
[----:B0-----:R-:W2:Y:S01]  /*2cff0*/  LDL.LU R22, [R1+0x3034] ;  /* 0x0030340001167983 */ /* 0x001ea20000300800 */
        /* <DEDUP_REMOVED lines=37> */
[C---:B---3--:R-:W-:Y:S02]  /*2d250*/  SEL R2, R58.reuse, R2, !P6 ;  /* 0x000000023a027207 */ /* 0x048fe40007000000 */
[----:B0-----:R-:W3:Y:S01]  /*2d260*/  LDL.LU R9, [R1+0x3000] ;  /* 0x0030000001097983 */ /* 0x001ee20000300800 */
        /* <DEDUP_REMOVED lines=12> */
[----:B------:R0:W-:Y:S03]  /*2d330*/  STL [R1+0x80], R4 ;  /* 0x0000800401007387 */ /* 0x0001e60000100800 */
[----:B0-----:R-:W2:Y:S01]  /*2d340*/  LDL.LU R4, [R1+0x2fec] ;  /* 0x002fec0001047983 */ /* 0x001ea20000300800 */
[----:B------:R0:W-:Y:S03]  /*2d350*/  STL [R1+0x7c], R3 ;  /* 0x00007c0301007387 */ /* 0x0001e60000100800 */
[----:B0-----:R-:W2:Y:S01]  /*2d360*/  LDL.LU R3, [R1+0x2fe8] ;  /* 0x002fe80001037983 */ /* 0x001ea20000300800 */
[----:B------:R0:W-:Y:S03]  /*2d370*/  STL [R1+0x78], R2 ;  /* 0x0000780201007387 */ /* 0x0001e60000100800 */
[----:B0-----:R-:W2:Y:S01]  /*2d380*/  LDL.LU R2, [R1+0x2fe4] ;  /* 0x002fe40001027983 */ /* 0x001ea20000300800 */
[----:B------:R0:W-:Y:S03]  /*2d390*/  STL [R1+0x74], R59 ;  /* 0x0000743b01007387 */ /* 0x0001e60000100800 */
[----:B0-----:R-:W3:Y:S01]  /*2d3a0*/  LDL.LU R59, [R1+0x2fe0] ;  /* 0x002fe000013b7983 */ /* 0x001ee20000300800 */
[----:B------:R0:W-:Y:S03]  /*2d3b0*/  STL [R1+0x70], R0 ;  /* 0x0000700001007387 */ /* 0x0001e60000100800 */
[----:B0-----:R-:W4:Y:S01]  /*2d3c0*/  LDL.LU R0, [R1+0x2fdc] ;  /* 0x002fdc0001007983 */ /* 0x001f220000300800 */
[----:B------:R0:W-:Y:S03]  /*2d3d0*/  STL [R1+0x6c], R56 ;  /* 0x00006c3801007387 */ /* 0x0001e60000100800 */
[----:B0-----:R-:W4:Y:S01]  /*2d3e0*/  LDL.LU R56, [R1+0x2fd8] ;  /* 0x002fd80001387983 */ /* 0x001f220000300800 */
[----:B------:R0:W-:Y:S03]  /*2d3f0*/  STL [R1+0x68], R57 ;  /* 0x0000683901007387 */ /* 0x0001e60000100800 */
[----:B0-----:R-:W4:Y:S01]  /*2d400*/  LDL.LU R57, [R1+0x2fd4] ;  /* 0x002fd40001397983 */ /* 0x001f220000300800 */
[----:B------:R-:W-:-:S05]  /*2d410*/  SEL R60, R58, R60, !P6 ;  /* 0x0000003c3a3c7207 */ /* 0x000fca0007000000 */
[----:B------:R0:W-:Y:S02]  /*2d420*/  STL [R1+0x64], R60 ;  /* 0x0000643c01007387 */ /* 0x0001e40000100800 */
[C---:B0-----:R-:W-:Y:S02]  /*2d430*/  SEL R60, R58.reuse, R61, !P6 ;  /* 0x0000003d3a3c7207 */ /* 0x041fe40007000000 */
[C---:B--2---:R-:W-:Y:S02]  /*2d440*/  SEL R2, R58.reuse, R2, !P6 ;  /* 0x000000023a027207 */ /* 0x044fe40007000000 */
[C---:B---3--:R-:W-:Y:S02]  /*2d450*/  SEL R59, R58.reuse, R59, !P6 ;  /* 0x0000003b3a3b7207 */ /* 0x048fe40007000000 */
[C---:B----4-:R-:W-:Y:S02]  /*2d460*/  SEL R0, R58.reuse, R0, !P6 ;  /* 0x000000003a007207 */ /* 0x050fe40007000000 */
[----:B------:R-:W-:-:S02]  /*2d470*/  SEL R61, R58, R57, !P6 ;  /* 0x000000393a3d7207 */ /* 0x000fc40007000000 */
[----:B------:R-:W2:Y:S01]  /*2d480*/  LDL.LU R57, [R1+0x2fd0] ;  /* 0x002fd00001397983 */ /* 0x000ea20000300800 */
[----:B------:R0:W-:Y:S02]  /*2d490*/  STL [R1+0x60], R60 ;  /* 0x0000603c01007387 */ /* 0x0001e40000100800 */
[C---:B0-----:R-:W-:Y:S02]  /*2d4a0*/  SEL R60, R58.reuse, R56, !P6 ;  /* 0x000000383a3c7207 */ /* 0x041fe40007000000 */
[----:B------:R-:W3:Y:S01]  /*2d4b0*/  LDL.LU R56, [R1+0x2fcc] ;  /* 0x002fcc0001387983 */ /* 0x000ee20000300800 */
[----:B------:R-:W-:Y:S02]  /*2d4c0*/  STL [R1+0x5c], R61 ;  /* 0x00005c3d01007387 */ /* 0x000fe40000100800 */
[----:B------:R-:W-:Y:S02]  /*2d4d0*/  STL [R1+0x58], R60 ;  /* 0x0000583c01007387 */ /* 0x000fe40000100800 */
[----:B------:R0:W-:Y:S01]  /*2d4e0*/  STL [R1+0x54], R0 ;  /* 0x0000540001007387 */ /* 0x0001e20000100800 */
[----:B------:R-:W-:Y:S01]  /*2d4f0*/  STL [R1+0x50], R59 ;  /* 0x0000503b01007387 */ /* 0x000fe20000100800 */
[----:B------:R1:W-:Y:S01]  /*2d500*/  STL [R1+0x4c], R2 ;  /* 0x00004c0201007387 */ /* 0x0003e20000100800 */
[C---:B0-----:R-:W-:Y:S01]  /*2d510*/  SEL R0, R58.reuse, R3, !P6 ;  /* 0x000000033a007207 */ /* 0x041fe20007000000 */
[C---:B------:R-:W-:Y:S01]  /*2d520*/  SEL R3, R58.reuse, R4, !P6 ;  /* 0x000000043a037207 */ /* 0x040fe20007000000 */
[----:B-1----:R-:W-:-:S03]  /*2d530*/  SEL R2, R58, R5, !P6 ;  /* 0x000000053a027207 */ /* 0x002fc60007000000 */
[----:B------:R0:W-:Y:S01]  /*2d540*/  STL [R1+0x48], R0 ;  /* 0x0000480001007387 */ /* 0x0001e20000100800 */
[----:B------:R1:W-:Y:S02]  /*2d550*/  STL [R1+0x44], R3 ;  /* 0x0000440301007387 */ /* 0x0003e40000100800 */
[----:B------:R4:W-:Y:S01]  /*2d560*/  STL [R1+0x40], R2 ;  /* 0x0000400201007387 */ /* 0x0009e20000100800 */
[C---:B0-----:R-:W-:Y:S02]  /*2d570*/  SEL R0, R58.reuse, R6, !P6 ;  /* 0x000000063a007207 */ /* 0x041fe40007000000 */
[C---:B-1----:R-:W-:Y:S02]  /*2d580*/  SEL R3, R58.reuse, R7, !P6 ;  /* 0x000000073a037207 */ /* 0x042fe40007000000 */
[C---:B----4-:R-:W-:Y:S01]  /*2d590*/  SEL R2, R58.reuse, R8, !P6 ;  /* 0x000000083a027207 */ /* 0x050fe20007000000 */
[----:B------:R0:W-:Y:S02]  /*2d5a0*/  STL [R1+0x3c], R0 ;  /* 0x00003c0001007387 */ /* 0x0001e40000100800 */
[----:B------:R1:W-:Y:S02]  /*2d5b0*/  STL [R1+0x38], R3 ;  /* 0x0000380301007387 */ /* 0x0003e40000100800 */
[----:B------:R4:W-:Y:S01]  /*2d5c0*/  STL [R1+0x34], R2 ;  /* 0x0000340201007387 */ /* 0x0009e20000100800 */
[----:B0-----:R-:W-:-:S02]  /*2d5d0*/  SEL R0, R58, R9, !P6 ;  /* 0x000000093a007207 */ /* 0x001fc40007000000 */
[C---:B-1----:R-:W-:Y:S02]  /*2d5e0*/  SEL R3, R58.reuse, R10, !P6 ;  /* 0x0000000a3a037207 */ /* 0x042fe40007000000 */
[C---:B----4-:R-:W-:Y:S01]  /*2d5f0*/  SEL R2, R58.reuse, R11, !P6 ;  /* 0x0000000b3a027207 */ /* 0x050fe20007000000 */
[----:B------:R0:W-:Y:S02]  /*2d600*/  STL [R1+0x30], R0 ;  /* 0x0000300001007387 */ /* 0x0001e40000100800 */
[----:B------:R1:W-:Y:S02]  /*2d610*/  STL [R1+0x2c], R3 ;  /* 0x00002c0301007387 */ /* 0x0003e40000100800 */
[----:B------:R4:W-:Y:S01]  /*2d620*/  STL [R1+0x28], R2 ;  /* 0x0000280201007387 */ /* 0x0009e20000100800 */
[C---:B0-----:R-:W-:Y:S02]  /*2d630*/  SEL R0, R58.reuse, R12, !P6 ;  /* 0x0000000c3a007207 */ /* 0x041fe40007000000 */
[----:B-1----:R-:W-:-:S02]  /*2d640*/  SEL R3, R58, R13, !P6 ;  /* 0x0000000d3a037207 */ /* 0x002fc40007000000 */
[C---:B----4-:R-:W-:Y:S01]  /*2d650*/  SEL R2, R58.reuse, R14, !P6 ;  /* 0x0000000e3a027207 */ /* 0x050fe20007000000 */
[----:B------:R0:W-:Y:S02]  /*2d660*/  STL [R1+0x24], R0 ;  /* 0x0000240001007387 */ /* 0x0001e40000100800 */
[----:B------:R1:W-:Y:S02]  /*2d670*/  STL [R1+0x20], R3 ;  /* 0x0000200301007387 */ /* 0x0003e40000100800 */
[----:B------:R4:W-:Y:S01]  /*2d680*/  STL [R1+0x1c], R2 ;  /* 0x00001c0201007387 */ /* 0x0009e20000100800 */
[C---:B0-----:R-:W-:Y:S02]  /*2d690*/  SEL R0, R58.reuse, R15, !P6 ;  /* 0x0000000f3a007207 */ /* 0x041fe40007000000 */
[----:B-1----:R-:W-:-:S03]  /*2d6a0*/  SEL R3, R58, R16, !P6 ;  /* 0x000000103a037207 */ /* 0x002fc60007000000 */
[----:B------:R0:W-:Y:S02]  /*2d6b0*/  STL [R1+0x18], R0 ;  /* 0x0000180001007387 */ /* 0x0001e40000100800 */
[----:B------:R-:W-:Y:S02]  /*2d6c0*/  STL [R1+0x14], R3 ;  /* 0x0000140301007387 */ /* 0x000fe40000100800 */
[----:B------:R-:W3:Y:S01]  /*2d6d0*/  LDL.LU R16, [R1+0x860] ;  /* 0x0008600001107983 */ /* 0x000ee20000300800 */
[C---:B----4-:R-:W-:Y:S02]  /*2d6e0*/  SEL R2, R58.reuse, R17, !P6 ;  /* 0x000000113a027207 */ /* 0x050fe40007000000 */
[----:B0-----:R-:W-:-:S03]  /*2d6f0*/  SEL R0, R58, R18, !P6 ;  /* 0x000000123a007207 */ /* 0x001fc60007000000 */
[----:B------:R-:W-:Y:S01]  /*2d700*/  STL [R1+0x10], R2 ;  /* 0x0000100201007387 */ /* 0x000fe20000100800 */
[----:B------:R-:W4:Y:S03]  /*2d710*/  LDL.LU R7, [R1+0x85c] ;  /* 0x00085c0001077983 */ /* 0x000f260000300800 */
[----:B------:R0:W-:Y:S01]  /*2d720*/  STL [R1+0xc], R0 ;  /* 0x00000c0001007387 */ /* 0x0001e20000100800 */
[----:B------:R-:W4:Y:S02]  /*2d730*/  LDL.LU R8, [R1+0x858] ;  /* 0x0008580001087983 */ /* 0x000f240000300800 */
[----:B------:R-:W4:Y:S02]  /*2d740*/  LDL.LU R9, [R1+0x854] ;  /* 0x0008540001097983 */ /* 0x000f240000300800 */
[----:B------:R-:W4:Y:S01]  /*2d750*/  LDL.LU R10, [R1+0x850] ;  /* 0x00085000010a7983 */ /* 0x000f220000300800 */
[----:B------:R-:W4:Y:S01]  /*2d760*/  LDL.LU R11, [R1+0x84c] ;  /* 0x00084c00010b7983 */ /* 0x000f220000300800 */
[C---:B------:R-:W-:Y:S01]  /*2d770*/  SEL R60, R58.reuse, R19, !P6 ;  /* 0x000000133a3c7207 */ /* 0x040fe20007000000 */
[----:B------:R-:W4:Y:S01]  /*2d780*/  LDL.LU R12, [R1+0x848] ;  /* 0x00084800010c7983 */ /* 0x000f220000300800 */
[C---:B------:R-:W-:Y:S01]  /*2d790*/  SEL R61, R58.reuse, R20, !P6 ;  /* 0x000000143a3d7207 */ /* 0x040fe20007000000 */
[----:B------:R-:W4:Y:S01]  /*2d7a0*/  LDL.LU R13, [R1+0x844] ;  /* 0x00084400010d7983 */ /* 0x000f220000300800 */
[----:B------:R-:W4:Y:S01]  /*2d7b0*/  LDL.LU R14, [R1+0x840] ;  /* 0x00084000010e7983 */ /* 0x000f220000300800 */
[----:B0-----:R-:W-:-:S02]  /*2d7c0*/  SEL R0, R58, R21, !P6 ;  /* 0x000000153a007207 */ /* 0x001fc40007000000 */
[C---:B------:R-:W-:Y:S01]  /*2d7d0*/  SEL R59, R58.reuse, R22, !P6 ;  /* 0x000000163a3b7207 */ /* 0x040fe20007000000 */
[----:B------:R-:W4:Y:S01]  /*2d7e0*/  LDL.LU R15, [R1+0x83c] ;  /* 0x00083c00010f7983 */ /* 0x000f220000300800 */
        /* <DEDUP_REMOVED lines=47> */
[----:B------:R0:W-:Y:S01]  /*2dae0*/  STL [R1+0x2fac], R42 ;  /* 0x002fac2a01007387 */ /* 0x0001e20000100800 */
[----:B------:R-:W-:Y:S01]  /*2daf0*/  SEL R47, R58, R47, !P6 ;  /* 0x0000002f3a2f7207 */ /* 0x000fe20007000000 */
[----:B------:R-:W-:-:S02]  /*2db00*/  @!P0 IMAD.MOV R55, RZ, RZ, -R55 ;  /* 0x000000ffff378224 */ /* 0x000fc400078e0a37 */
[----:B------:R-:W-:Y:S01]  /*2db10*/  STL [R1+0x2fb0], R43 ;  /* 0x002fb02b01007387 */ /* 0x000fe20000100800 */
[C---:B------:R-:W-:Y:S01]  /*2db20*/  SEL R48, R58.reuse, R48, !P6 ;  /* 0x000000303a307207 */ /* 0x040fe20007000000 */
[----:B------:R-:W-:Y:S01]  /*2db30*/  STL [R1+0x2fb4], R44 ;  /* 0x002fb42c01007387 */ /* 0x000fe20000100800 */
[----:B------:R-:W-:Y:S02]  /*2db40*/  SEL R49, R58, R49, !P6 ;  /* 0x000000313a317207 */ /* 0x000fe40007000000 */
[----:B------:R-:W-:Y:S02]  /*2db50*/  ISETP.NE.AND P0, PT, RZ, c[0x0][0x178], PT ;  /* 0x00005e00ff007a0c */ /* 0x000fe40003f05270 */
[----:B------:R-:W-:Y:S01]  /*2db60*/  LOP3.LUT R6, RZ, c[0x0][0x178], RZ, 0x33, !PT ;  /* 0x00005e00ff067a12 */ /* 0x000fe200078e33ff */
[----:B------:R-:W-:Y:S01]  /*2db70*/  STL [R1+0x2fb8], R45 ;  /* 0x002fb82d01007387 */ /* 0x000fe20000100800 */
[----:B------:R-:W-:Y:S02]  /*2db80*/  STL [R1+0x2fbc], R46 ;  /* 0x002fbc2e01007387 */ /* 0x000fe40000100800 */
[----:B------:R-:W-:Y:S02]  /*2db90*/  STL [R1+0x2fc0], R47 ;  /* 0x002fc02f01007387 */ /* 0x000fe40000100800 */
[----:B------:R-:W-:Y:S01]  /*2dba0*/  STL [R1+0x2fc4], R48 ;  /* 0x002fc43001007387 */ /* 0x000fe20000100800 */
[----:B------:R-:W-:Y:S01]  /*2dbb0*/  STL [R1+0x2fc8], R49 ;  /* 0x002fc83101007387 */ /* 0x000fe20000100800 */
[----:B--2---:R-:W-:-:S04]  /*2dbc0*/  IMAD.MOV.U32 R5, RZ, RZ, R57 ;  /* 0x000000ffff057224 */ /* 0x004fc800078e0039 */
[----:B------:R-:W-:Y:S02]  /*2dbd0*/  @!P2 IMAD.MOV R5, RZ, RZ, -R5 ;  /* 0x000000ffff05a224 */ /* 0x000fe400078e0a05 */
[----:B---3--:R-:W-:-:S04]  /*2dbe0*/  IMAD.MOV.U32 R4, RZ, RZ, R56 ;  /* 0x000000ffff047224 */ /* 0x008fc800078e0038 */
[----:B------:R-:W-:Y:S01]  /*2dbf0*/  @!P1 IMAD.MOV R4, RZ, RZ, -R4 ;  /* 0x000000ffff049224 */ /* 0x000fe200078e0a04 */
[----:B------:R-:W-:-:S04]  /*2dc00*/  SEL R5, R6, R5, !P0 ;  /* 0x0000000506057207 */ /* 0x000fc80004000000 */
[----:B------:R-:W-:Y:S01]  /*2dc10*/  SEL R4, R6, R4, !P0 ;  /* 0x0000000406047207 */ /* 0x000fe20004000000 */
[----:B------:R-:W-:Y:S02]  /*2dc20*/  IMAD R6, R16, c[0x0][0x190], RZ ;  /* 0x0000640010067a24 */ /* 0x000fe400078e02ff */
[----:B------:R-:W2:Y:S01]  /*2dc30*/  LDL.LU R16, [R1+0x838] ;  /* 0x0008380001107983 */ /* 0x000ea20000300800 */
[----:B------:R-:W3:Y:S02]  /*2dc40*/  LDL.LU R17, [R1+0x834] ;  /* 0x0008340001117983 */ /* 0x000ee40000300800 */
[----:B------:R-:W2:Y:S02]  /*2dc50*/  LDL.LU R18, [R1+0x830] ;  /* 0x0008300001127983 */ /* 0x000ea40000300800 */
[----:B------:R-:W2:Y:S01]  /*2dc60*/  LDL.LU R19, [R1+0x82c] ;  /* 0x00082c0001137983 */ /* 0x000ea20000300800 */
[----:B------:R-:W2:Y:S01]  /*2dc70*/  LDL.LU R20, [R1+0x828] ;  /* 0x0008280001147983 */ /* 0x000ea20000300800 */
[----:B------:R-:W2:Y:S02]  /*2dc80*/  LDL.LU R21, [R1+0x824] ;  /* 0x0008240001157983 */ /* 0x000ea40000300800 */
[----:B------:R-:W2:Y:S02]  /*2dc90*/  LDL.LU R22, [R1+0x820] ;  /* 0x0008200001167983 */ /* 0x000ea40000300800 */
[----:B0-----:R-:W2:Y:S01]  /*2dca0*/  LDL.LU R42, [R1+0x81c] ;  /* 0x00081c00012a7983 */ /* 0x001ea20000300800 */
[----:B------:R-:W2:Y:S01]  /*2dcb0*/  LDL.LU R41, [R1+0x818] ;  /* 0x0008180001297983 */ /* 0x000ea20000300800 */
[----:B------:R-:W2:Y:S02]  /*2dcc0*/  LDL.LU R40, [R1+0x814] ;  /* 0x0008140001287983 */ /* 0x000ea40000300800 */
[----:B------:R-:W2:Y:S02]  /*2dcd0*/  LDL.LU R39, [R1+0x810] ;  /* 0x0008100001277983 */ /* 0x000ea40000300800 */
[----:B------:R-:W3:Y:S01]  /*2dce0*/  LDL.LU R38, [R1+0x80c] ;  /* 0x00080c0001267983 */ /* 0x000ee20000300800 */
        /* <DEDUP_REMOVED lines=19> */
[----:B------:R-:W-:-:S02]  /*2de20*/  @!P3 IMAD.MOV R52, RZ, RZ, -R52 ;  /* 0x000000ffff34b224 */ /* 0x000fc400078e0a34 */
[----:B------:R-:W-:Y:S02]  /*2de30*/  @!P5 IMAD.MOV R53, RZ, RZ, -R53 ;  /* 0x000000ffff35d224 */ /* 0x000fe400078e0a35 */
[----:B------:R-:W-:Y:S01]  /*2de40*/  @!P4 IMAD.MOV R54, RZ, RZ, -R54 ;  /* 0x000000ffff36c224 */ /* 0x000fe200078e0a36 */
[C---:B------:R-:W-:Y:S02]  /*2de50*/  SEL R50, R58.reuse, R50, !P6 ;  /* 0x000000323a327207 */ /* 0x040fe40007000000 */
[C---:B------:R-:W-:Y:S02]  /*2de60*/  SEL R51, R58.reuse, R51, !P6 ;  /* 0x000000333a337207 */ /* 0x040fe40007000000 */
[C---:B------:R-:W-:Y:S02]  /*2de70*/  SEL R52, R58.reuse, R52, !P6 ;  /* 0x000000343a347207 */ /* 0x040fe40007000000 */
[C---:B------:R-:W-:Y:S02]  /*2de80*/  SEL R53, R58.reuse, R53, !P6 ;  /* 0x000000353a357207 */ /* 0x040fe40007000000 */
[----:B------:R-:W-:-:S02]  /*2de90*/  SEL R54, R58, R54, !P6 ;  /* 0x000000363a367207 */ /* 0x000fc40007000000 */
[----:B------:R-:W-:Y:S01]  /*2dea0*/  SEL R55, R58, R55, !P6 ;  /* 0x000000373a377207 */ /* 0x000fe20007000000 */
[----:B--2---:R-:W-:Y:S02]  /*2deb0*/  IMAD R39, R39, c[0x0][0x190], RZ ;  /* 0x0000640027277a24 */ /* 0x004fe400078e02ff */
[----:B---3--:R-:W-:Y:S02]  /*2dec0*/  IMAD R38, R38, c[0x0][0x190], RZ ;  /* 0x0000640026267a24 */ /* 0x008fe400078e02ff */
[----:B----4-:R-:W-:Y:S02]  /*2ded0*/  IMAD R37, R37, c[0x0][0x190], RZ ;  /* 0x0000640025257a24 */ /* 0x010fe400078e02ff */
[----:B------:R-:W-:Y:S02]  /*2dee0*/  IMAD R36, R36, c[0x0][0x190], RZ ;  /* 0x0000640024247a24 */ /* 0x000fe400078e02ff */
[----:B------:R-:W-:Y:S01]  /*2def0*/  IMAD R35, R35, c[0x0][0x190], RZ ;  /* 0x0000640023237a24 */ /* 0x000fe200078e02ff */
[----:B------:R-:W-:Y:S01]  /*2df00*/  STL [R1+0xf0], R39 ;  /* 0x0000f02701007387 */ /* 0x000fe20000100800 */
[----:B------:R-:W-:-:S02]  /*2df10*/  IMAD R34, R34, c[0x0][0x190], RZ ;  /* 0x0000640022227a24 */ /* 0x000fc400078e02ff */
[----:B------:R-:W-:Y:S02]  /*2df20*/  STL [R1+0x108], R38 ;  /* 0x0001082601007387 */ /* 0x000fe40000100800 */
[----:B------:R-:W-:Y:S01]  /*2df30*/  IMAD R33, R33, c[0x0][0x190], RZ ;  /* 0x0000640021217a24 */ /* 0x000fe200078e02ff */
[----:B------:R-:W-:Y:S01]  /*2df40*/  STL [R1+0x11c], R37 ;  /* 0x00011c2501007387 */ /* 0x000fe20000100800 */
[----:B------:R-:W-:Y:S02]  /*2df50*/  IMAD R32, R32, c[0x0][0x190], RZ ;  /* 0x0000640020207a24 */ /* 0x000fe400078e02ff */
[----:B------:R-:W-:Y:S02]  /*2df60*/  STL [R1+0x130], R36 ;  /* 0x0001302401007387 */ /* 0x000fe40000100800 */
        /* <DEDUP_REMOVED lines=16> */
[----:B------:R-:W-:Y:S02]  /*2e070*/  STL [R1+0x1ec], R27 ;  /* 0x0001ec1b01007387 */ /* 0x000fe40000100800 */
[----:B------:R-:W-:Y:S01]  /*2e080*/  IMAD R23, R23, c[0x0][0x190], RZ ;  /* 0x0000640017177a24 */ /* 0x000fe200078e02ff */
[----:B------:R-:W-:Y:S01]  /*2e090*/  STL [R1+0x200], R26 ;  /* 0x0002001a01007387 */ /* 0x000fe20000100800 */
[----:B------:R0:W-:Y:S02]  /*2e0a0*/  STL [R1+0x218], R25 ;  /* 0x0002181901007387 */ /* 0x0001e40000100800 */
[----:B------:R1:W-:Y:S01]  /*2e0b0*/  STL [R1+0x228], R24 ;  /* 0x0002281801007387 */ /* 0x0003e20000100800 */
[----:B------:R2:W-:Y:S01]  /*2e0c0*/  STL [R1+0x240], R23 ;  /* 0x0002401701007387 */ /* 0x0005e20000100800 */
[----:B0-----:R-:W-:-:S02]  /*2e0d0*/  IMAD R25, R59, c[0x0][0x190], RZ ;  /* 0x000064003b197a24 */ /* 0x001fc400078e02ff */
[----:B-1----:R-:W-:Y:S02]  /*2e0e0*/  IMAD R24, R0, c[0x0][0x190], RZ ;  /* 0x0000640000187a24 */ /* 0x002fe400078e02ff */
[----:B--2---:R-:W-:Y:S02]  /*2e0f0*/  IMAD R23, R61, c[0x0][0x190], RZ ;  /* 0x000064003d177a24 */ /* 0x004fe400078e02ff */
[----:B------:R-:W-:Y:S01]  /*2e100*/  IMAD R0, R60, c[0x0][0x190], RZ ;  /* 0x000064003c007a24 */ /* 0x000fe200078e02ff */
        /* <DEDUP_REMOVED lines=10> */
[----:B------:R-:W-:-:S02]  /*2e1b0*/  IMAD R56, R42, c[0x0][0x190], RZ ;  /* 0x000064002a387a24 */ /* 0x000fc400078e02ff */
[----:B------:R-:W4:Y:S02]  /*2e1c0*/  LDL.LU R43, [R1+0x7c0] ;  /* 0x0007c000012b7983 */ /* 0x000f240000300800 */
[----:B------:R-:W-:Y:S01]  /*2e1d0*/  IMAD R57, R41, c[0x0][0x190], RZ ;  /* 0x0000640029397a24 */ /* 0x000fe200078e02ff */
[----:B------:R-:W4:Y:S01]  /*2e1e0*/  LDL.LU R42, [R1+0x338] ;  /* 0x00033800012a7983 */ /* 0x000f220000300800 */
[----:B------:R-:W-:Y:S02]  /*2e1f0*/  IMAD R58, R40, c[0x0][0x190], RZ ;  /* 0x00006400283a7a24 */ /* 0x000fe400078e02ff */
        /* <DEDUP_REMOVED lines=23> */
[----:B--2---:R-:W-:-:S02]  /*2e370*/  IMAD R49, R49, c[0x0][0x190], RZ ;  /* 0x0000640031317a24 */ /* 0x004fc400078e02ff */
[----:B----4-:R-:W-:Y:S02]  /*2e380*/  IMAD R48, R48, c[0x0][0x190], RZ ;  /* 0x0000640030307a24 */ /* 0x010fe400078e02ff */
[----:B------:R-:W-:Y:S02]  /*2e390*/  IMAD R47, R47, c[0x0][0x190], RZ ;  /* 0x000064002f2f7a24 */ /* 0x000fe400078e02ff */
[----:B------:R-:W-:Y:S02]  /*2e3a0*/  IMAD R46, R46, c[0x0][0x190], RZ ;  /* 0x000064002e2e7a24 */ /* 0x000fe400078e02ff */
        /* <DEDUP_REMOVED lines=45> */
[----:B---3--:R-:W-:Y:S01]  /*2e680*/  IMAD R23, R23, c[0x0][0x190], RZ ;  /* 0x0000640017177a24 */ /* 0x008fe200078e02ff */
        /* <DEDUP_REMOVED lines=36> */
[----:B0-----:R-:W4:Y:S01]  /*2e8d0*/  LDL.LU R25, [R1+0x720] ;  /* 0x0007200001197983 */ /* 0x001f220000300800 */
[----:B-1----:R-:W4:Y:S02]  /*2e8e0*/  LDL.LU R24, [R1+0x728] ;  /* 0x0007280001187983 */ /* 0x002f240000300800 */
[----:B---3--:R-:W3:Y:S02]  /*2e8f0*/  LDL.LU R23, [R1+0x724] ;  /* 0x0007240001177983 */ /* 0x008ee40000300800 */
[----:B------:R-:W3:Y:S01]  /*2e900*/  LDL.LU R59, [R1+0x71c] ;  /* 0x00071c00013b7983 */ /* 0x000ee20000300800 */
[----:B------:R-:W3:Y:S01]  /*2e910*/  LDL.LU R0, [R1+0x718] ;  /* 0x0007180001007983 */ /* 0x000ee20000300800 */
[----:B------:R-:W3:Y:S02]  /*2e920*/  LDL.LU R61, [R1+0x714] ;  /* 0x00071400013d7983 */ /* 0x000ee40000300800 */
[----:B------:R-:W3:Y:S02]  /*2e930*/  LDL.LU R60, [R1+0x710] ;  /* 0x00071000013c7983 */ /* 0x000ee40000300800 */
        /* <DEDUP_REMOVED lines=1118> */
[----:B------:R-:W-:Y:S01]  /*32f20*/  IMAD R47, R47, c[0x0][0x190], RZ ;  /* 0x000064002f2f7a24 */ /* 0x000fe200078e02ff */
[----:B------:R0:W-:Y:S01]  /*32f30*/  STL [R1+0x84], R49 ;  /* 0x0000843101007387 */ /* 0x0001e20000100800 */
[----:B------:R-:W-:Y:S02]  /*32f40*/  IMAD R46, R46, c[0x0][0x190], RZ ;  /* 0x000064002e2e7a24 */ /* 0x000fe400078e02ff */
[----:B------:R-:W-:Y:S02]  /*32f50*/  IMAD R45, R45, c[0x0][0x190], RZ ;  /* 0x000064002d2d7a24 */ /* 0x000fe400078e02ff */
[----:B------:R-:W-:Y:S02]  /*32f60*/  IMAD R44, R44, c[0x0][0x190], RZ ;  /* 0x000064002c2c7a24 */ /* 0x000fe400078e02ff */
[----:B------:R-:W-:Y:S01]  /*32f70*/  IMAD R43, R43, c[0x0][0x190], RZ ;  /* 0x000064002b2b7a24 */ /* 0x000fe200078e02ff */
[----:B0-----:R-:W2:Y:S01]  /*32f80*/  LDL.LU R49, [R1+0x2fc8] ;  /* 0x002fc80001317983 */ /* 0x001ea20000300800 */
[----:B------:R0:W-:Y:S02]  /*32f90*/  STL [R1+0x80], R48 ;  /* 0x0000803001007387 */ /* 0x0001e40000100800 */
[----:B------:R-:W-:-:S02]  /*32fa0*/  IMAD R42, R42, c[0x0][0x190], RZ ;  /* 0x000064002a2a7a24 */ /* 0x000fc400078e02ff */
[----:B------:R-:W-:Y:S01]  /*32fb0*/  IMAD R41, R41, c[0x0][0x190], RZ ;  /* 0x0000640029297a24 */ /* 0x000fe200078e02ff */
[----:B0-----:R-:W4:Y:S01]  /*32fc0*/  LDL.LU R48, [R1+0x2fc4] ;  /* 0x002fc40001307983 */ /* 0x001f220000300800 */
[----:B------:R0:W-:Y:S02]  /*32fd0*/  STL [R1+0x7c], R47 ;  /* 0x00007c2f01007387 */ /* 0x0001e40000100800 */
[----:B------:R-:W-:Y:S01]  /*32fe0*/  IMAD R40, R40, c[0x0][0x190], RZ ;  /* 0x0000640028287a24 */ /* 0x000fe200078e02ff */
[----:B0-----:R-:W2:Y:S01]  /*32ff0*/  LDL.LU R47, [R1+0x2fc0] ;  /* 0x002fc000012f7983 */ /* 0x001ea20000300800 */
        /* <DEDUP_REMOVED lines=49> */
[----:B---3--:R-:W-:Y:S01]  /*33310*/  IMAD R23, R23, c[0x0][0x190], RZ ;  /* 0x0000640017177a24 */ /* 0x008fe200078e02ff */
[----:B0-----:R-:W3:Y:S01]  /*33320*/  LDL.LU R30, [R1+0x2f7c] ;  /* 0x002f7c00011e7983 */ /* 0x001ee20000300800 */
        /* <DEDUP_REMOVED lines=25> */
[----:B0-----:R-:W4:Y:S04]  /*334c0*/  LDL.LU R60, [R1+0x2f50] ;  /* 0x002f5000013c7983 */ /* 0x001f280000300800 */
[----:B------:R-:W0:Y:S01]  /*334d0*/  S2R R2, SR_TID.X ;  /* 0x0000000000027919 */ /* 0x000e220000002100 */
[----:B------:R-:W-:-:S02]  /*334e0*/  IMAD R7, R7, c[0x0][0x190], RZ ;  /* 0x0000640007077a24 */ /* 0x000fc400078e02ff */
[----:B------:R-:W-:Y:S02]  /*334f0*/  IMAD R8, R8, c[0x0][0x190], RZ ;  /* 0x0000640008087a24 */ /* 0x000fe400078e02ff */
[----:B------:R-:W-:Y:S02]  /*33500*/  IMAD R9, R9, c[0x0][0x190], RZ ;  /* 0x0000640009097a24 */ /* 0x000fe400078e02ff */
[----:B------:R-:W-:Y:S01]  /*33510*/  IMAD R10, R10, c[0x0][0x190], RZ ;  /* 0x000064000a0a7a24 */ /* 0x000fe200078e02ff */
[----:B0-----:R-:W-:-:S05]  /*33520*/  LOP3.LUT R2, R2, 0x1f, RZ, 0xc0, !PT ;  /* 0x0000001f02027812 */ /* 0x001fca00078ec0ff */
[----:B------:R-:W-:-:S05]  /*33530*/  IMAD R3, R2, c[0x0][0x18c], RZ ;  /* 0x0000630002037a24 */ /* 0x000fca00078e02ff */
[----:B------:R-:W-:Y:S01]  /*33540*/  LEA R2, P1, R3, c[0x0][0x168], 0x1 ;  /* 0x00005a0003027a11 */ /* 0x000fe200078208ff */
[----:B------:R-:W-:Y:S02]  /*33550*/  IMAD R11, R11, c[0x0][0x190], RZ ;  /* 0x000064000b0b7a24 */ /* 0x000fe400078e02ff */
[----:B------:R-:W-:Y:S01]  /*33560*/  IMAD R12, R12, c[0x0][0x190], RZ ;  /* 0x000064000c0c7a24 */ /* 0x000fe200078e02ff */
[----:B------:R-:W-:Y:S01]  /*33570*/  LEA.HI.X.SX32 R3, R3, c[0x0][0x16c], 0x1, P1 ;  /* 0x00005b0003037a11 */ /* 0x000fe200008f0eff */
[----:B------:R-:W-:Y:S02]  /*33580*/  IMAD R13, R13, c[0x0][0x190], RZ ;  /* 0x000064000d0d7a24 */ /* 0x000fe400078e02ff */
[----:B------:R-:W-:Y:S02]  /*33590*/  IMAD R14, R14, c[0x0][0x190], RZ ;  /* 0x000064000e0e7a24 */ /* 0x000fe400078e02ff */
[----:B------:R-:W-:Y:S02]  /*335a0*/  IMAD R15, R15, c[0x0][0x190], RZ ;  /* 0x000064000f0f7a24 */ /* 0x000fe400078e02ff */
[----:B------:R-:W-:-:S02]  /*335b0*/  IMAD R16, R16, c[0x0][0x190], RZ ;  /* 0x0000640010107a24 */ /* 0x000fc400078e02ff */
[----:B------:R-:W-:Y:S02]  /*335c0*/  IMAD R17, R17, c[0x0][0x190], RZ ;  /* 0x0000640011117a24 */ /* 0x000fe400078e02ff */
[----:B------:R-:W-:Y:S02]  /*335d0*/  IMAD R18, R18, c[0x0][0x190], RZ ;  /* 0x0000640012127a24 */ /* 0x000fe400078e02ff */
[----:B------:R-:W-:Y:S02]  /*335e0*/  IMAD R19, R19, c[0x0][0x190], RZ ;  /* 0x0000640013137a24 */ /* 0x000fe400078e02ff */
[----:B------:R-:W-:Y:S02]  /*335f0*/  IMAD R20, R20, c[0x0][0x190], RZ ;  /* 0x0000640014147a24 */ /* 0x000fe400078e02ff */
[----:B------:R-:W-:Y:S02]  /*33600*/  IMAD R21, R21, c[0x0][0x190], RZ ;  /* 0x0000640015157a24 */ /* 0x000fe400078e02ff */
[----:B------:R-:W-:-:S02]  /*33610*/  IMAD R22, R22, c[0x0][0x190], RZ ;  /* 0x0000640016167a24 */ /* 0x000fc400078e02ff */
[----:B--2---:R-:W-:Y:S02]  /*33620*/  IMAD R0, R0, c[0x0][0x190], RZ ;  /* 0x0000640000007a24 */ /* 0x004fe400078e02ff */
[----:B---3--:R-:W-:Y:S02]  /*33630*/  IMAD R61, R61, c[0x0][0x190], RZ ;  /* 0x000064003d3d7a24 */ /* 0x008fe400078e02ff */
[----:B----4-:R-:W-:-:S05]  /*33640*/  IMAD R60, R60, c[0x0][0x190], RZ ;  /* 0x000064003c3c7a24 */ /* 0x010fca00078e02ff */
[----:B------:R-:W-:Y:S01]  /*33650*/  STL [R1+0x2f44], R60 ;  /* 0x002f443c01007387 */ /* 0x000fe20000100800 */
[----:B------:R-:W-:Y:S02]  /*33660*/  STL [R1+0x2f48], R61 ;  /* 0x002f483d01007387 */ /* 0x000fe40000100800 */
[----:B------:R0:W-:Y:S02]  /*33670*/  STL [R1+0x2f4c], R0 ;  /* 0x002f4c0001007387 */ /* 0x0001e40000100800 */
[-C--:B0-----:R-:W-:Y:S02]  /*33680*/  LEA R0, P2, R6, R2.reuse, 0x1 ;  /* 0x0000000206007211 */ /* 0x081fe400078408ff */
[-C--:B------:R-:W-:Y:S02]  /*33690*/  LEA R61, P6, R7, R2.reuse, 0x1 ;  /* 0x00000002073d7211 */ /* 0x080fe400078c08ff */
[-C--:B------:R-:W-:Y:S01]  /*336a0*/  LEA R60, P5, R8, R2.reuse, 0x1 ;  /* 0x00000002083c7211 */ /* 0x080fe200078a08ff */
[----:B------:R0:W-:Y:S02]  /*336b0*/  STL [R1+0x2708], R0 ;  /* 0x0027080001007387 */ /* 0x0001e40000100800 */
[----:B------:R1:W-:Y:S02]  /*336c0*/  STL [R1+0x270c], R61 ;  /* 0x00270c3d01007387 */ /* 0x0003e40000100800 */
[----:B------:R2:W-:Y:S01]  /*336d0*/  STL [R1+0x2710], R60 ;  /* 0x0027103c01007387 */ /* 0x0005e20000100800 */
[----:B0-----:R-:W-:-:S02]  /*336e0*/  LEA R0, P4, R9, R2, 0x1 ;  /* 0x0000000209007211 */ /* 0x001fc400078808ff */
[-C--:B-1----:R-:W-:Y:S02]  /*336f0*/  LEA R61, P3, R10, R2.reuse, 0x1 ;  /* 0x000000020a3d7211 */ /* 0x082fe400078608ff */
[-C--:B--2---:R-:W-:Y:S01]  /*33700*/  LEA R60, P1, R11, R2.reuse, 0x1 ;  /* 0x000000020b3c7211 */ /* 0x084fe200078208ff */
[----:B------:R0:W-:Y:S01]  /*33710*/  STL [R1+0x2714], R0 ;  /* 0x0027140001007387 */ /* 0x0001e20000100800 */
[----:B------:R-:W-:Y:S01]  /*33720*/  LEA.HI.X.SX32 R6, R6, R3, 0x1, P2 ;  /* 0x0000000306067211 */ /* 0x000fe200010f0eff */
[----:B------:R-:W-:Y:S02]  /*33730*/  STL [R1+0x2718], R61 ;  /* 0x0027183d01007387 */ /* 0x000fe40000100800 */
[----:B------:R1:W-:Y:S01]  /*33740*/  STL [R1+0x271c], R60 ;  /* 0x00271c3c01007387 */ /* 0x0003e20000100800 */
[-C--:B0-----:R-:W-:Y:S02]  /*33750*/  LEA R0, P0, R12, R2.reuse, 0x1 ;  /* 0x000000020c007211 */ /* 0x081fe400078008ff */
[----:B-1----:R-:W-:-:S03]  /*33760*/  LEA R60, P2, R13, R2, 0x1 ;  /* 0x000000020d3c7211 */ /* 0x002fc600078408ff */
[----:B------:R0:W-:Y:S01]  /*33770*/  STL [R1+0x2720], R0 ;  /* 0x0027200001007387 */ /* 0x0001e20000100800 */
[----:B------:R1:W-:Y:S02]  /*33780*/  STL [R1+0x2700], R6 ;  /* 0x0027000601007387 */ /* 0x0003e40000100800 */
[----:B------:R-:W-:Y:S01]  /*33790*/  STL [R1+0x2704], R60 ;  /* 0x0027043c01007387 */ /* 0x000fe20000100800 */
[-C--:B0-----:R-:W-:Y:S01]  /*337a0*/  LEA.HI.X.SX32 R0, R7, R3.reuse, 0x1, P6 ;  /* 0x0000000307007211 */ /* 0x081fe200030f0eff */
[----:B-1----:R-:W-:Y:S01]  /*337b0*/  LEA R6, P6, R14, R2, 0x1 ;  /* 0x000000020e067211 */ /* 0x002fe200078c08ff */
[----:B------:R-:W-:-:S03]  /*337c0*/  LEA.HI.X.SX32 R7, R8, R3, 0x1, P5 ;  /* 0x0000000308077211 */ /* 0x000fc600028f0eff */
[----:B------:R0:W-:Y:S01]  /*337d0*/  STL [R1+0x26f8], R0 ;  /* 0x0026f80001007387 */ /* 0x0001e20000100800 */
[----:B------:R1:W-:Y:S02]  /*337e0*/  STL [R1+0x26fc], R6 ;  /* 0x0026fc0601007387 */ /* 0x0003e40000100800 */
[----:B------:R-:W-:Y:S01]  /*337f0*/  STL [R1+0x26f0], R7 ;  /* 0x0026f00701007387 */ /* 0x000fe20000100800 */
[-C--:B0-----:R-:W-:Y:S02]  /*33800*/  LEA R0, P5, R15, R2.reuse, 0x1 ;  /* 0x000000020f007211 */ /* 0x081fe400078a08ff */
[----:B-1----:R-:W-:Y:S02]  /*33810*/  LEA.HI.X.SX32 R6, R9, R3, 0x1, P4 ;  /* 0x0000000309067211 */ /* 0x002fe400020f0eff */
[----:B------:R-:W2:Y:S01]  /*33820*/  LDL.LU R9, [R1+0xf0] ;  /* 0x0000f00001097983 */ /* 0x000ea20000300800 */
[----:B------:R0:W-:Y:S02]  /*33830*/  STL [R1+0x26f4], R0 ;  /* 0x0026f40001007387 */ /* 0x0001e40000100800 */
[----:B------:R1:W-:Y:S02]  /*33840*/  STL [R1+0x26e8], R6 ;  /* 0x0026e80601007387 */ /* 0x0003e40000100800 */
[----:B------:R-:W3:Y:S01]  /*33850*/  LDL.LU R8, [R1+0x108] ;  /* 0x0001080001087983 */ /* 0x000ee20000300800 */
[----:B0-----:R-:W-:-:S02]  /*33860*/  LEA R0, P4, R16, R2, 0x1 ;  /* 0x0000000210007211 */ /* 0x001fc400078808ff */
[----:B-1----:R-:W-:-:S03]  /*33870*/  LEA.HI.X.SX32 R6, R10, R3, 0x1, P3 ;  /* 0x000000030a067211 */ /* 0x002fc600018f0eff */
[----:B------:R0:W-:Y:S02]  /*33880*/  STL [R1+0x26ec], R0 ;  /* 0x0026ec0001007387 */ /* 0x0001e40000100800 */
[----:B------:R1:W-:Y:S02]  /*33890*/  STL [R1+0x26e0], R6 ;  /* 0x0026e00601007387 */ /* 0x0003e40000100800 */
[----:B------:R-:W4:Y:S01]  /*338a0*/  LDL.LU R7, [R1+0x11c] ;  /* 0x00011c0001077983 */ /* 0x000f220000300800 */
[----:B0-----:R-:W-:Y:S02]  /*338b0*/  LEA R0, P3, R17, R2, 0x1 ;  /* 0x0000000211007211 */ /* 0x001fe400078608ff */
[----:B-1----:R-:W-:-:S03]  /*338c0*/  LEA.HI.X.SX32 R6, R11, R3, 0x1, P1 ;  /* 0x000000030b067211 */ /* 0x002fc600008f0eff */
[----:B------:R0:W-:Y:S02]  /*338d0*/  STL [R1+0x26e4], R0 ;  /* 0x0026e40001007387 */ /* 0x0001e40000100800 */
[----:B------:R1:W-:Y:S01]  /*338e0*/  STL [R1+0x26d8], R6 ;  /* 0x0026d80601007387 */ /* 0x0003e20000100800 */
[-C--:B0-----:R-:W-:Y:S02]  /*338f0*/  LEA R0, P1, R18, R2.reuse, 0x1 ;  /* 0x0000000212007211 */ /* 0x081fe400078208ff */
[-C--:B-1----:R-:W-:Y:S01]  /*33900*/  LEA.HI.X.SX32 R6, R12, R3.reuse, 0x1, P0 ;  /* 0x000000030c067211 */ /* 0x082fe200000f0eff */
[-C--:B------:R-:W-:Y:S02]  /*33910*/  LEA R10, P0, R19, R2.reuse, 0x1 ;  /* 0x00000002130a7211 */ /* 0x080fe400078008ff */
[----:B------:R0:W-:Y:S02]  /*33920*/  STL [R1+0x26dc], R0 ;  /* 0x0026dc0001007387 */ /* 0x0001e40000100800 */
[----:B------:R1:W-:Y:S01]  /*33930*/  STL [R1+0x26d0], R6 ;  /* 0x0026d00601007387 */ /* 0x0003e20000100800 */
[----:B0-----:R-:W-:Y:S01]  /*33940*/  LEA.HI.X.SX32 R0, R13, R3, 0x1, P2 ;  /* 0x000000030d007211 */ /* 0x001fe200010f0eff */
[----:B-1----:R-:W4:Y:S01]  /*33950*/  LDL.LU R6, [R1+0x148] ;  /* 0x0001480001067983 */ /* 0x002f220000300800 */
[----:B------:R0:W-:Y:S03]  /*33960*/  STL [R1+0x26d4], R10 ;  /* 0x0026d40a01007387 */ /* 0x0001e60000100800 */
[----:B------:R1:W-:Y:S01]  /*33970*/  STL [R1+0x26c8], R0 ;  /* 0x0026c80001007387 */ /* 0x0003e20000100800 */
[----:B0-----:R-:W-:-:S02]  /*33980*/  LEA R10, P2, R20, R2, 0x1 ;  /* 0x00000002140a7211 */ /* 0x001fc400078408ff */
        /* <DEDUP_REMOVED lines=8> */
[----:B------:R-:W4:Y:S01]  /*33a10*/  LDL.LU R61, [R1+0x180] ;  /* 0x00018000013d7983 */ /* 0x000f220000300800 */
[----:B0-----:R-:W-:-:S02]  /*33a20*/  LEA R11, P5, R22, R2, 0x1 ;  /* 0x00000002160b7211 */ /* 0x001fc400078a08ff */
[----:B-1----:R-:W-:-:S03]  /*33a30*/  LEA.HI.X.SX32 R10, R16, R3, 0x1, P4 ;  /* 0x00000003100a7211 */ /* 0x002fc600020f0eff */
[----:B------:R0:W-:Y:S02]  /*33a40*/  STL [R1+0x26bc], R11 ;  /* 0x0026bc0b01007387 */ /* 0x0001e40000100800 */
[----:B------:R1:W-:Y:S01]  /*33a50*/  STL [R1+0x26b0], R10 ;  /* 0x0026b00a01007387 */ /* 0x0003e20000100800 */
[-C--:B0-----:R-:W-:Y:S02]  /*33a60*/  LEA R11, P4, R56, R2.reuse, 0x1 ;  /* 0x00000002380b7211 */ /* 0x081fe400078808ff */
[----:B-1----:R-:W-:Y:S02]  /*33a70*/  LEA.HI.X.SX32 R10, R17, R3, 0x1, P3 ;  /* 0x00000003110a7211 */ /* 0x002fe400018f0eff */
[----:B------:R-:W4:Y:S01]  /*33a80*/  LDL.LU R17, [R1+0x198] ;  /* 0x0001980001117983 */ /* 0x000f220000300800 */
[----:B------:R0:W-:Y:S02]  /*33a90*/  STL [R1+0x26b4], R11 ;  /* 0x0026b40b01007387 */ /* 0x0001e40000100800 */
[----:B------:R1:W-:Y:S01]  /*33aa0*/  STL [R1+0x26a8], R10 ;  /* 0x0026a80a01007387 */ /* 0x0003e20000100800 */
[----:B0-----:R-:W-:-:S02]  /*33ab0*/  LEA R11, P3, R57, R2, 0x1 ;  /* 0x00000002390b7211 */ /* 0x001fc400078608ff */
[-C--:B-1----:R-:W-:Y:S02]  /*33ac0*/  LEA.HI.X.SX32 R10, R18, R3.reuse, 0x1, P1 ;  /* 0x00000003120a7211 */ /* 0x082fe400008f0eff */
[----:B------:R-:W4:Y:S01]  /*33ad0*/  LDL.LU R18, [R1+0x158] ;  /* 0x0001580001127983 */ /* 0x000f220000300800 */
[----:B------:R-:W-:Y:S02]  /*33ae0*/  STL [R1+0x26ac], R11 ;  /* 0x0026ac0b01007387 */ /* 0x000fe40000100800 */
[----:B------:R-:W4:Y:S02]  /*33af0*/  LDL.LU R60, [R1+0x1ac] ;  /* 0x0001ac00013c7983 */ /* 0x000f240000300800 */
[----:B------:R0:W-:Y:S02]  /*33b00*/  STL [R1+0x26a0], R10 ;  /* 0x0026a00a01007387 */ /* 0x0001e40000100800 */
[----:B0-----:R-:W-:Y:S02]  /*33b10*/  LEA.HI.X.SX32 R10, R19, R3, 0x1, P0 ;  /* 0x00000003130a7211 */ /* 0x001fe400000f0eff */
[----:B------:R-:W4:Y:S01]  /*33b20*/  LDL.LU R19, [R1+0x130] ;  /* 0x0001300001137983 */ /* 0x000f220000300800 */
[----:B------:R-:W-:-:S05]  /*33b30*/  LEA R11, P1, R58, R2, 0x1 ;  /* 0x000000023a0b7211 */ /* 0x000fca00078208ff */
[----:B------:R-:W-:Y:S01]  /*33b40*/  STL [R1+0x26a4], R11 ;  /* 0x0026a40b01007387 */ /* 0x000fe20000100800 */
[----:B------:R-:W4:Y:S02]  /*33b50*/  LDL.LU R16, [R1+0x1c0] ;  /* 0x0001c00001107983 */ /* 0x000f240000300800 */
[----:B------:R0:W-:Y:S02]  /*33b60*/  STL [R1+0x2698], R10 ;  /* 0x0026980a01007387 */ /* 0x0001e40000100800 */
[----:B------:R-:W4:Y:S01]  /*33b70*/  LDL.LU R15, [R1+0x1d8] ;  /* 0x0001d800010f7983 */ /* 0x000f220000300800 */
[----:B0-----:R-:W-:Y:S02]  /*33b80*/  LEA.HI.X.SX32 R10, R20, R3, 0x1, P2 ;  /* 0x00000003140a7211 */ /* 0x001fe400010f0eff */
[----:B--2---:R-:W-:-:S05]  /*33b90*/  LEA R11, P0, R9, R2, 0x1 ;  /* 0x00000002090b7211 */ /* 0x004fca00078008ff */
[----:B------:R3:W-:Y:S01]  /*33ba0*/  STL [R1+0x269c], R11 ;  /* 0x00269c0b01007387 */ /* 0x0007e20000100800 */
[----:B------:R0:W-:Y:S02]  /*33bb0*/  STL [R1+0x2690], R10 ;  /* 0x0026900a01007387 */ /* 0x0001e40000100800 */
[----:B------:R-:W2:Y:S01]  /*33bc0*/  LDL.LU R14, [R1+0x1ec] ;  /* 0x0001ec00010e7983 */ /* 0x000ea20000300800 */
[----:B---3--:R-:W-:Y:S02]  /*33bd0*/  LEA R11, P2, R8, R2, 0x1 ;  /* 0x00000002080b7211 */ /* 0x008fe400078408ff */
[----:B0-----:R-:W-:-:S03]  /*33be0*/  LEA.HI.X.SX32 R10, R21, R3, 0x1, P6 ;  /* 0x00000003150a7211 */ /* 0x001fc600030f0eff */
[----:B------:R4:W-:Y:S02]  /*33bf0*/  STL [R1+0x2694], R11 ;  /* 0x0026940b01007387 */ /* 0x0009e40000100800 */
[----:B------:R0:W-:Y:S02]  /*33c00*/  STL [R1+0x2688], R10 ;  /* 0x0026880a01007387 */ /* 0x0001e40000100800 */
[----:B------:R-:W3:Y:S01]  /*33c10*/  LDL.LU R13, [R1+0x200] ;  /* 0x00020000010d7983 */ /* 0x000ee20000300800 */
[----:B----4-:R-:W-:Y:S02]  /*33c20*/  LEA R11, P6, R7, R2, 0x1 ;  /* 0x00000002070b7211 */ /* 0x010fe400078c08ff */
[----:B0-----:R-:W-:-:S03]  /*33c30*/  LEA.HI.X.SX32 R10, R22, R3, 0x1, P5 ;  /* 0x00000003160a7211 */ /* 0x001fc600028f0eff */
[----:B------:R-:W-:Y:S02]  /*33c40*/  STL [R1+0x268c], R11 ;  /* 0x00268c0b01007387 */ /* 0x000fe40000100800 */
[----:B------:R0:W-:Y:S02]  /*33c50*/  STL [R1+0x2680], R10 ;  /* 0x0026800a01007387 */ /* 0x0001e40000100800 */
[----:B------:R-:W3:Y:S01]  /*33c60*/  LDL.LU R12, [R1+0x218] ;  /* 0x00021800010c7983 */ /* 0x000ee20000300800 */
[----:B0-----:R-:W-:Y:S02]  /*33c70*/  LEA.HI.X.SX32 R10, R56, R3, 0x1, P4 ;  /* 0x00000003380a7211 */ /* 0x001fe400020f0eff */
[-C--:B------:R-:W-:Y:S02]  /*33c80*/  LEA R20, P4, R6, R2.reuse, 0x1 ;  /* 0x0000000206147211 */ /* 0x080fe400078808ff */
[----:B------:R-:W-:-:S05]  /*33c90*/  LEA R11, P5, R19, R2, 0x1 ;  /* 0x00000002130b7211 */ /* 0x000fca00078a08ff */
[----:B------:R0:W-:Y:S01]  /*33ca0*/  STL [R1+0x2684], R11 ;  /* 0x0026840b01007387 */ /* 0x0001e20000100800 */
[----:B------:R1:W-:Y:S03]  /*33cb0*/  STL [R1+0x2678], R10 ;  /* 0x0026780a01007387 */ /* 0x0003e60000100800 */
[----:B0-----:R-:W4:Y:S01]  /*33cc0*/  LDL.LU R11, [R1+0x228] ;  /* 0x00022800010b7983 */ /* 0x001f220000300800 */
[----:B-1----:R-:W-:Y:S01]  /*33cd0*/  LEA.HI.X.SX32 R10, R57, R3, 0x1, P3 ;  /* 0x00000003390a7211 */ /* 0x002fe200018f0eff */
[----:B------:R0:W-:Y:S01]  /*33ce0*/  STL [R1+0x267c], R20 ;  /* 0x00267c1401007387 */ /* 0x0001e20000100800 */
[----:B------:R-:W-:-:S03]  /*33cf0*/  LEA R21, P3, R18, R2, 0x1 ;  /* 0x0000000212157211 */ /* 0x000fc600078608ff */
[----:B------:R1:W-:Y:S01]  /*33d00*/  STL [R1+0x2670], R10 ;  /* 0x0026700a01007387 */ /* 0x0003e20000100800 */
[----:B0-----:R-:W-:-:S03]  /*33d10*/  LEA.HI.X.SX32 R20, R58, R3, 0x1, P1 ;  /* 0x000000033a147211 */ /* 0x001fc600008f0eff */
[----:B-1----:R-:W4:Y:S01]  /*33d20*/  LDL.LU R10, [R1+0x240] ;  /* 0x00024000010a7983 */ /* 0x002f220000300800 */
        /* <DEDUP_REMOVED lines=31> */
[----:B------:R0:W-:Y:S02]  /*33f20*/  STL [R1+0x1758], R20 ;  /* 0x0017581401007387 */ /* 0x0001e40000100800 */
[----:B0-----:R-:W-:Y:S02]  /*33f30*/  LEA.HI.X.SX32 R20, R0, R3, 0x1, P1 ;  /* 0x0000000300147211 */ /* 0x001fe400008f0eff */
[----:B------:R-:W4:Y:S01]  /*33f40*/  LDL.LU R0, [R1+0x2d0] ;  /* 0x0002d00001007983 */ /* 0x000f220000300800 */
[----:B--2---:R-:W-:-:S05]  /*33f50*/  LEA R21, P3, R14, R2, 0x1 ;  /* 0x000000020e157211 */ /* 0x004fca00078608ff */
[----:B------:R3:W-:Y:S01]  /*33f60*/  STL [R1+0x1790], R21 ;  /* 0x0017901501007387 */ /* 0x0007e20000100800 */
[----:B------:R0:W-:Y:S01]  /*33f70*/  STL [R1+0x175c], R20 ;  /* 0x00175c1401007387 */ /* 0x0001e20000100800 */
[-C--:B---3--:R-:W-:Y:S02]  /*33f80*/  LEA R21, P1, R13, R2.reuse, 0x1 ;  /* 0x000000020d157211 */ /* 0x088fe400078208ff */
[----:B0-----:R-:W-:Y:S02]  /*33f90*/  LEA.HI.X.SX32 R20, R61, R3, 0x1, P0 ;  /* 0x000000033d147211 */ /* 0x001fe400000f0eff */
[----:B------:R-:W2:Y:S01]  /*33fa0*/  LDL.LU R61, [R1+0x2e8] ;  /* 0x0002e800013d7983 */ /* 0x000ea20000300800 */
[----:B------:R0:W-:Y:S02]  /*33fb0*/  STL [R1+0x1798], R21 ;  /* 0x0017981501007387 */ /* 0x0001e40000100800 */
[----:B------:R1:W-:Y:S01]  /*33fc0*/  STL [R1+0x1764], R20 ;  /* 0x0017641401007387 */ /* 0x0003e20000100800 */
[----:B0-----:R-:W-:-:S02]  /*33fd0*/  LEA R21, P0, R12, R2, 0x1 ;  /* 0x000000020c157211 */ /* 0x001fc400078008ff */
[-C--:B-1----:R-:W-:Y:S02]  /*33fe0*/  LEA.HI.X.SX32 R20, R17, R3.reuse, 0x1, P2 ;  /* 0x0000000311147211 */ /* 0x082fe400010f0eff */
[----:B------:R-:W3:Y:S01]  /*33ff0*/  LDL.LU R17, [R1+0x2f8] ;  /* 0x0002f80001117983 */ /* 0x000ee20000300800 */
[----:B------:R-:W-:Y:S02]  /*34000*/  STL [R1+0x17a0], R21 ;  /* 0x0017a01501007387 */ /* 0x000fe40000100800 */
[----:B------:R0:W-:Y:S02]  /*34010*/  STL [R1+0x176c], R20 ;  /* 0x00176c1401007387 */ /* 0x0001e40000100800 */
[----:B0-----:R-:W-:Y:S02]  /*34020*/  LEA.HI.X.SX32 R20, R60, R3, 0x1, P6 ;  /* 0x000000033c147211 */ /* 0x001fe400030f0eff */
[----:B------:R-:W3:Y:S01]  /*34030*/  LDL.LU R60, [R1+0x310] ;  /* 0x00031000013c7983 */ /* 0x000ee20000300800 */
[----:B----4-:R-:W-:-:S05]  /*34040*/  LEA R21, P2, R11, R2, 0x1 ;  /* 0x000000020b157211 */ /* 0x010fca00078408ff */
[----:B------:R0:W-:Y:S01]  /*34050*/  STL [R1+0x17a8], R21 ;  /* 0x0017a81501007387 */ /* 0x0001e20000100800 */
        /* <DEDUP_REMOVED lines=1831> */
[-C--:B------:R-:W-:Y:S02]  /*3b2d0*/  LEA.HI.X.SX32 R19, R19, R3.reuse, 0x1, P1 ;  /* 0x0000000313137211 */ /* 0x080fe400008f0eff */
[----:B0-----:R-:W-:Y:S02]  /*3b2e0*/  LEA R21, P4, R17, R2, 0x1 ;  /* 0x0000000211157211 */ /* 0x001fe400078808ff */
[----:B-1----:R-:W-:-:S02]  /*3b2f0*/  LEA.HI.X.SX32 R20, R7, R3, 0x1, P3 ;  /* 0x0000000307147211 */ /* 0x002fc400018f0eff */
[----:B------:R-:W4:Y:S01]  /*3b300*/  LDL.LU R7, [R1+0x104] ;  /* 0x0001040001077983 */ /* 0x000f220000300800 */
[----:B------:R0:W-:Y:S02]  /*3b310*/  STL [R1+0x2320], R21 ;  /* 0x0023201501007387 */ /* 0x0001e40000100800 */
[----:B------:R1:W-:Y:S01]  /*3b320*/  STL [R1+0x22ec], R20 ;  /* 0x0022ec1401007387 */ /* 0x0003e20000100800 */
[----:B0-----:R-:W-:Y:S01]  /*3b330*/  LEA R21, P3, R60, R2, 0x1 ;  /* 0x000000023c157211 */ /* 0x001fe200078608ff */
[----:B-1----:R-:W4:Y:S04]  /*3b340*/  LDL.LU R20, [R1+0x100] ;  /* 0x0001000001147983 */ /* 0x002f280000300800 */
[----:B------:R-:W-:Y:S01]  /*3b350*/  STL [R1+0x2328], R21 ;  /* 0x0023281501007387 */ /* 0x000fe20000100800 */
[----:B------:R0:W-:Y:S02]  /*3b360*/  STL [R1+0x22f4], R19 ;  /* 0x0022f41301007387 */ /* 0x0001e40000100800 */
[----:B0-----:R-:W-:-:S02]  /*3b370*/  LEA.HI.X.SX32 R19, R6, R3, 0x1, P0 ;  /* 0x0000000306137211 */ /* 0x001fc400000f0eff */
[----:B------:R-:W4:Y:S01]  /*3b380*/  LDL.LU R6, [R1+0xfc] ;  /* 0x0000fc0001067983 */ /* 0x000f220000300800 */
[-C--:B------:R-:W-:Y:S02]  /*3b390*/  LEA.HI.X.SX32 R18, R18, R3.reuse, 0x1, P2 ;  /* 0x0000000312127211 */ /* 0x080fe400010f0eff */
[----:B------:R-:W-:Y:S02]  /*3b3a0*/  LEA.HI.X.SX32 R17, R17, R3, 0x1, P4 ;  /* 0x0000000311117211 */ /* 0x000fe400020f0eff */
[----:B--2---:R-:W-:-:S05]  /*3b3b0*/  LEA R21, P1, R16, R2, 0x1 ;  /* 0x0000000210157211 */ /* 0x004fca00078208ff */
[----:B------:R3:W-:Y:S01]  /*3b3c0*/  STL [R1+0x2330], R21 ;  /* 0x0023301501007387 */ /* 0x0007e20000100800 */
[----:B------:R0:W-:Y:S01]  /*3b3d0*/  STL [R1+0x22fc], R19 ;  /* 0x0022fc1301007387 */ /* 0x0001e20000100800 */
[-C--:B---3--:R-:W-:Y:S02]  /*3b3e0*/  LEA R21, P0, R15, R2.reuse, 0x1 ;  /* 0x000000020f157211 */ /* 0x088fe400078008ff */
[----:B0-----:R-:W2:Y:S04]  /*3b3f0*/  LDL.LU R19, [R1+0xf8] ;  /* 0x0000f80001137983 */ /* 0x001ea80000300800 */
[----:B------:R0:W-:Y:S01]  /*3b400*/  STL [R1+0x2338], R21 ;  /* 0x0023381501007387 */ /* 0x0001e20000100800 */
[----:B------:R1:W-:Y:S01]  /*3b410*/  STL [R1+0x2304], R18 ;  /* 0x0023041201007387 */ /* 0x0003e20000100800 */
[----:B0-----:R-:W-:-:S02]  /*3b420*/  LEA R21, P2, R14, R2, 0x1 ;  /* 0x000000020e157211 */ /* 0x001fc400078408ff */
[-C--:B-1----:R-:W-:Y:S02]  /*3b430*/  LEA.HI.X.SX32 R18, R0, R3.reuse, 0x1, P6 ;  /* 0x0000000300127211 */ /* 0x082fe400030f0eff */
[----:B------:R-:W3:Y:S01]  /*3b440*/  LDL.LU R0, [R1+0xf4] ;  /* 0x0000f40001007983 */ /* 0x000ee20000300800 */
[----:B------:R-:W-:Y:S02]  /*3b450*/  STL [R1+0x2340], R21 ;  /* 0x0023401501007387 */ /* 0x000fe40000100800 */
[----:B------:R0:W-:Y:S02]  /*3b460*/  STL [R1+0x230c], R18 ;  /* 0x00230c1201007387 */ /* 0x0001e40000100800 */
[-C--:B0-----:R-:W-:Y:S02]  /*3b470*/  LEA.HI.X.SX32 R18, R61, R3.reuse, 0x1, P5 ;  /* 0x000000033d127211 */ /* 0x081fe400028f0eff */
[----:B------:R-:W3:Y:S01]  /*3b480*/  LDL.LU R61, [R1+0xec] ;  /* 0x0000ec00013d7983 */ /* 0x000ee20000300800 */
[----:B------:R-:W-:-:S02]  /*3b490*/  LEA.HI.X.SX32 R16, R16, R3, 0x1, P1 ;  /* 0x0000000310107211 */ /* 0x000fc400008f0eff */
[-C--:B------:R-:W-:Y:S02]  /*3b4a0*/  LEA.HI.X.SX32 R15, R15, R3.reuse, 0x1, P0 ;  /* 0x000000030f0f7211 */ /* 0x080fe400000f0eff */
[----:B------:R-:W-:Y:S02]  /*3b4b0*/  LEA.HI.X.SX32 R14, R14, R3, 0x1, P2 ;  /* 0x000000030e0e7211 */ /* 0x000fe400010f0eff */
[----:B----4-:R-:W-:-:S05]  /*3b4c0*/  LEA R21, P6, R13, R2, 0x1 ;  /* 0x000000020d157211 */ /* 0x010fca00078c08ff */
[----:B------:R0:W-:Y:S01]  /*3b4d0*/  STL [R1+0x2348], R21 ;  /* 0x0023481501007387 */ /* 0x0001e20000100800 */
[----:B------:R1:W-:Y:S01]  /*3b4e0*/  STL [R1+0x2314], R18 ;  /* 0x0023141201007387 */ /* 0x0003e20000100800 */
[-C--:B0-----:R-:W-:Y:S02]  /*3b4f0*/  LEA R21, P5, R12, R2.reuse, 0x1 ;  /* 0x000000020c157211 */ /* 0x081fe400078a08ff */
[----:B-1----:R-:W4:Y:S04]  /*3b500*/  LDL.LU R18, [R1+0xe8] ;  /* 0x0000e80001127983 */ /* 0x002f280000300800 */
[----:B------:R0:W-:Y:S01]  /*3b510*/  STL [R1+0x2350], R21 ;  /* 0x0023501501007387 */ /* 0x0001e20000100800 */
[----:B------:R1:W-:Y:S01]  /*3b520*/  STL [R1+0x231c], R17 ;  /* 0x00231c1101007387 */ /* 0x0003e20000100800 */
[----:B0-----:R-:W-:-:S02]  /*3b530*/  LEA R21, P4, R11, R2, 0x1 ;  /* 0x000000020b157211 */ /* 0x001fc400078808ff */
[----:B-1----:R-:W-:Y:S02]  /*3b540*/  LEA.HI.X.SX32 R17, R60, R3, 0x1, P3 ;  /* 0x000000033c117211 */ /* 0x002fe400018f0eff */
[----:B------:R-:W4:Y:S01]  /*3b550*/  LDL.LU R60, [R1+0xe4] ;  /* 0x0000e400013c7983 */ /* 0x000f220000300800 */
[----:B------:R0:W-:Y:S02]  /*3b560*/  STL [R1+0x2358], R21 ;  /* 0x0023581501007387 */ /* 0x0001e40000100800 */
[----:B------:R1:W-:Y:S01]  /*3b570*/  STL [R1+0x2324], R17 ;  /* 0x0023241101007387 */ /* 0x0003e20000100800 */
[-C--:B0-----:R-:W-:Y:S01]  /*3b580*/  LEA R21, P3, R10, R2.reuse, 0x1 ;  /* 0x000000020a157211 */ /* 0x081fe200078608ff */
[----:B-1----:R-:W4:Y:S04]  /*3b590*/  LDL.LU R17, [R1+0xe0] ;  /* 0x0000e00001117983 */ /* 0x002f280000300800 */
[----:B------:R0:W-:Y:S01]  /*3b5a0*/  STL [R1+0x2360], R21 ;  /* 0x0023601501007387 */ /* 0x0001e20000100800 */
[----:B------:R1:W-:Y:S01]  /*3b5b0*/  STL [R1+0x232c], R16 ;  /* 0x00232c1001007387 */ /* 0x0003e20000100800 */
[----:B0-----:R-:W-:-:S02]  /*3b5c0*/  LEA R21, P1, R9, R2, 0x1 ;  /* 0x0000000209157211 */ /* 0x001fc400078208ff */
[----:B-1----:R-:W4:Y:S04]  /*3b5d0*/  LDL.LU R16, [R1+0xdc] ;  /* 0x0000dc0001107983 */ /* 0x002f280000300800 */
[----:B------:R0:W-:Y:S01]  /*3b5e0*/  STL [R1+0x2368], R21 ;  /* 0x0023681501007387 */ /* 0x0001e20000100800 */
[----:B------:R1:W-:Y:S01]  /*3b5f0*/  STL [R1+0x2334], R15 ;  /* 0x0023340f01007387 */ /* 0x0003e20000100800 */
[----:B0-----:R-:W-:Y:S02]  /*3b600*/  LEA R21, P0, R8, R2, 0x1 ;  /* 0x0000000208157211 */ /* 0x001fe400078008ff */
[----:B-1----:R-:W4:Y:S04]  /*3b610*/  LDL.LU R15, [R1+0xd8] ;  /* 0x0000d800010f7983 */ /* 0x002f280000300800 */
[----:B------:R0:W-:Y:S01]  /*3b620*/  STL [R1+0x2370], R21 ;  /* 0x0023701501007387 */ /* 0x0001e20000100800 */
[----:B------:R1:W-:Y:S01]  /*3b630*/  STL [R1+0x233c], R14 ;  /* 0x00233c0e01007387 */ /* 0x0003e20000100800 */
[----:B------:R-:W-:-:S02]  /*3b640*/  LEA.HI.X.SX32 R13, R13, R3, 0x1, P6 ;  /* 0x000000030d0d7211 */ /* 0x000fc400030f0eff */
[-C--:B------:R-:W-:Y:S02]  /*3b650*/  LEA.HI.X.SX32 R12, R12, R3.reuse, 0x1, P5 ;  /* 0x000000030c0c7211 */ /* 0x080fe400028f0eff */
[-C--:B0-----:R-:W-:Y:S01]  /*3b660*/  LEA R21, P2, R7, R2.reuse, 0x1 ;  /* 0x0000000207157211 */ /* 0x081fe200078408ff */
        /* <DEDUP_REMOVED lines=8> */
[----:B0-----:R-:W-:Y:S01]  /*3b6f0*/  LEA R21, P5, R6, R2, 0x1 ;  /* 0x0000000206157211 */ /* 0x001fe200078a08ff */
[----:B-1----:R-:W4:Y:S04]  /*3b700*/  LDL.LU R12, [R1+0xcc] ;  /* 0x0000cc00010c7983 */ /* 0x002f280000300800 */
[----:B------:R-:W-:Y:S01]  /*3b710*/  STL [R1+0x2388], R21 ;  /* 0x0023881501007387 */ /* 0x000fe20000100800 */
[----:B------:R0:W-:Y:S03]  /*3b720*/  STL [R1+0x2354], R11 ;  /* 0x0023540b01007387 */ /* 0x0001e60000100800 */
[----:B0-----:R-:W4:Y:S01]  /*3b730*/  LDL.LU R11, [R1+0xc8] ;  /* 0x0000c800010b7983 */ /* 0x001f220000300800 */
[----:B------:R-:W-:-:S02]  /*3b740*/  LEA.HI.X.SX32 R22, R10, R3, 0x1, P3 ;  /* 0x000000030a167211 */ /* 0x000fc400018f0eff */
[----:B--2---:R-:W-:-:S05]  /*3b750*/  LEA R21, P4, R19, R2, 0x1 ;  /* 0x0000000213157211 */ /* 0x004fca00078808ff */
[----:B------:R3:W-:Y:S01]  /*3b760*/  STL [R1+0x2390], R21 ;  /* 0x0023901501007387 */ /* 0x0007e20000100800 */
[----:B------:R-:W2:Y:S02]  /*3b770*/  LDL.LU R10, [R1+0xc4] ;  /* 0x0000c400010a7983 */ /* 0x000ea40000300800 */
[----:B------:R0:W-:Y:S01]  /*3b780*/  STL [R1+0x235c], R22 ;  /* 0x00235c1601007387 */ /* 0x0001e20000100800 */
[----:B---3--:R-:W-:Y:S02]  /*3b790*/  LEA R21, P3, R0, R2, 0x1 ;  /* 0x0000000200157211 */ /* 0x008fe400078608ff */
[----:B0-----:R-:W-:-:S03]  /*3b7a0*/  LEA.HI.X.SX32 R22, R9, R3, 0x1, P1 ;  /* 0x0000000309167211 */ /* 0x001fc600008f0eff */
[----:B------:R0:W-:Y:S01]  /*3b7b0*/  STL [R1+0x2398], R21 ;  /* 0x0023981501007387 */ /* 0x0001e20000100800 */
[----:B------:R-:W3:Y:S02]  /*3b7c0*/  LDL.LU R9, [R1+0xc0] ;  /* 0x0000c00001097983 */ /* 0x000ee40000300800 */
[----:B------:R1:W-:Y:S01]  /*3b7d0*/  STL [R1+0x2364], R22 ;  /* 0x0023641601007387 */ /* 0x0003e20000100800 */
[----:B0-----:R-:W-:Y:S02]  /*3b7e0*/  LEA R21, P1, R61, R2, 0x1 ;  /* 0x000000023d157211 */ /* 0x001fe400078208ff */
[----:B-1----:R-:W-:-:S03]  /*3b7f0*/  LEA.HI.X.SX32 R22, R8, R3, 0x1, P0 ;  /* 0x0000000308167211 */ /* 0x002fc600000f0eff */
[----:B------:R-:W-:Y:S01]  /*3b800*/  STL [R1+0x23a0], R21 ;  /* 0x0023a01501007387 */ /* 0x000fe20000100800 */
[----:B------:R-:W3:Y:S02]  /*3b810*/  LDL.LU R8, [R1+0xbc] ;  /* 0x0000bc0001087983 */ /* 0x000ee40000300800 */
[----:B------:R0:W-:Y:S02]  /*3b820*/  STL [R1+0x236c], R22 ;  /* 0x00236c1601007387 */ /* 0x0001e40000100800 */
[----:B0-----:R-:W-:Y:S02]  /*3b830*/  LEA.HI.X.SX32 R22, R7, R3, 0x1, P2 ;  /* 0x0000000307167211 */ /* 0x001fe400010f0eff */
[----:B----4-:R-:W-:-:S05]  /*3b840*/  LEA R21, P0, R18, R2, 0x1 ;  /* 0x0000000212157211 */ /* 0x010fca00078008ff */
[----:B------:R0:W-:Y:S01]  /*3b850*/  STL [R1+0x23a8], R21 ;  /* 0x0023a81501007387 */ /* 0x0001e20000100800 */
[----:B------:R-:W4:Y:S02]  /*3b860*/  LDL.LU R7, [R1+0xb8] ;  /* 0x0000b80001077983 */ /* 0x000f240000300800 */
[----:B------:R1:W-:Y:S01]  /*3b870*/  STL [R1+0x2374], R22 ;  /* 0x0023741601007387 */ /* 0x0003e20000100800 */
[-C--:B0-----:R-:W-:Y:S02]  /*3b880*/  LEA R21, P2, R60, R2.reuse, 0x1 ;  /* 0x000000023c157211 */ /* 0x081fe400078408ff */
[-C--:B-1----:R-:W-:Y:S01]  /*3b890*/  LEA.HI.X.SX32 R22, R20, R3.reuse, 0x1, P6 ;  /* 0x0000000314167211 */ /* 0x082fe200030f0eff */
[----:B------:R-:W-:Y:S02]  /*3b8a0*/  LEA.HI.X.SX32 R20, R6, R3, 0x1, P5 ;  /* 0x0000000306147211 */ /* 0x000fe400028f0eff */
[----:B------:R0:W-:Y:S02]  /*3b8b0*/  STL [R1+0x23b0], R21 ;  /* 0x0023b01501007387 */ /* 0x0001e40000100800 */
[----:B------:R1:W-:Y:S02]  /*3b8c0*/  STL [R1+0x237c], R22 ;  /* 0x00237c1601007387 */ /* 0x0003e40000100800 */
[----:B------:R-:W4:Y:S01]  /*3b8d0*/  LDL.LU R6, [R1+0xb4] ;  /* 0x0000b40001067983 */ /* 0x000f220000300800 */
[----:B0-----:R-:W-:-:S05]  /*3b8e0*/  LEA R21, P6, R17, R2, 0x1 ;  /* 0x0000000211157211 */ /* 0x001fca00078c08ff */
[----:B------:R0:W-:Y:S01]  /*3b8f0*/  STL [R1+0x23b8], R21 ;  /* 0x0023b81501007387 */ /* 0x0001e20000100800 */
[----:B------:R0:W-:Y:S01]  /*3b900*/  STL [R1+0x2384], R20 ;  /* 0x0023841401007387 */ /* 0x0001e20000100800 */
[-C--:B-1----:R-:W-:Y:S02]  /*3b910*/  LEA R22, P5, R16, R2.reuse, 0x1 ;  /* 0x0000000210167211 */ /* 0x082fe400078a08ff */
[----:B0-----:R-:W4:Y:S01]  /*3b920*/  LDL.LU R21, [R1+0xb0] ;  /* 0x0000b00001157983 */ /* 0x001f220000300800 */
[----:B------:R-:W-:Y:S02]  /*3b930*/  LEA.HI.X.SX32 R20, R19, R3, 0x1, P4 ;  /* 0x0000000313147211 */ /* 0x000fe400020f0eff */
[----:B------:R-:W-:Y:S03]  /*3b940*/  STL [R1+0x23c0], R22 ;  /* 0x0023c01601007387 */ /* 0x000fe60000100800 */
[----:B------:R0:W-:Y:S01]  /*3b950*/  STL [R1+0x238c], R20 ;  /* 0x00238c1401007387 */ /* 0x0001e20000100800 */
[----:B------:R-:W-:-:S02]  /*3b960*/  LEA R19, P4, R15, R2, 0x1 ;  /* 0x000000020f137211 */ /* 0x000fc400078808ff */
[-C--:B0-----:R-:W-:Y:S02]  /*3b970*/  LEA.HI.X.SX32 R20, R0, R3.reuse, 0x1, P3 ;  /* 0x0000000300147211 */ /* 0x081fe400018f0eff */
        /* <DEDUP_REMOVED lines=9> */
[-C--:B0-----:R-:W-:Y:S01]  /*3ba10*/  LEA R19, P1, R13, R2.reuse, 0x1 ;  /* 0x000000020d137211 */ /* 0x081fe200078208ff */
[----:B-1----:R-:W4:Y:S04]  /*3ba20*/  LDL.LU R20, [R1+0xa4] ;  /* 0x0000a40001147983 */ /* 0x002f280000300800 */
[----:B------:R-:W-:Y:S01]  /*3ba30*/  STL [R1+0x23d8], R19 ;  /* 0x0023d81301007387 */ /* 0x000fe20000100800 */
[----:B------:R0:W-:Y:S01]  /*3ba40*/  STL [R1+0x23a4], R18 ;  /* 0x0023a41201007387 */ /* 0x0001e20000100800 */
[----:B------:R-:W-:-:S02]  /*3ba50*/  LEA R22, P0, R12, R2, 0x1 ;  /* 0x000000020c167211 */ /* 0x000fc400078008ff */
[----:B0-----:R-:W-:-:S03]  /*3ba60*/  LEA.HI.X.SX32 R18, R60, R3, 0x1, P2 ;  /* 0x000000033c127211 */ /* 0x001fc600010f0eff */
[----:B------:R-:W-:Y:S01]  /*3ba70*/  STL [R1+0x23e0], R22 ;  /* 0x0023e01601007387 */ /* 0x000fe20000100800 */
[----:B------:R-:W4:Y:S03]  /*3ba80*/  LDL.LU R60, [R1+0xa0] ;  /* 0x0000a000013c7983 */ /* 0x000f260000300800 */
[----:B------:R-:W-:Y:S01]  /*3ba90*/  STL [R1+0x23ac], R18 ;  /* 0x0023ac1201007387 */ /* 0x000fe20000100800 */
[----:B------:R-:W-:-:S05]  /*3baa0*/  LEA R19, P2, R11, R2, 0x1 ;  /* 0x000000020b137211 */ /* 0x000fca00078408ff */
[----:B------:R0:W-:Y:S04]  /*3bab0*/  STL [R1+0x23e8], R19 ;  /* 0x0023e81301007387 */ /* 0x0001e80000100800 */
[----:B0-----:R-:W4:Y:S01]  /*3bac0*/  LDL.LU R19, [R1+0x9c] ;  /* 0x00009c0001137983 */ /* 0x001f220000300800 */
[-C--:B------:R-:W-:Y:S02]  /*3bad0*/  LEA.HI.X.SX32 R18, R17, R3.reuse, 0x1, P6 ;  /* 0x0000000311127211 */ /* 0x080fe400030f0eff */
[----:B------:R-:W-:-:S03]  /*3bae0*/  LEA.HI.X.SX32 R16, R16, R3, 0x1, P5 ;  /* 0x0000000310107211 */ /* 0x000fc600028f0eff */
[----:B------:R0:W-:Y:S01]  /*3baf0*/  STL [R1+0x23b4], R18 ;  /* 0x0023b41201007387 */ /* 0x0001e20000100800 */
[----:B------:R-:W-:Y:S02]  /*3bb00*/  LEA.HI.X.SX32 R14, R14, R3, 0x1, P3 ;  /* 0x000000030e0e7211 */ /* 0x000fe400018f0eff */
[----:B--2---:R-:W-:-:S05]  /*3bb10*/  LEA R17, P6, R10, R2, 0x1 ;  /* 0x000000020a117211 */ /* 0x004fca00078c08ff */
[----:B------:R3:W-:Y:S01]  /*3bb20*/  STL [R1+0x23f0], R17 ;  /* 0x0023f01101007387 */ /* 0x0007e20000100800 */
[----:B0-----:R-:W2:Y:S03]  /*3bb30*/  LDL.LU R18, [R1+0x98] ;  /* 0x0000980001127983 */ /* 0x001ea60000300800 */
[----:B------:R0:W-:Y:S01]  /*3bb40*/  STL [R1+0x23bc], R16 ;  /* 0x0023bc1001007387 */ /* 0x0001e20000100800 */
[----:B---3--:R-:W-:Y:S02]  /*3bb50*/  LEA R17, P5, R9, R2, 0x1 ;  /* 0x0000000209117211 */ /* 0x008fe400078a08ff */
[----:B0-----:R-:W-:-:S03]  /*3bb60*/  LEA.HI.X.SX32 R16, R15, R3, 0x1, P4 ;  /* 0x000000030f107211 */ /* 0x001fc600020f0eff */
[----:B------:R0:W-:Y:S01]  /*3bb70*/  STL [R1+0x23f8], R17 ;  /* 0x0023f81101007387 */ /* 0x0001e20000100800 */
[----:B------:R-:W-:-:S03]  /*3bb80*/  LEA R15, P4, R8, R2, 0x1 ;  /* 0x00000002080f7211 */ /* 0x000fc600078808ff */
[----:B0-----:R-:W3:Y:S01]  /*3bb90*/  LDL.LU R17, [R1+0x94] ;  /* 0x0000940001117983 */ /* 0x001ee20000300800 */
[----:B------:R0:W-:Y:S03]  /*3bba0*/  STL [R1+0x23c4], R16 ;  /* 0x0023c41001007387 */ /* 0x0001e60000100800 */
[----:B------:R-:W-:Y:S04]  /*3bbb0*/  STL [R1+0x2400], R15 ;  /* 0x0024000f01007387 */ /* 0x000fe80000100800 */
[----:B0-----:R-:W3:Y:S01]  /*3bbc0*/  LDL.LU R16, [R1+0x90] ;  /* 0x0000900001107983 */ /* 0x001ee20000300800 */
[----:B------:R0:W-:Y:S01]  /*3bbd0*/  STL [R1+0x23cc], R14 ;  /* 0x0023cc0e01007387 */ /* 0x0001e20000100800 */
[----:B------:R-:W-:-:S02]  /*3bbe0*/  LEA.HI.X.SX32 R12, R12, R3, 0x1, P0 ;  /* 0x000000030c0c7211 */ /* 0x000fc400000f0eff */
[-C--:B0-----:R-:W-:Y:S02]  /*3bbf0*/  LEA.HI.X.SX32 R14, R13, R3.reuse, 0x1, P1 ;  /* 0x000000030d0e7211 */ /* 0x081fe400008f0eff */
[----:B------:R-:W-:Y:S02]  /*3bc00*/  LEA.HI.X.SX32 R8, R8, R3, 0x1, P4 ;  /* 0x0000000308087211 */ /* 0x000fe400020f0eff */
[----:B----4-:R-:W-:-:S05]  /*3bc10*/  LEA R15, P3, R7, R2, 0x1 ;  /* 0x00000002070f7211 */ /* 0x010fca00078608ff */
[----:B------:R0:W-:Y:S04]  /*3bc20*/  STL [R1+0x2408], R15 ;  /* 0x0024080f01007387 */ /* 0x0001e80000100800 */
[----:B0-----:R-:W4:Y:S01]  /*3bc30*/  LDL.LU R15, [R1+0x8c] ;  /* 0x00008c00010f7983 */ /* 0x001f220000300800 */
[----:B------:R0:W-:Y:S01]  /*3bc40*/  STL [R1+0x23d4], R14 ;  /* 0x0023d40e01007387 */ /* 0x0001e20000100800 */
[----:B------:R-:W-:Y:S02]  /*3bc50*/  LEA R13, P1, R6, R2, 0x1 ;  /* 0x00000002060d7211 */ /* 0x000fe400078208ff */
[----:B0-----:R-:W4:Y:S03]  /*3bc60*/  LDL.LU R14, [R1+0x88] ;  /* 0x00008800010e7983 */ /* 0x001f260000300800 */
[----:B------:R0:W-:Y:S02]  /*3bc70*/  STL [R1+0x2410], R13 ;  /* 0x0024100d01007387 */ /* 0x0001e40000100800 */
[----:B------:R1:W-:Y:S01]  /*3bc80*/  STL [R1+0x23dc], R12 ;  /* 0x0023dc0c01007387 */ /* 0x0003e20000100800 */
[----:B0-----:R-:W4:Y:S01]  /*3bc90*/  LDL.LU R13, [R1+0x84] ;  /* 0x00008400010d7983 */ /* 0x001f220000300800 */
[----:B-1----:R-:W-:-:S02]  /*3bca0*/  LEA.HI.X.SX32 R12, R11, R3, 0x1, P2 ;  /* 0x000000030b0c7211 */ /* 0x002fc400010f0eff */
[----:B------:R-:W-:-:S05]  /*3bcb0*/  LEA R22, P0, R21, R2, 0x1 ;  /* 0x0000000215167211 */ /* 0x000fca00078008ff */
[----:B------:R-:W-:Y:S01]  /*3bcc0*/  STL [R1+0x2418], R22 ;  /* 0x0024181601007387 */ /* 0x000fe20000100800 */
[----:B------:R0:W-:Y:S03]  /*3bcd0*/  STL [R1+0x23e4], R12 ;  /* 0x0023e40c01007387 */ /* 0x0001e60000100800 */
[----:B0-----:R-:W4:Y:S01]  /*3bce0*/  LDL.LU R12, [R1+0x80] ;  /* 0x00008000010c7983 */ /* 0x001f220000300800 */
[----:B------:R-:W-:Y:S02]  /*3bcf0*/  LEA R11, P2, R0, R2, 0x1 ;  /* 0x00000002000b7211 */ /* 0x000fe400078408ff */
[----:B------:R-:W-:-:S03]  /*3bd00*/  LEA.HI.X.SX32 R22, R10, R3, 0x1, P6 ;  /* 0x000000030a167211 */ /* 0x000fc600030f0eff */
[----:B------:R0:W-:Y:S01]  /*3bd10*/  STL [R1+0x2420], R11 ;  /* 0x0024200b01007387 */ /* 0x0001e20000100800 */
[----:B------:R-:W-:-:S03]  /*3bd20*/  LEA R10, P6, R61, R2, 0x1 ;  /* 0x000000023d0a7211 */ /* 0x000fc600078c08ff */
[----:B0-----:R-:W4:Y:S01]  /*3bd30*/  LDL.LU R11, [R1+0x7c] ;  /* 0x00007c00010b7983 */ /* 0x001f220000300800 */
[----:B------:R0:W-:Y:S03]  /*3bd40*/  STL [R1+0x23ec], R22 ;  /* 0x0023ec1601007387 */ /* 0x0001e60000100800 */
[----:B------:R1:W-:Y:S01]  /*3bd50*/  STL [R1+0x2428], R10 ;  /* 0x0024280a01007387 */ /* 0x0003e20000100800 */
[-C--:B0-----:R-:W-:Y:S01]  /*3bd60*/  LEA.HI.X.SX32 R22, R9, R3.reuse, 0x1, P5 ;  /* 0x0000000309167211 */ /* 0x081fe200028f0eff */
[----:B------:R-:W-:Y:S02]  /*3bd70*/  LEA R9, P5, R20, R2, 0x1 ;  /* 0x0000000214097211 */ /* 0x000fe400078a08ff */
[----:B-1----:R-:W4:Y:S02]  /*3bd80*/  LDL.LU R10, [R1+0x78] ;  /* 0x00007800010a7983 */ /* 0x002f240000300800 */
[----:B------:R-:W-:Y:S02]  /*3bd90*/  STL [R1+0x23f4], R22 ;  /* 0x0023f41601007387 */ /* 0x000fe40000100800 */
[----:B------:R0:W-:Y:S01]  /*3bda0*/  STL [R1+0x2430], R9 ;  /* 0x0024300901007387 */ /* 0x0001e20000100800 */
[----:B------:R-:W-:-:S03]  /*3bdb0*/  LEA.HI.X.SX32 R7, R7, R3, 0x1, P3 ;  /* 0x0000000307077211 */ /* 0x000fc600018f0eff */
[----:B0-----:R-:W4:Y:S01]  /*3bdc0*/  LDL.LU R9, [R1+0x74] ;  /* 0x0000740001097983 */ /* 0x001f220000300800 */
[----:B------:R0:W-:Y:S01]  /*3bdd0*/  STL [R1+0x23fc], R8 ;  /* 0x0023fc0801007387 */ /* 0x0001e20000100800 */
[-C--:B------:R-:W-:Y:S02]  /*3bde0*/  LEA R22, P4, R60, R2.reuse, 0x1 ;  /* 0x000000023c167211 */ /* 0x080fe400078808ff */
[----:B0-----:R-:W4:Y:S03]  /*3bdf0*/  LDL.LU R8, [R1+0x70] ;  /* 0x0000700001087983 */ /* 0x001f260000300800 */
[----:B------:R-:W-:Y:S02]  /*3be00*/  STL [R1+0x2438], R22 ;  /* 0x0024381601007387 */ /* 0x000fe40000100800 */
[----:B------:R0:W-:Y:S01]  /*3be10*/  STL [R1+0x2404], R7 ;  /* 0x0024040701007387 */ /* 0x0001e20000100800 */
[----:B------:R-:W-:Y:S01]  /*3be20*/  LEA.HI.X.SX32 R6, R6, R3, 0x1, P1 ;  /* 0x0000000306067211 */ /* 0x000fe200008f0eff */
[----:B0-----:R-:W4:Y:S01]  /*3be30*/  LDL.LU R7, [R1+0x6c] ;  /* 0x00006c0001077983 */ /* 0x001f220000300800 */
[----:B------:R-:W-:-:S05]  /*3be40*/  LEA R22, P3, R19, R2, 0x1 ;  /* 0x0000000213167211 */ /* 0x000fca00078608ff */
[----:B------:R-:W-:Y:S01]  /*3be50*/  STL [R1+0x2440], R22 ;  /* 0x0024401601007387 */ /* 0x000fe20000100800 */
[----:B------:R0:W-:Y:S03]  /*3be60*/  STL [R1+0x240c], R6 ;  /* 0x00240c0601007387 */ /* 0x0001e60000100800 */
[----:B0-----:R-:W4:Y:S01]  /*3be70*/  LDL.LU R6, [R1+0x68] ;  /* 0x0000680001067983 */ /* 0x001f220000300800 */
[-C--:B------:R-:W-:Y:S01]  /*3be80*/  LEA.HI.X.SX32 R56, R21, R3.reuse, 0x1, P0 ;  /* 0x0000000315387211 */ /* 0x080fe200000f0eff */
[----:B------:R-:W-:Y:S01]  /*3be90*/  LEA.HI.X.SX32 R21, R0, R3, 0x1, P2 ;  /* 0x0000000300157211 */ /* 0x000fe200010f0eff */
[----:B--2---:R-:W-:-:S05]  /*3bea0*/  LEA R22, P1, R18, R2, 0x1 ;  /* 0x0000000212167211 */ /* 0x004fca00078208ff */
[----:B------:R3:W-:Y:S01]  /*3beb0*/  STL [R1+0x2448], R22 ;  /* 0x0024481601007387 */ /* 0x0007e20000100800 */
[----:B------:R0:W-:Y:S02]  /*3bec0*/  STL [R1+0x2414], R56 ;  /* 0x0024143801007387 */ /* 0x0001e40000100800 */
[----:B------:R-:W2:Y:S01]  /*3bed0*/  LDL.LU R0, [R1+0x64] ;  /* 0x0000640001007983 */ /* 0x000ea20000300800 */
[----:B---3--:R-:W-:-:S05]  /*3bee0*/  LEA R22, P0, R17, R2, 0x1 ;  /* 0x0000000211167211 */ /* 0x008fca00078008ff */
[----:B------:R1:W-:Y:S01]  /*3bef0*/  STL [R1+0x2450], R22 ;  /* 0x0024501601007387 */ /* 0x0003e20000100800 */
[----:B------:R-:W-:Y:S01]  /*3bf00*/  STL [R1+0x241c], R21 ;  /* 0x00241c1501007387 */ /* 0x000fe20000100800 */
[----:B0-----:R-:W-:Y:S02]  /*3bf10*/  LEA R56, P2, R16, R2, 0x1 ;  /* 0x0000000210387211 */ /* 0x001fe400078408ff */
[----:B-1----:R-:W-:-:S03]  /*3bf20*/  LEA.HI.X.SX32 R22, R61, R3, 0x1, P6 ;  /* 0x000000033d167211 */ /* 0x002fc600030f0eff */
[----:B------:R-:W-:Y:S01]  /*3bf30*/  STL [R1+0x2458], R56 ;  /* 0x0024583801007387 */ /* 0x000fe20000100800 */
[----:B------:R-:W3:Y:S03]  /*3bf40*/  LDL.LU R61, [R1+0x60] ;  /* 0x00006000013d7983 */ /* 0x000ee60000300800 */
[----:B------:R0:W-:Y:S02]  /*3bf50*/  STL [R1+0x2424], R22 ;  /* 0x0024241601007387 */ /* 0x0001e40000100800 */
[-C--:B0-----:R-:W-:Y:S01]  /*3bf60*/  LEA.HI.X.SX32 R22, R20, R3.reuse, 0x1, P5 ;  /* 0x0000000314167211 */ /* 0x081fe200028f0eff */
[-C--:B------:R-:W-:Y:S01]  /*3bf70*/  LEA.HI.X.SX32 R20, R60, R3.reuse, 0x1, P4 ;  /* 0x000000033c147211 */ /* 0x080fe200020f0eff */
[-C--:B------:R-:W-:Y:S02]  /*3bf80*/  LEA.HI.X.SX32 R19, R19, R3.reuse, 0x1, P3 ;  /* 0x0000000313137211 */ /* 0x080fe400018f0eff */
[----:B------:R-:W-:-:S02]  /*3bf90*/  LEA.HI.X.SX32 R17, R17, R3, 0x1, P0 ;  /* 0x0000000311117211 */ /* 0x000fc400000f0eff */
[----:B------:R-:W-:Y:S02]  /*3bfa0*/  LEA.HI.X.SX32 R16, R16, R3, 0x1, P2 ;  /* 0x0000000310107211 */ /* 0x000fe400010f0eff */
[----:B----4-:R-:W-:-:S05]  /*3bfb0*/  LEA R21, P6, R15, R2, 0x1 ;  /* 0x000000020f157211 */ /* 0x010fca00078c08ff */
[----:B------:R0:W-:Y:S01]  /*3bfc0*/  STL [R1+0x2460], R21 ;  /* 0x0024601501007387 */ /* 0x0001e20000100800 */
[----:B------:R-:W-:Y:S02]  /*3bfd0*/  STL [R1+0x242c], R22 ;  /* 0x00242c1601007387 */ /* 0x000fe40000100800 */
[----:B------:R-:W4:Y:S01]  /*3bfe0*/  LDL.LU R60, [R1+0x5c] ;  /* 0x00005c00013c7983 */ /* 0x000f220000300800 */
[----:B0-----:R-:W-:-:S05]  /*3bff0*/  LEA R21, P5, R14, R2, 0x1 ;  /* 0x000000020e157211 */ /* 0x001fca00078a08ff */
[----:B------:R0:W-:Y:S01]  /*3c000*/  STL [R1+0x2468], R21 ;  /* 0x0024681501007387 */ /* 0x0001e20000100800 */
[----:B------:R1:W-:Y:S01]  /*3c010*/  STL [R1+0x2434], R20 ;  /* 0x0024341401007387 */ /* 0x0003e20000100800 */
[----:B0-----:R-:W-:-:S05]  /*3c020*/  LEA R21, P4, R13, R2, 0x1 ;  /* 0x000000020d157211 */ /* 0x001fca00078808ff */
[----:B------:R-:W-:Y:S01]  /*3c030*/  STL [R1+0x2470], R21 ;  /* 0x0024701501007387 */ /* 0x000fe20000100800 */
[----:B------:R-:W4:Y:S02]  /*3c040*/  LDL.LU R58, [R1+0x58] ;  /* 0x00005800013a7983 */ /* 0x000f240000300800 */
[----:B------:R0:W-:Y:S01]  /*3c050*/  STL [R1+0x243c], R19 ;  /* 0x00243c1301007387 */ /* 0x0001e20000100800 */
[----:B-1----:R-:W-:Y:S02]  /*3c060*/  LEA R20, P3, R12, R2, 0x1 ;  /* 0x000000020c147211 */ /* 0x002fe400078608ff */
[----:B0-----:R-:W-:-:S03]  /*3c070*/  LEA.HI.X.SX32 R19, R18, R3, 0x1, P1 ;  /* 0x0000000312137211 */ /* 0x001fc600008f0eff */
[----:B------:R-:W-:Y:S04]  /*3c080*/  STL [R1+0x2478], R20 ;  /* 0x0024781401007387 */ /* 0x000fe80000100800 */
[----:B------:R-:W-:Y:S01]  /*3c090*/  STL [R1+0x2444], R19 ;  /* 0x0024441301007387 */ /* 0x000fe20000100800 */
[----:B------:R-:W4:Y:S01]  /*3c0a0*/  LDL.LU R57, [R1+0x54] ;  /* 0x0000540001397983 */ /* 0x000f220000300800 */
[----:B------:R-:W-:-:S05]  /*3c0b0*/  LEA R18, P1, R11, R2, 0x1 ;  /* 0x000000020b127211 */ /* 0x000fca00078208ff */
        /* <DEDUP_REMOVED lines=8> */
[----:B------:R-:W-:Y:S01]  /*3c140*/  STL [R1+0x2490], R17 ;  /* 0x0024901101007387 */ /* 0x000fe20000100800 */
[----:B------:R-:W-:-:S03]  /*3c150*/  LEA R15, P6, R8, R2, 0x1 ;  /* 0x00000002080f7211 */ /* 0x000fc600078c08ff */
[----:B------:R-:W-:Y:S01]  /*3c160*/  STL [R1+0x245c], R16 ;  /* 0x00245c1001007387 */ /* 0x000fe20000100800 */
[----:B------:R-:W4:Y:S01]  /*3c170*/  LDL.LU R22, [R1+0x4c] ;  /* 0x00004c0001167983 */ /* 0x000f220000300800 */
[-C--:B------:R-:W-:Y:S02]  /*3c180*/  LEA.HI.X.SX32 R14, R14, R3.reuse, 0x1, P5 ;  /* 0x000000030e0e7211 */ /* 0x080fe400028f0eff */
[----:B------:R0:W-:Y:S04]  /*3c190*/  STL [R1+0x2498], R15 ;  /* 0x0024980f01007387 */ /* 0x0001e80000100800 */
[----:B------:R1:W-:Y:S01]  /*3c1a0*/  STL [R1+0x2464], R14 ;  /* 0x0024640e01007387 */ /* 0x0003e20000100800 */
[----:B------:R-:W-:Y:S02]  /*3c1b0*/  LEA.HI.X.SX32 R13, R13, R3, 0x1, P4 ;  /* 0x000000030d0d7211 */ /* 0x000fe400020f0eff */
[----:B0-----:R-:W-:-:S05]  /*3c1c0*/  LEA R15, P5, R7, R2, 0x1 ;  /* 0x00000002070f7211 */ /* 0x001fca00078a08ff */
[----:B------:R-:W-:Y:S01]  /*3c1d0*/  STL [R1+0x24a0], R15 ;  /* 0x0024a00f01007387 */ /* 0x000fe20000100800 */
[----:B------:R-:W4:Y:S02]  /*3c1e0*/  LDL.LU R21, [R1+0x48] ;  /* 0x0000480001157983 */ /* 0x000f240000300800 */
[----:B------:R0:W-:Y:S01]  /*3c1f0*/  STL [R1+0x246c], R13 ;  /* 0x00246c0d01007387 */ /* 0x0001e20000100800 */
[----:B-1----:R-:W-:Y:S02]  /*3c200*/  LEA R14, P4, R6, R2, 0x1 ;  /* 0x00000002060e7211 */ /* 0x002fe400078808ff */
[----:B0-----:R-:W-:-:S03]  /*3c210*/  LEA.HI.X.SX32 R13, R12, R3, 0x1, P3 ;  /* 0x000000030c0d7211 */ /* 0x001fc600018f0eff */
[----:B------:R-:W-:Y:S01]  /*3c220*/  STL [R1+0x24a8], R14 ;  /* 0x0024a80e01007387 */ /* 0x000fe20000100800 */
[----:B------:R-:W4:Y:S03]  /*3c230*/  LDL.LU R20, [R1+0x44] ;  /* 0x0000440001147983 */ /* 0x000f260000300800 */
[----:B------:R-:W-:Y:S01]  /*3c240*/  STL [R1+0x2474], R13 ;  /* 0x0024740d01007387 */ /* 0x000fe20000100800 */
[----:B------:R-:W4:Y:S01]  /*3c250*/  LDL.LU R19, [R1+0x40] ;  /* 0x0000400001137983 */ /* 0x000f220000300800 */
[----:B------:R-:W-:Y:S02]  /*3c260*/  LEA.HI.X.SX32 R11, R11, R3, 0x1, P1 ;  /* 0x000000030b0b7211 */ /* 0x000fe400008f0eff */
[----:B--2---:R-:W-:-:S05]  /*3c270*/  LEA R12, P3, R0, R2, 0x1 ;  /* 0x00000002000c7211 */ /* 0x004fca00078608ff */
[----:B------:R-:W-:Y:S01]  /*3c280*/  STL [R1+0x24b0], R12 ;  /* 0x0024b00c01007387 */ /* 0x000fe20000100800 */
[----:B------:R-:W2:Y:S02]  /*3c290*/  LDL.LU R18, [R1+0x3c] ;  /* 0x00003c0001127983 */ /* 0x000ea40000300800 */
[----:B------:R0:W-:Y:S02]  /*3c2a0*/  STL [R1+0x247c], R11 ;  /* 0x00247c0b01007387 */ /* 0x0001e40000100800 */
[----:B------:R-:W2:Y:S01]  /*3c2b0*/  LDL.LU R17, [R1+0x38] ;  /* 0x0000380001117983 */ /* 0x000ea20000300800 */
[-C--:B------:R-:W-:Y:S02]  /*3c2c0*/  LEA.HI.X.SX32 R9, R9, R3.reuse, 0x1, P2 ;  /* 0x0000000309097211 */ /* 0x080fe400010f0eff */
[-C--:B0-----:R-:W-:Y:S02]  /*3c2d0*/  LEA.HI.X.SX32 R11, R10, R3.reuse, 0x1, P0 ;  /* 0x000000030a0b7211 */ /* 0x081fe400000f0eff */
[----:B------:R-:W-:-:S02]  /*3c2e0*/  LEA.HI.X.SX32 R7, R7, R3, 0x1, P5 ;  /* 0x0000000307077211 */ /* 0x000fc400028f0eff */
[----:B---3--:R-:W-:-:S05]  /*3c2f0*/  LEA R12, P1, R61, R2, 0x1 ;  /* 0x000000023d0c7211 */ /* 0x008fca00078208ff */
[----:B------:R-:W-:Y:S01]  /*3c300*/  STL [R1+0x24b8], R12 ;  /* 0x0024b80c01007387 */ /* 0x000fe20000100800 */
[----:B------:R-:W3:Y:S02]  /*3c310*/  LDL.LU R16, [R1+0x34] ;  /* 0x0000340001107983 */ /* 0x000ee40000300800 */
[----:B------:R-:W-:Y:S02]  /*3c320*/  STL [R1+0x2484], R11 ;  /* 0x0024840b01007387 */ /* 0x000fe40000100800 */
[----:B------:R-:W2:Y:S01]  /*3c330*/  LDL.LU R15, [R1+0x30] ;  /* 0x00003000010f7983 */ /* 0x000ea20000300800 */
[-C--:B------:R-:W-:Y:S02]  /*3c340*/  LEA.HI.X.SX32 R0, R0, R3.reuse, 0x1, P3 ;  /* 0x0000000300007211 */ /* 0x080fe400018f0eff */
[----:B------:R-:W-:Y:S02]  /*3c350*/  LEA.HI.X.SX32 R61, R61, R3, 0x1, P1 ;  /* 0x000000033d3d7211 */ /* 0x000fe400008f0eff */
[----:B----4-:R-:W-:-:S05]  /*3c360*/  LEA R10, P0, R60, R2, 0x1 ;  /* 0x000000023c0a7211 */ /* 0x010fca00078008ff */
[----:B------:R-:W-:Y:S01]  /*3c370*/  STL [R1+0x24c0], R10 ;  /* 0x0024c00a01007387 */ /* 0x000fe20000100800 */
[----:B------:R-:W4:Y:S02]  /*3c380*/  LDL.LU R14, [R1+0x2c] ;  /* 0x00002c00010e7983 */ /* 0x000f240000300800 */
[----:B------:R0:W-:Y:S02]  /*3c390*/  STL [R1+0x248c], R9 ;  /* 0x00248c0901007387 */ /* 0x0001e40000100800 */
[----:B------:R-:W4:Y:S01]  /*3c3a0*/  LDL.LU R13, [R1+0x28] ;  /* 0x00002800010d7983 */ /* 0x000f220000300800 */
[----:B0-----:R-:W-:Y:S02]  /*3c3b0*/  LEA.HI.X.SX32 R9, R8, R3, 0x1, P6 ;  /* 0x0000000308097211 */ /* 0x001fe400030f0eff */
[----:B------:R-:W-:-:S05]  /*3c3c0*/  LEA R10, P2, R58, R2, 0x1 ;  /* 0x000000023a0a7211 */ /* 0x000fca00078408ff */
[----:B------:R0:W-:Y:S01]  /*3c3d0*/  STL [R1+0x24c8], R10 ;  /* 0x0024c80a01007387 */ /* 0x0001e20000100800 */
[----:B------:R-:W4:Y:S02]  /*3c3e0*/  LDL.LU R12, [R1+0x24] ;  /* 0x00002400010c7983 */ /* 0x000f240000300800 */
[----:B------:R1:W-:Y:S02]  /*3c3f0*/  STL [R1+0x2494], R9 ;  /* 0x0024940901007387 */ /* 0x0003e40000100800 */
[----:B------:R-:W4:Y:S01]  /*3c400*/  LDL.LU R11, [R1+0x20] ;  /* 0x00002000010b7983 */ /* 0x000f220000300800 */
[----:B------:R-:W-:-:S05]  /*3c410*/  LEA R8, P6, R57, R2, 0x1 ;  /* 0x0000000239087211 */ /* 0x000fca00078c08ff */
[----:B------:R-:W-:Y:S01]  /*3c420*/  STL [R1+0x24d0], R8 ;  /* 0x0024d00801007387 */ /* 0x000fe20000100800 */
[----:B0-----:R-:W4:Y:S02]  /*3c430*/  LDL.LU R10, [R1+0x1c] ;  /* 0x00001c00010a7983 */ /* 0x001f240000300800 */
[----:B------:R0:W-:Y:S02]  /*3c440*/  STL [R1+0x249c], R7 ;  /* 0x00249c0701007387 */ /* 0x0001e40000100800 */
[----:B-1----:R-:W4:Y:S01]  /*3c450*/  LDL.LU R9, [R1+0x18] ;  /* 0x0000180001097983 */ /* 0x002f220000300800 */
[----:B0-----:R-:W-:Y:S02]  /*3c460*/  LEA.HI.X.SX32 R7, R6, R3, 0x1, P4 ;  /* 0x0000000306077211 */ /* 0x001fe400020f0eff */
[----:B------:R-:W-:-:S05]  /*3c470*/  LEA R8, P5, R56, R2, 0x1 ;  /* 0x0000000238087211 */ /* 0x000fca00078a08ff */
[----:B------:R0:W-:Y:S04]  /*3c480*/  STL [R1+0x24d8], R8 ;  /* 0x0024d80801007387 */ /* 0x0001e80000100800 */
[----:B0-----:R-:W4:Y:S01]  /*3c490*/  LDL.LU R8, [R1+0x14] ;  /* 0x0000140001087983 */ /* 0x001f220000300800 */
[----:B------:R-:W-:-:S03]  /*3c4a0*/  LEA R6, P4, R22, R2, 0x1 ;  /* 0x0000000216067211 */ /* 0x000fc600078808ff */
[----:B------:R0:W-:Y:S04]  /*3c4b0*/  STL [R1+0x24a4], R7 ;  /* 0x0024a40701007387 */ /* 0x0001e80000100800 */
[----:B0-----:R-:W4:Y:S01]  /*3c4c0*/  LDL.LU R7, [R1+0x10] ;  /* 0x0000100001077983 */ /* 0x001f220000300800 */
[----:B------:R0:W-:Y:S03]  /*3c4d0*/  STL [R1+0x24e0], R6 ;  /* 0x0024e00601007387 */ /* 0x0001e60000100800 */
[----:B0-----:R-:W4:Y:S01]  /*3c4e0*/  LDL.LU R6, [R1+0xc] ;  /* 0x00000c0001067983 */ /* 0x001f220000300800 */
[----:B------:R0:W-:Y:S02]  /*3c4f0*/  STL [R1+0x24ac], R0 ;  /* 0x0024ac0001007387 */ /* 0x0001e40000100800 */
[----:B0-----:R-:W-:-:S05]  /*3c500*/  LEA R0, P3, R21, R2, 0x1 ;  /* 0x0000000215007211 */ /* 0x001fca00078608ff */
[----:B------:R0:W-:Y:S01]  /*3c510*/  STL [R1+0x24e8], R0 ;  /* 0x0024e80001007387 */ /* 0x0001e20000100800 */
[----:B------:R-:W-:-:S03]  /*3c520*/  LEA.HI.X.SX32 R60, R60, R3, 0x1, P0 ;  /* 0x000000033c3c7211 */ /* 0x000fc600000f0eff */
[----:B0-----:R-:W4:Y:S01]  /*3c530*/  LDL.LU R0, [R1+0x2f4c] ;  /* 0x002f4c0001007983 */ /* 0x001f220000300800 */
[----:B------:R0:W-:Y:S02]  /*3c540*/  STL [R1+0x24b4], R61 ;  /* 0x0024b43d01007387 */ /* 0x0001e40000100800 */
[----:B0-----:R-:W-:-:S05]  /*3c550*/  LEA R61, P1, R20, R2, 0x1 ;  /* 0x00000002143d7211 */ /* 0x001fca00078208ff */
[----:B------:R0:W-:Y:S04]  /*3c560*/  STL [R1+0x24f0], R61 ;  /* 0x0024f03d01007387 */ /* 0x0001e80000100800 */
[----:B0-----:R-:W4:Y:S01]  /*3c570*/  LDL.LU R61, [R1+0x2f48] ;  /* 0x002f4800013d7983 */ /* 0x001f220000300800 */
[----:B------:R0:W-:Y:S02]  /*3c580*/  STL [R1+0x24bc], R60 ;  /* 0x0024bc3c01007387 */ /* 0x0001e40000100800 */
[----:B0-----:R-:W-:-:S05]  /*3c590*/  LEA R60, P0, R19, R2, 0x1 ;  /* 0x00000002133c7211 */ /* 0x001fca00078008ff */
[----:B------:R0:W-:Y:S04]  /*3c5a0*/  STL [R1+0x24f8], R60 ;  /* 0x0024f83c01007387 */ /* 0x0001e80000100800 */
[----:B0-----:R-:W4:Y:S01]  /*3c5b0*/  LDL.LU R60, [R1+0x2f44] ;  /* 0x002f4400013c7983 */ /* 0x001f220000300800 */
[----:B------:R-:W-:-:S05]  /*3c5c0*/  LEA.HI.X.SX32 R58, R58, R3, 0x1, P2 ;  /* 0x000000033a3a7211 */ /* 0x000fca00010f0eff */
[----:B------:R2:W-:Y:S02]  /*3c5d0*/  STL [R1+0x24c4], R58 ;  /* 0x0024c43a01007387 */ /* 0x0005e40000100800 */
[----:B--2---:R-:W-:-:S05]  /*3c5e0*/  LEA R58, P2, R18, R2, 0x1 ;  /* 0x00000002123a7211 */ /* 0x004fca00078408ff */
[----:B------:R0:W-:Y:S02]  /*3c5f0*/  STL [R1+0x2500], R58 ;  /* 0x0025003a01007387 */ /* 0x0001e40000100800 */
[----:B0-----:R-:W-:Y:S01]  /*3c600*/  LEA.HI.X.SX32 R58, R57, R3, 0x1, P6 ;  /* 0x00000003393a7211 */ /* 0x001fe200030f0eff */
[----:B------:R-:W-:-:S04]  /*3c610*/  LEA R57, P6, R17, R2, 0x1 ;  /* 0x0000000211397211 */ /* 0x000fc800078c08ff */
[----:B------:R0:W-:Y:S01]  /*3c620*/  STL [R1+0x24cc], R58 ;  /* 0x0024cc3a01007387 */ /* 0x0001e20000100800 */
[----:B------:R1:W-:Y:S01]  /*3c630*/  STL [R1+0x2508], R57 ;  /* 0x0025083901007387 */ /* 0x0003e20000100800 */
[-C--:B0-----:R-:W-:Y:S01]  /*3c640*/  LEA.HI.X.SX32 R58, R56, R3.reuse, 0x1, P5 ;  /* 0x00000003383a7211 */ /* 0x081fe200028f0eff */
[-C--:B---3--:R-:W-:Y:S01]  /*3c650*/  LEA R56, P5, R16, R2.reuse, 0x1 ;  /* 0x0000000210387211 */ /* 0x088fe200078a08ff */
[-C--:B-1----:R-:W-:Y:S01]  /*3c660*/  LEA.HI.X.SX32 R57, R22, R3.reuse, 0x1, P4 ;  /* 0x0000000316397211 */ /* 0x082fe200020f0eff */
[----:B------:R-:W-:Y:S02]  /*3c670*/  LEA R22, P4, R15, R2, 0x1 ;  /* 0x000000020f167211 */ /* 0x000fe400078808ff */
[----:B------:R-:W-:Y:S01]  /*3c680*/  STL [R1+0x24d4], R58 ;  /* 0x0024d43a01007387 */ /* 0x000fe20000100800 */
[----:B------:R0:W-:Y:S02]  /*3c690*/  STL [R1+0x2510], R56 ;  /* 0x0025103801007387 */ /* 0x0001e40000100800 */
[----:B------:R-:W-:Y:S02]  /*3c6a0*/  STL [R1+0x24dc], R57 ;  /* 0x0024dc3901007387 */ /* 0x000fe40000100800 */
[----:B------:R1:W-:Y:S01]  /*3c6b0*/  STL [R1+0x2518], R22 ;  /* 0x0025181601007387 */ /* 0x0003e20000100800 */
[----:B0-----:R-:W-:-:S02]  /*3c6c0*/  LEA.HI.X.SX32 R56, R21, R3, 0x1, P3 ;  /* 0x0000000315387211 */ /* 0x001fc400018f0eff */
[----:B-1----:R-:W-:-:S03]  /*3c6d0*/  LEA.HI.X.SX32 R22, R20, R3, 0x1, P1 ;  /* 0x0000000314167211 */ /* 0x002fc600008f0eff */
[----:B------:R-:W-:Y:S01]  /*3c6e0*/  STL [R1+0x24e4], R56 ;  /* 0x0024e43801007387 */ /* 0x000fe20000100800 */
[----:B------:R-:W-:Y:S02]  /*3c6f0*/  IMAD R59, R59, c[0x0][0x190], RZ ;  /* 0x000064003b3b7a24 */ /* 0x000fe400078e02ff */
[----:B------:R-:W-:Y:S02]  /*3c700*/  IMAD R23, R23, c[0x0][0x190], RZ ;  /* 0x0000640017177a24 */ /* 0x000fe400078e02ff */
[----:B------:R-:W-:Y:S01]  /*3c710*/  IMAD R24, R24, c[0x0][0x190], RZ ;  /* 0x0000640018187a24 */ /* 0x000fe200078e02ff */
[-C--:B----4-:R-:W-:Y:S02]  /*3c720*/  LEA R21, P3, R14, R2.reuse, 0x1 ;  /* 0x000000020e157211 */ /* 0x090fe400078608ff */
[----:B------:R-:W-:-:S03]  /*3c730*/  LEA R20, P1, R13, R2, 0x1 ;  /* 0x000000020d147211 */ /* 0x000fc600078208ff */
[----:B------:R0:W-:Y:S01]  /*3c740*/  STL [R1+0x2520], R21 ;  /* 0x0025201501007387 */ /* 0x0001e20000100800 */
[----:B------:R-:W-:Y:S02]  /*3c750*/  STL [R1+0x24ec], R22 ;  /* 0x0024ec1601007387 */ /* 0x000fe40000100800 */
[----:B------:R1:W-:Y:S01]  /*3c760*/  STL [R1+0x2528], R20 ;  /* 0x0025281401007387 */ /* 0x0003e20000100800 */
[-C--:B0-----:R-:W-:Y:S02]  /*3c770*/  LEA.HI.X.SX32 R21, R19, R3.reuse, 0x1, P0 ;  /* 0x0000000313157211 */ /* 0x081fe400000f0eff */
[----:B-1----:R-:W-:-:S03]  /*3c780*/  LEA.HI.X.SX32 R20, R18, R3, 0x1, P2 ;  /* 0x0000000312147211 */ /* 0x002fc600010f0eff */
[----:B------:R-:W-:Y:S01]  /*3c790*/  STL [R1+0x24f4], R21 ;  /* 0x0024f41501007387 */ /* 0x000fe20000100800 */
[-C--:B------:R-:W-:Y:S02]  /*3c7a0*/  LEA R19, P0, R12, R2.reuse, 0x1 ;  /* 0x000000020c137211 */ /* 0x080fe400078008ff */
[----:B------:R-:W-:-:S03]  /*3c7b0*/  LEA R18, P2, R11, R2, 0x1 ;  /* 0x000000020b127211 */ /* 0x000fc600078408ff */
[----:B------:R0:W-:Y:S01]  /*3c7c0*/  STL [R1+0x2530], R19 ;  /* 0x0025301301007387 */ /* 0x0001e20000100800 */
[----:B------:R-:W-:Y:S02]  /*3c7d0*/  STL [R1+0x24fc], R20 ;  /* 0x0024fc1401007387 */ /* 0x000fe40000100800 */
[----:B------:R1:W-:Y:S01]  /*3c7e0*/  STL [R1+0x2538], R18 ;  /* 0x0025381201007387 */ /* 0x0003e20000100800 */
[-C--:B0-----:R-:W-:Y:S02]  /*3c7f0*/  LEA.HI.X.SX32 R19, R17, R3.reuse, 0x1, P6 ;  /* 0x0000000311137211 */ /* 0x081fe400030f0eff */
[-C--:B------:R-:W-:Y:S02]  /*3c800*/  LEA R17, P6, R10, R2.reuse, 0x1 ;  /* 0x000000020a117211 */ /* 0x080fe400078c08ff */
[-C--:B-1----:R-:W-:Y:S01]  /*3c810*/  LEA.HI.X.SX32 R18, R16, R3.reuse, 0x1, P5 ;  /* 0x0000000310127211 */ /* 0x082fe200028f0eff */
[----:B------:R-:W-:Y:S01]  /*3c820*/  LEA R16, P5, R9, R2, 0x1 ;  /* 0x0000000209107211 */ /* 0x000fe200078a08ff */
[----:B------:R-:W-:Y:S01]  /*3c830*/  STL [R1+0x2504], R19 ;  /* 0x0025041301007387 */ /* 0x000fe20000100800 */
[----:B------:R0:W-:Y:S02]  /*3c840*/  STL [R1+0x2540], R17 ;  /* 0x0025401101007387 */ /* 0x0001e40000100800 */
[----:B------:R-:W-:Y:S01]  /*3c850*/  STL [R1+0x250c], R18 ;  /* 0x00250c1201007387 */ /* 0x000fe20000100800 */
[----:B------:R1:W-:Y:S01]  /*3c860*/  STL [R1+0x2548], R16 ;  /* 0x0025481001007387 */ /* 0x0003e20000100800 */
[----:B0-----:R-:W-:-:S02]  /*3c870*/  LEA.HI.X.SX32 R17, R15, R3, 0x1, P4 ;  /* 0x000000030f117211 */ /* 0x001fc400020f0eff */
[----:B-1----:R-:W-:-:S03]  /*3c880*/  LEA.HI.X.SX32 R16, R14, R3, 0x1, P3 ;  /* 0x000000030e107211 */ /* 0x002fc600018f0eff */
[----:B------:R-:W-:Y:S01]  /*3c890*/  STL [R1+0x2514], R17 ;  /* 0x0025141101007387 */ /* 0x000fe20000100800 */
[----:B------:R-:W-:-:S05]  /*3c8a0*/  LEA R15, P4, R8, R2, 0x1 ;  /* 0x00000002080f7211 */ /* 0x000fca00078808ff */
[----:B------:R0:W-:Y:S01]  /*3c8b0*/  STL [R1+0x2550], R15 ;  /* 0x0025500f01007387 */ /* 0x0001e20000100800 */
[----:B------:R-:W-:Y:S01]  /*3c8c0*/  STL [R1+0x251c], R16 ;  /* 0x00251c1001007387 */ /* 0x000fe20000100800 */
[----:B------:R-:W-:Y:S02]  /*3c8d0*/  LEA R14, P3, R7, R2, 0x1 ;  /* 0x00000002070e7211 */ /* 0x000fe400078608ff */
[----:B0-----:R-:W-:-:S03]  /*3c8e0*/  LEA.HI.X.SX32 R15, R13, R3, 0x1, P1 ;  /* 0x000000030d0f7211 */ /* 0x001fc600008f0eff */
[----:B------:R0:W-:Y:S04]  /*3c8f0*/  STL [R1+0x2558], R14 ;  /* 0x0025580e01007387 */ /* 0x0001e80000100800 */
[----:B------:R-:W-:Y:S01]  /*3c900*/  STL [R1+0x2524], R15 ;  /* 0x0025240f01007387 */ /* 0x000fe20000100800 */
[----:B------:R-:W-:Y:S02]  /*3c910*/  LEA R13, P1, R6, R2, 0x1 ;  /* 0x00000002060d7211 */ /* 0x000fe400078208ff */
[----:B0-----:R-:W-:-:S03]  /*3c920*/  LEA.HI.X.SX32 R14, R12, R3, 0x1, P0 ;  /* 0x000000030c0e7211 */ /* 0x001fc600000f0eff */
[----:B------:R0:W-:Y:S04]  /*3c930*/  STL [R1+0x2560], R13 ;  /* 0x0025600d01007387 */ /* 0x0001e80000100800 */
[----:B------:R-:W-:Y:S01]  /*3c940*/  STL [R1+0x252c], R14 ;  /* 0x00252c0e01007387 */ /* 0x000fe20000100800 */
[----:B0-----:R-:W-:Y:S01]  /*3c950*/  LEA.HI.X.SX32 R13, R11, R3, 0x1, P2 ;  /* 0x000000030b0d7211 */ /* 0x001fe200010f0eff */
[----:B------:R-:W-:Y:S02]  /*3c960*/  IMAD R25, R25, c[0x0][0x190], RZ ;  /* 0x0000640019197a24 */ /* 0x000fe400078e02ff */
[----:B------:R-:W-:Y:S02]  /*3c970*/  IMAD R26, R26, c[0x0][0x190], RZ ;  /* 0x000064001a1a7a24 */ /* 0x000fe400078e02ff */
[----:B------:R-:W-:-:S02]  /*3c980*/  IMAD R27, R27, c[0x0][0x190], RZ ;  /* 0x000064001b1b7a24 */ /* 0x000fc400078e02ff */
[----:B------:R-:W-:Y:S02]  /*3c990*/  IMAD R28, R28, c[0x0][0x190], RZ ;  /* 0x000064001c1c7a24 */ /* 0x000fe400078e02ff */
[----:B------:R-:W-:Y:S01]  /*3c9a0*/  IMAD R29, R29, c[0x0][0x190], RZ ;  /* 0x000064001d1d7a24 */ /* 0x000fe200078e02ff */
[-C--:B------:R-:W-:Y:S02]  /*3c9b0*/  LEA R11, P2, R61, R2.reuse, 0x1 ;  /* 0x000000023d0b7211 */ /* 0x080fe400078408ff */
[----:B------:R-:W-:-:S05]  /*3c9c0*/  LEA R12, P0, R60, R2, 0x1 ;  /* 0x000000023c0c7211 */ /* 0x000fca00078008ff */
[----:B------:R0:W-:Y:S01]  /*3c9d0*/  STL [R1+0x2568], R12 ;  /* 0x0025680c01007387 */ /* 0x0001e20000100800 */
[----:B------:R-:W-:Y:S02]  /*3c9e0*/  STL [R1+0x2534], R13 ;  /* 0x0025340d01007387 */ /* 0x000fe40000100800 */
[----:B------:R1:W-:Y:S01]  /*3c9f0*/  STL [R1+0x2570], R11 ;  /* 0x0025700b01007387 */ /* 0x0003e20000100800 */
[-C--:B0-----:R-:W-:Y:S01]  /*3ca00*/  LEA.HI.X.SX32 R12, R10, R3.reuse, 0x1, P6 ;  /* 0x000000030a0c7211 */ /* 0x081fe200030f0eff */
[-C--:B------:R-:W-:Y:S01]  /*3ca10*/  LEA R10, P6, R0, R2.reuse, 0x1 ;  /* 0x00000002000a7211 */ /* 0x080fe200078c08ff */
[-C--:B-1----:R-:W-:Y:S01]  /*3ca20*/  LEA.HI.X.SX32 R11, R9, R3.reuse, 0x1, P5 ;  /* 0x00000003090b7211 */ /* 0x082fe200028f0eff */
[-C--:B------:R-:W-:Y:S02]  /*3ca30*/  LEA R9, P5, R59, R2.reuse, 0x1 ;  /* 0x000000023b097211 */ /* 0x080fe400078a08ff */
[----:B------:R-:W-:Y:S01]  /*3ca40*/  STL [R1+0x253c], R12 ;  /* 0x00253c0c01007387 */ /* 0x000fe20000100800 */
[----:B------:R0:W-:Y:S02]  /*3ca50*/  STL [R1+0x2578], R10 ;  /* 0x0025780a01007387 */ /* 0x0001e40000100800 */
[----:B------:R-:W-:Y:S02]  /*3ca60*/  STL [R1+0x2544], R11 ;  /* 0x0025440b01007387 */ /* 0x000fe40000100800 */
[----:B------:R1:W-:Y:S01]  /*3ca70*/  STL [R1+0x2580], R9 ;  /* 0x0025800901007387 */ /* 0x0003e20000100800 */
[-C--:B0-----:R-:W-:Y:S01]  /*3ca80*/  LEA.HI.X.SX32 R10, R8, R3.reuse, 0x1, P4 ;  /* 0x00000003080a7211 */ /* 0x081fe200020f0eff */
[-C--:B------:R-:W-:Y:S01]  /*3ca90*/  LEA R8, P4, R23, R2.reuse, 0x1 ;  /* 0x0000000217087211 */ /* 0x080fe200078808ff */
[----:B-1----:R-:W-:Y:S01]  /*3caa0*/  LEA.HI.X.SX32 R9, R7, R3, 0x1, P3 ;  /* 0x0000000307097211 */ /* 0x002fe200018f0eff */
[----:B------:R-:W-:-:S02]  /*3cab0*/  LEA R7, P3, R24, R2, 0x1 ;  /* 0x0000000218077211 */ /* 0x000fc400078608ff */
[----:B------:R-:W-:Y:S01]  /*3cac0*/  STL [R1+0x254c], R10 ;  /* 0x00254c0a01007387 */ /* 0x000fe20000100800 */
[----:B------:R0:W-:Y:S02]  /*3cad0*/  STL [R1+0x2588], R8 ;  /* 0x0025880801007387 */ /* 0x0001e40000100800 */
[----:B------:R-:W-:Y:S02]  /*3cae0*/  STL [R1+0x2554], R9 ;  /* 0x0025540901007387 */ /* 0x000fe40000100800 */
[----:B------:R1:W-:Y:S01]  /*3caf0*/  STL [R1+0x2590], R7 ;  /* 0x0025900701007387 */ /* 0x0003e20000100800 */
[-C--:B0-----:R-:W-:Y:S01]  /*3cb00*/  LEA.HI.X.SX32 R8, R6, R3.reuse, 0x1, P1 ;  /* 0x0000000306087211 */ /* 0x081fe200008f0eff */
[----:B------:R-:W-:Y:S01]  /*3cb10*/  LEA R6, P1, R25, R2, 0x1 ;  /* 0x0000000219067211 */ /* 0x000fe200078208ff */
[----:B-1----:R-:W-:-:S03]  /*3cb20*/  LEA.HI.X.SX32 R7, R60, R3, 0x1, P0 ;  /* 0x000000033c077211 */ /* 0x002fc600000f0eff */
[----:B------:R0:W-:Y:S01]  /*3cb30*/  STL [R1+0x255c], R8 ;  /* 0x00255c0801007387 */ /* 0x0001e20000100800 */
[----:B------:R1:W5:Y:S02]  /*3cb40*/  LDL.LU R60, [R1+0x2f40] ;  /* 0x002f4000013c7983 */ /* 0x0003640000300800 */
[----:B------:R2:W-:Y:S02]  /*3cb50*/  STL [R1+0x2598], R6 ;  /* 0x0025980601007387 */ /* 0x0005e40000100800 */
[----:B------:R3:W-:Y:S01]  /*3cb60*/  STL [R1+0x2564], R7 ;  /* 0x0025640701007387 */ /* 0x0007e20000100800 */
[-C--:B0-----:R-:W-:Y:S02]  /*3cb70*/  LEA.HI.X.SX32 R8, R61, R3.reuse, 0x1, P2 ;  /* 0x000000033d087211 */ /* 0x081fe400010f0eff */
[-C--:B--2---:R-:W-:Y:S02]  /*3cb80*/  LEA R6, P0, R26, R2.reuse, 0x1 ;  /* 0x000000021a067211 */ /* 0x084fe400078008ff */
[-C--:B---3--:R-:W-:Y:S01]  /*3cb90*/  LEA R7, P2, R27, R2.reuse, 0x1 ;  /* 0x000000021b077211 */ /* 0x088fe200078408ff */
[----:B------:R1:W5:Y:S02]  /*3cba0*/  LDL.LU R61, [R1+0x2f3c] ;  /* 0x002f3c00013d7983 */ /* 0x0003640000300800 */
[----:B------:R0:W-:Y:S02]  /*3cbb0*/  STL [R1+0x25a0], R6 ;  /* 0x0025a00601007387 */ /* 0x0001e40000100800 */
[----:B------:R2:W-:Y:S02]  /*3cbc0*/  STL [R1+0x256c], R8 ;  /* 0x00256c0801007387 */ /* 0x0005e40000100800 */
[----:B------:R-:W-:Y:S01]  /*3cbd0*/  IMAD R30, R30, c[0x0][0x190], RZ ;  /* 0x000064001e1e7a24 */ /* 0x000fe200078e02ff */
[-C--:B0-----:R-:W-:Y:S01]  /*3cbe0*/  LEA.HI.X.SX32 R6, R0, R3.reuse, 0x1, P6 ;  /* 0x0000000300067211 */ /* 0x081fe200030f0eff */
[-C--:B--2---:R-:W-:Y:S01]  /*3cbf0*/  LEA R8, P6, R28, R2.reuse, 0x1 ;  /* 0x000000021c087211 */ /* 0x084fe200078c08ff */
[----:B------:R1:W5:Y:S01]  /*3cc00*/  LDL.LU R0, [R1+0x2f38] ;  /* 0x002f380001007983 */ /* 0x0003620000300800 */
[----:B------:R0:W-:Y:S02]  /*3cc10*/  STL [R1+0x25a8], R7 ;  /* 0x0025a80701007387 */ /* 0x0001e40000100800 */
[----:B------:R2:W-:Y:S01]  /*3cc20*/  STL [R1+0x2574], R6 ;  /* 0x0025740601007387 */ /* 0x0005e20000100800 */
[----:B------:R3:W-:Y:S01]  /*3cc30*/  STL [R1+0x25b0], R8 ;  /* 0x0025b00801007387 */ /* 0x0007e20000100800 */
[----:B------:R-:W-:Y:S01]  /*3cc40*/  IMAD R31, R31, c[0x0][0x190], RZ ;  /* 0x000064001f1f7a24 */ /* 0x000fe200078e02ff */
[-C--:B0-----:R-:W-:Y:S01]  /*3cc50*/  LEA.HI.X.SX32 R7, R59, R3.reuse, 0x1, P5 ;  /* 0x000000033b077211 */ /* 0x081fe200028f0eff */
[----:B--2---:R-:W-:Y:S01]  /*3cc60*/  LEA R6, P5, R29, R2, 0x1 ;  /* 0x000000021d067211 */ /* 0x004fe200078a08ff */
[----:B---3--:R-:W-:-:S03]  /*3cc70*/  LEA.HI.X.SX32 R8, R23, R3, 0x1, P4 ;  /* 0x0000000317087211 */ /* 0x008fc600020f0eff */
[----:B------:R0:W-:Y:S01]  /*3cc80*/  STL [R1+0x257c], R7 ;  /* 0x00257c0701007387 */ /* 0x0001e20000100800 */
[----:B------:R2:W-:Y:S02]  /*3cc90*/  STL [R1+0x25b8], R6 ;  /* 0x0025b80601007387 */ /* 0x0005e40000100800 */
[----:B------:R3:W-:Y:S02]  /*3cca0*/  STL [R1+0x2584], R8 ;  /* 0x0025840801007387 */ /* 0x0007e40000100800 */
[----:B------:R-:W-:Y:S01]  /*3ccb0*/  IMAD R32, R32, c[0x0][0x190], RZ ;  /* 0x0000640020207a24 */ /* 0x000fe200078e02ff */
[-C--:B0-----:R-:W-:Y:S02]  /*3ccc0*/  LEA R7, P4, R30, R2.reuse, 0x1 ;  /* 0x000000021e077211 */ /* 0x081fe400078808ff */
[-C--:B--2---:R-:W-:Y:S01]  /*3ccd0*/  LEA.HI.X.SX32 R6, R24, R3.reuse, 0x1, P3 ;  /* 0x0000000318067211 */ /* 0x084fe200018f0eff */
[-C--:B---3--:R-:W-:Y:S02]  /*3cce0*/  LEA R8, P3, R31, R2.reuse, 0x1 ;  /* 0x000000021f087211 */ /* 0x088fe400078608ff */
[----:B------:R-:W-:Y:S01]  /*3ccf0*/  IMAD R33, R33, c[0x0][0x190], RZ ;  /* 0x0000640021217a24 */ /* 0x000fe200078e02ff */
[----:B------:R0:W-:Y:S01]  /*3cd00*/  STL [R1+0x25c0], R7 ;  /* 0x0025c00701007387 */ /* 0x0001e20000100800 */
[----:B------:R2:W-:Y:S02]  /*3cd10*/  STL [R1+0x258c], R6 ;  /* 0x00258c0601007387 */ /* 0x0005e40000100800 */
[----:B------:R3:W-:Y:S02]  /*3cd20*/  STL [R1+0x25c8], R8 ;  /* 0x0025c80801007387 */ /* 0x0007e40000100800 */
        /* <DEDUP_REMOVED lines=110> */
[----:B------:R-:W-:Y:S02]  /*3d410*/  IMAD R4, R4, c[0x0][0x184], RZ ;  /* 0x0000610004047a24 */ /* 0x000fe400078e02ff */
[----:B------:R2:W-:Y:S02]  /*3d420*/  STL [R1+0x2668], R6 ;  /* 0x0026680601007387 */ /* 0x0005e40000100800 */
[----:B------:R3:W-:Y:S02]  /*3d430*/  STL [R1+0x2644], R8 ;  /* 0x0026440801007387 */ /* 0x0007e40000100800 */
[----:B------:R-:W-:Y:S01]  /*3d440*/  IMAD R5, R5, c[0x0][0x184], RZ ;  /* 0x0000610005057a24 */ /* 0x000fe200078e02ff */
[----:B0-----:R-:W-:Y:S02]  /*3d450*/  LEA R7, P0, R55, R2, 0x1 ;  /* 0x0000000237077211 */ /* 0x001fe400078008ff */
[----:B--2---:R-:W-:-:S02]  /*3d460*/  LEA.HI.X.SX32 R6, R48, R3, 0x1, P2 ;  /* 0x0000000330067211 */ /* 0x004fc400010f0eff */
[-C--:B---3--:R-:W-:Y:S01]  /*3d470*/  LEA.HI.X.SX32 R8, R49, R3.reuse, 0x1, P6 ;  /* 0x0000000331087211 */ /* 0x088fe200030f0eff */
[----:B------:R0:W-:Y:S01]  /*3d480*/  STL [R1+0x266c], R7 ;  /* 0x00266c0701007387 */ /* 0x0001e20000100800 */
[----:B------:R-:W-:Y:S01]  /*3d490*/  LEA R12, P2, R4, c[0x0][0x160], 0x1 ;  /* 0x00005800040c7a11 */ /* 0x000fe200078408ff */
[----:B------:R2:W-:Y:S02]  /*3d4a0*/  STL [R1+0x264c], R6 ;  /* 0x00264c0601007387 */ /* 0x0005e40000100800 */
[----:B------:R-:W-:Y:S01]  /*3d4b0*/  STL [R1+0x2654], R8 ;  /* 0x0026540801007387 */ /* 0x000fe20000100800 */
[----:B0-----:R-:W-:Y:S02]  /*3d4c0*/  LEA R7, P6, R54, R2, 0x1 ;  /* 0x0000000236077211 */ /* 0x001fe400078c08ff */
[-C--:B--2---:R-:W-:Y:S01]  /*3d4d0*/  LEA.HI.X.SX32 R6, R50, R3.reuse, 0x1, P5 ;  /* 0x0000000332067211 */ /* 0x084fe200028f0eff */
[----:B------:R-:W-:Y:S01]  /*3d4e0*/  LEA R2, P5, R5, c[0x0][0x160], 0x1 ;  /* 0x0000580005027a11 */ /* 0x000fe200078a08ff */
[----:B------:R-:W-:Y:S01]  /*3d4f0*/  LEA.HI.X.SX32 R13, R4, c[0x0][0x164], 0x1, P2 ;  /* 0x00005900040d7a11 */ /* 0x000fe200010f0eff */
[----:B------:R0:W-:Y:S01]  /*3d500*/  STL [R1+0x1738], R7 ;  /* 0x0017380701007387 */ /* 0x0001e20000100800 */
[-C--:B------:R-:W-:Y:S01]  /*3d510*/  LEA.HI.X.SX32 R4, R52, R3.reuse, 0x1, P3 ;  /* 0x0000000334047211 */ /* 0x080fe200018f0eff */
[----:B------:R2:W-:Y:S02]  /*3d520*/  STL [R1+0x1728], R6 ;  /* 0x0017280601007387 */ /* 0x0005e40000100800 */
[----:B------:R-:W-:Y:S01]  /*3d530*/  STL [R1+0x1530], R2 ;  /* 0x0015300201007387 */ /* 0x000fe20000100800 */
[----:B0-----:R-:W-:-:S05]  /*3d540*/  LEA.HI.X.SX32 R7, R51, R3, 0x1, P4 ;  /* 0x0000000333077211 */ /* 0x001fca00020f0eff */
[----:B------:R-:W-:Y:S01]  /*3d550*/  STL [R1+0x172c], R7 ;  /* 0x00172c0701007387 */ /* 0x000fe20000100800 */
[----:B------:R0:W-:Y:S02]  /*3d560*/  STL [R1+0x1730], R4 ;  /* 0x0017300401007387 */ /* 0x0001e40000100800 */
[----:B--2---:R-:W-:Y:S02]  /*3d570*/  IMAD.MOV.U32 R6, RZ, RZ, 0x1f ;  /* 0x0000001fff067424 */ /* 0x004fe400078e00ff */
[----:B------:R-:W-:Y:S01]  /*3d580*/  STL.64 [R1+0x348], R12 ;  /* 0x0003480c01007387 */ /* 0x000fe20000100a00 */
[-C--:B------:R-:W-:Y:S02]  /*3d590*/  LEA.HI.X.SX32 R9, R55, R3.reuse, 0x1, P0 ;  /* 0x0000000337097211 */ /* 0x080fe400000f0eff */
[----:B0-----:R-:W-:Y:S01]  /*3d5a0*/  LEA.HI.X.SX32 R4, R5, c[0x0][0x164], 0x1, P5 ;  /* 0x0000590005047a11 */ /* 0x001fe200028f0eff */
[----:B------:R-:W-:Y:S02]  /*3d5b0*/  LEA.HI.X.SX32 R5, R53, R3, 0x1, P1 ;  /* 0x0000000335057211 */ /* 0x000fe400008f0eff */
[----:B------:R-:W-:-:S02]  /*3d5c0*/  IMAD R8, R6, c[0x0][0x188], RZ ;  /* 0x0000620006087a24 */ /* 0x000fc400078e02ff */
[----:B------:R-:W-:Y:S01]  /*3d5d0*/  IMAD.MOV.U32 R10, RZ, RZ, c[0x0][0x188] ;  /* 0x00006200ff0a7624 */ /* 0x000fe200078e00ff */
[----:B------:R-:W-:Y:S01]  /*3d5e0*/  STL [R1+0x152c], R4 ;  /* 0x00152c0401007387 */ /* 0x000fe20000100800 */
[----:B------:R0:W-:Y:S02]  /*3d5f0*/  STL [R1+0x1734], R5 ;  /* 0x0017340501007387 */ /* 0x0001e40000100800 */
[----:B------:R-:W-:-:S04]  /*3d600*/  IMAD.WIDE R6, R8, 0x2, R12 ;  /* 0x0000000208067825 */ /* 0x000fc800078e020c */
[----:B------:R2:W-:Y:S02]  /*3d610*/  STL [R1+0x173c], R9 ;  /* 0x00173c0901007387 */ /* 0x0005e40000100800 */
[----:B------:R-:W-:Y:S02]  /*3d620*/  IMAD R10, R10, 0x1e, RZ ;  /* 0x0000001e0a0a7824 */ /* 0x000fe400078e02ff */
[----:B0-----:R-:W-:Y:S02]  /*3d630*/  IMAD.MOV.U32 R5, RZ, RZ, R4 ;  /* 0x000000ffff057224 */ /* 0x001fe400078e0004 */
[----:B------:R-:W-:Y:S01]  /*3d640*/  IMAD.MOV.U32 R4, RZ, RZ, R2 ;  /* 0x000000ffff047224 */ /* 0x000fe200078e0002 */
[----:B------:R-:W-:Y:S01]  /*3d650*/  LEA.HI.X.SX32 R2, R54, R3, 0x1, P6 ;  /* 0x0000000336027211 */ /* 0x000fe200030f0eff */
[----:B------:R-:W-:Y:S02]  /*3d660*/  IMAD.MOV.U32 R11, RZ, RZ, c[0x0][0x188] ;  /* 0x00006200ff0b7624 */ /* 0x000fe400078e00ff */
[----:B--2---:R-:W-:-:S02]  /*3d670*/  IMAD.WIDE R8, R8, 0x2, R4 ;  /* 0x0000000208087825 */ /* 0x004fc400078e0204 */
[----:B------:R0:W-:Y:S02]  /*3d680*/  STL [R1+0x1534], R2 ;  /* 0x0015340201007387 */ /* 0x0001e40000100800 */
[----:B------:R-:W-:Y:S02]  /*3d690*/  STL [R1+0x153c], R6 ;  /* 0x00153c0601007387 */ /* 0x000fe40000100800 */
[----:B------:R2:W-:Y:S02]  /*3d6a0*/  STL [R1+0x1538], R7 ;  /* 0x0015380701007387 */ /* 0x0005e40000100800 */
[----:B------:R3:W-:Y:S01]  /*3d6b0*/  STL [R1+0x1544], R8 ;  /* 0x0015440801007387 */ /* 0x0007e20000100800 */
[----:B------:R-:W-:Y:S01]  /*3d6c0*/  STL [R1+0x1540], R9 ;  /* 0x0015400901007387 */ /* 0x000fe20000100800 */
[----:B0-----:R-:W-:-:S04]  /*3d6d0*/  IMAD.WIDE R2, R10, 0x2, R12 ;  /* 0x000000020a027825 */ /* 0x001fc800078e020c */
[----:B--2---:R-:W-:-:S04]  /*3d6e0*/  IMAD.WIDE R6, R10, 0x2, R4 ;  /* 0x000000020a067825 */ /* 0x004fc800078e0204 */
[C---:B---3--:R-:W-:Y:S01]  /*3d6f0*/  IMAD R8, R11.reuse, 0x1d, RZ ;  /* 0x0000001d0b087824 */ /* 0x048fe200078e02ff */
[----:B------:R-:W-:Y:S01]  /*3d700*/  STL [R1+0x154c], R2 ;  /* 0x00154c0201007387 */ /* 0x000fe20000100800 */
[----:B------:R0:W-:Y:S02]  /*3d710*/  STL [R1+0x1548], R3 ;  /* 0x0015480301007387 */ /* 0x0001e40000100800 */
[----:B------:R-:W-:Y:S02]  /*3d720*/  IMAD R10, R11, 0x1c, RZ ;  /* 0x0000001c0b0a7824 */ /* 0x000fe400078e02ff */
[----:B------:R-:W-:Y:S01]  /*3d730*/  STL [R1+0x1554], R6 ;  /* 0x0015540601007387 */ /* 0x000fe20000100800 */
[----:B------:R2:W-:Y:S01]  /*3d740*/  STL [R1+0x1550], R7 ;  /* 0x0015500701007387 */ /* 0x0005e20000100800 */
[----:B0-----:R-:W-:-:S04]  /*3d750*/  IMAD.WIDE R2, R8, 0x2, R12 ;  /* 0x0000000208027825 */ /* 0x001fc800078e020c */
[--C-:B------:R-:W-:Y:S01]  /*3d760*/  IMAD.WIDE R8, R8, 0x2, R4.reuse ;  /* 0x0000000208087825 */ /* 0x100fe200078e0204 */
[----:B------:R-:W-:Y:S03]  /*3d770*/  STL [R1+0x155c], R2 ;  /* 0x00155c0201007387 */ /* 0x000fe60000100800 */
[----:B------:R0:W-:Y:S02]  /*3d780*/  STL [R1+0x1558], R3 ;  /* 0x0015580301007387 */ /* 0x0001e40000100800 */
[----:B------:R3:W-:Y:S02]  /*3d790*/  STL [R1+0x1564], R8 ;  /* 0x0015640801007387 */ /* 0x0007e40000100800 */
[----:B------:R-:W-:Y:S02]  /*3d7a0*/  STL [R1+0x1560], R9 ;  /* 0x0015600901007387 */ /* 0x000fe40000100800 */
[----:B--2---:R-:W-:-:S04]  /*3d7b0*/  IMAD.WIDE R6, R10, 0x2, R4 ;  /* 0x000000020a067825 */ /* 0x004fc800078e0204 */
[----:B0-----:R-:W-:-:S04]  /*3d7c0*/  IMAD.WIDE R2, R10, 0x2, R12 ;  /* 0x000000020a027825 */ /* 0x001fc800078e020c */
        /* <DEDUP_REMOVED lines=73> */
[----:B------:R-:W-:Y:S02]  /*3dc60*/  IMAD.SHL.U32 R10, R11, 0x10, RZ ;  /* 0x000000100b0a7824 */ /* 0x000fe400078e00ff */
        /* <DEDUP_REMOVED lines=101> */
[----:B--2---:R-:W-:Y:S01]  /*3e2c0*/  IMAD.WIDE R6, R11, 0x2, R12 ;  /* 0x000000020b067825 */ /* 0x004fe200078e020c */
[----:B------:R-:W-:Y:S03]  /*3e2d0*/  STL [R1+0x16fc], R2 ;  /* 0x0016fc0201007387 */ /* 0x000fe60000100800 */
[----:B------:R0:W-:Y:S02]  /*3e2e0*/  STL [R1+0x16f8], R3 ;  /* 0x0016f80301007387 */ /* 0x0001e40000100800 */
[----:B------:R-:W-:-:S04]  /*3e2f0*/  IMAD.WIDE R8, R8, 0x2, R4 ;  /* 0x0000000208087825 */ /* 0x000fc800078e0204 */
[C---:B0-----:R-:W-:Y:S02]  /*3e300*/  IMAD.WIDE R2, R10.reuse, 0x2, R12 ;  /* 0x000000020a027825 */ /* 0x041fe400078e020c */
[----:B------:R-:W0:Y:S04]  /*3e310*/  S2R R12, SR_TID.X ;  /* 0x00000000000c7919 */ /* 0x000e280000002100 */
[----:B------:R-:W-:Y:S01]  /*3e320*/  STL [R1+0x1704], R8 ;  /* 0x0017040801007387 */ /* 0x000fe20000100800 */
[----:B------:R2:W-:Y:S02]  /*3e330*/  STL [R1+0x1700], R9 ;  /* 0x0017000901007387 */ /* 0x0005e40000100800 */
[----:B------:R-:W-:Y:S02]  /*3e340*/  STL [R1+0x170c], R2 ;  /* 0x00170c0201007387 */ /* 0x000fe40000100800 */
[----:B------:R3:W-:Y:S02]  /*3e350*/  STL [R1+0x1708], R3 ;  /* 0x0017080301007387 */ /* 0x0007e40000100800 */
[----:B--2---:R-:W-:-:S04]  /*3e360*/  IMAD.WIDE R8, R10, 0x2, R4 ;  /* 0x000000020a087825 */ /* 0x004fc800078e0204 */
[----:B---3--:R-:W-:Y:S01]  /*3e370*/  IMAD.WIDE R2, R11, 0x2, R4 ;  /* 0x000000020b027825 */ /* 0x008fe200078e0204 */
[----:B------:R-:W-:Y:S03]  /*3e380*/  STL [R1+0x1714], R8 ;  /* 0x0017140801007387 */ /* 0x000fe60000100800 */
[----:B------:R-:W-:Y:S02]  /*3e390*/  STL [R1+0x1710], R9 ;  /* 0x0017100901007387 */ /* 0x000fe40000100800 */
[----:B------:R-:W-:Y:S02]  /*3e3a0*/  STL [R1+0x171c], R6 ;  /* 0x00171c0601007387 */ /* 0x000fe40000100800 */
[----:B------:R-:W-:Y:S01]  /*3e3b0*/  STL [R1+0x1718], R7 ;  /* 0x0017180701007387 */ /* 0x000fe20000100800 */
[----:B------:R-:W-:Y:S01]  /*3e3c0*/  STL [R1+0x1724], R2 ;  /* 0x0017240201007387 */ /* 0x000fe20000100800 */
[----:B0-----:R-:W-:-:S02]  /*3e3d0*/  IMAD.SHL.U32 R5, R12, 0x40, RZ ;  /* 0x000000400c057824 */ /* 0x001fc400078e00ff */
[----:B------:R0:W-:Y:S01]  /*3e3e0*/  STL [R1+0x1720], R3 ;  /* 0x0017200301007387 */ /* 0x0001e20000100800 */
[----:B------:R1:W-:Y:S01]  /*3e3f0*/  STL [R1+0x1528], RZ ;  /* 0x001528ff01007387 */ /* 0x0003e20000100800 */
[----:B------:R1:W-:Y:S02]  /*3e400*/  STL [R1+0xd40], RZ ;  /* 0x000d40ff01007387 */ /* 0x0003e40000100800 */
[----:B------:R1:W-:Y:S02]  /*3e410*/  STL [R1+0x2738], R5 ;  /* 0x0027380501007387 */ /* 0x0003e40000100800 */
[----:B------:R1:W-:Y:S01]  /*3e420*/  STL [R1+0xd44], RZ ;  /* 0x000d44ff01007387 */ /* 0x0003e20000100800 */
[----:B------:R1:W-:Y:S01]  /*3e430*/  STL [R1+0xd48], RZ ;  /* 0x000d48ff01007387 */ /* 0x0003e20000100800 */
[----:B------:R1:W-:Y:S02]  /*3e440*/  STL [R1+0xd4c], RZ ;  /* 0x000d4cff01007387 */ /* 0x0003e40000100800 */
[----:B------:R1:W-:Y:S02]  /*3e450*/  STL [R1+0xd30], RZ ;  /* 0x000d30ff01007387 */ /* 0x0003e40000100800 */
        /* <DEDUP_REMOVED lines=851> */
[----:B------:R1:W-:Y:S01]  /*41990*/  STL [R1+0x5e0], RZ ;  /* 0x0005e0ff01007387 */ /* 0x0003e20000100800 */
[----:B------:R-:W2:Y:S01]  /*419a0*/  S2R R13, SR_TID.X ;  /* 0x00000000000d7919 */ /* 0x000ea20000002100 */
        /* <DEDUP_REMOVED lines=10> */
[----:B------:R-:W-:Y:S01]  /*41a50*/  IMAD.SHL.U32 R4, R11, 0x20, RZ ;  /* 0x000000200b047824 */ /* 0x000fe200078e00ff */
[----:B------:R-:W-:-:S02]  /*41a60*/  ULDC UR4, c[0x0][0x18c] ;  /* 0x0000630000047ab9 */ /* 0x000fc40000000800 */
[----:B------:R-:W-:Y:S02]  /*41a70*/  USHF.L.U32 UR4, UR4, 0x5, URZ ;  /* 0x0000000504047899 */ /* 0x000fe4000800063f */
[----:B0-----:R-:W-:Y:S02]  /*41a80*/  SHF.R.S32.HI R3, RZ, 0x1f, R4 ;  /* 0x0000001fff037819 */ /* 0x001fe40000011404 */
[----:B--2---:R-:W-:Y:S01]  /*41a90*/  LOP3.LUT R13, R13, 0x1f, RZ, 0xc0, !PT ;  /* 0x0000001f0d0d7812 */ /* 0x004fe200078ec0ff */
[----:B------:R-:W-:-:S04]  /*41aa0*/  USHF.R.S32.HI UR5, URZ, 0x1f, UR4 ;  /* 0x0000001f3f057899 */ /* 0x000fc80008011404 */
[----:B------:R-:W-:Y:S02]  /*41ab0*/  IMAD.SHL.U32 R2, R13, 0x2, RZ ;  /* 0x000000020d027824 */ /* 0x000fe400078e00ff */
[----:B-1----:R-:W-:Y:S01]  /*41ac0*/  IMAD.MOV.U32 R11, RZ, RZ, 0x1f ;  /* 0x0000001fff0b7424 */ /* 0x002fe200078e00ff */
[----:B------:R-:W-:Y:S01]  /*41ad0*/  SHF.L.U64.HI R3, R4, 0x1, R3 ;  /* 0x0000000104037819 */ /* 0x000fe20000010203 */
[----:B------:R-:W-:-:S03]  /*41ae0*/  USHF.L.U32 UR8, UR4, 0x1, URZ ;  /* 0x0000000104087899 */ /* 0x000fc6000800063f */
[----:B------:R-:W-:-:S04]  /*41af0*/  IADD3 R13, R11, c[0x0][0x180], RZ ;  /* 0x000060000b0d7a10 */ /* 0x000fc80007ffe0ff */
[----:B------:R-:W-:-:S04]  /*41b00*/  SHF.R.S32.HI R11, RZ, 0x1f, R13 ;  /* 0x0000001fff0b7819 */ /* 0x000fc8000001140d */
[----:B------:R-:W-:-:S04]  /*41b10*/  LEA.HI R11, R11, R13, RZ, 0x5 ;  /* 0x0000000d0b0b7211 */ /* 0x000fc800078f28ff */
[----:B------:R-:W-:Y:S02]  /*41b20*/  SHF.R.S32.HI R6, RZ, 0x5, R11 ;  /* 0x00000005ff067819 */ /* 0x000fe4000001140b */
[C---:B------:R-:W-:Y:S01]  /*41b30*/  LOP3.LUT R11, R12.reuse, 0x7, RZ, 0xc0, !PT ;  /* 0x000000070c0b7812 */ /* 0x040fe200078ec0ff */
[----:B------:R-:W-:Y:S01]  /*41b40*/  IMAD.SHL.U32 R12, R12, 0x2, RZ ;  /* 0x000000020c0c7824 */ /* 0x000fe200078e00ff */
[----:B------:R-:W-:Y:S01]  /*41b50*/  STL [R1+0x5cc], RZ ;  /* 0x0005ccff01007387 */ /* 0x000fe20000100800 */
[C---:B------:R-:W-:Y:S01]  /*41b60*/  LOP3.LUT R6, R2.reuse, 0x10, RZ, 0x3c, !PT ;  /* 0x0000001002067812 */ /* 0x040fe200078e3cff */
[----:B------:R-:W-:Y:S01]  /*41b70*/  USHF.L.U64.HI UR5, UR4, 0x1, UR5 ;  /* 0x0000000104057899 */ /* 0x000fe20008010205 */
[----:B------:R-:W-:Y:S01]  /*41b80*/  IMAD R11, R11, 0x90, RZ ;  /* 0x000000900b0b7824 */ /* 0x000fe200078e02ff */
[----:B------:R-:W-:Y:S01]  /*41b90*/  STL [R1+0x3f0], RZ ;  /* 0x0003f0ff01007387 */ /* 0x000fe20000100800 */
[----:B------:R-:W-:-:S03]  /*41ba0*/  LOP3.LUT R7, R2, 0x30, RZ, 0x3c, !PT ;  /* 0x0000003002077812 */ /* 0x000fc600078e3cff */
[----:B------:R-:W-:Y:S01]  /*41bb0*/  LOP3.LUT R11, R11, 0x10, R12, 0x78, !PT ;  /* 0x000000100b0b7812 */ /* 0x000fe200078e780c */
[----:B------:R-:W-:Y:S03]  /*41bc0*/  STL [R1+0x3f4], RZ ;  /* 0x0003f4ff01007387 */ /* 0x000fe60000100800 */
[----:B------:R-:W-:Y:S02]  /*41bd0*/  LOP3.LUT R4, R11, 0x400, R5, 0xf8, !PT ;  /* 0x000004000b047812 */ /* 0x000fe400078ef805 */
[----:B------:R-:W-:Y:S02]  /*41be0*/  LOP3.LUT R5, R2, 0x20, RZ, 0x3c, !PT ;  /* 0x0000002002057812 */ /* 0x000fe400078e3cff */
[C---:B------:R-:W-:Y:S01]  /*41bf0*/  LOP3.LUT R6, R4.reuse, 0x20, RZ, 0x3c, !PT ;  /* 0x0000002004067812 */ /* 0x040fe200078e3cff */
[----:B------:R0:W-:Y:S01]  /*41c00*/  STL [R1+0x2724], R4 ;  /* 0x0027240401007387 */ /* 0x0001e20000100800 */
[----:B------:R-:W-:-:S03]  /*41c10*/  LOP3.LUT R5, R4, 0x40, RZ, 0x3c, !PT ;  /* 0x0000004004057812 */ /* 0x000fc600078e3cff */
[----:B------:R1:W-:Y:S04]  /*41c20*/  STL [R1+0x3f8], RZ ;  /* 0x0003f8ff01007387 */ /* 0x0003e80000100800 */
[----:B------:R1:W-:Y:S01]  /*41c30*/  STL [R1+0x3fc], RZ ;  /* 0x0003fcff01007387 */ /* 0x0003e20000100800 */
[----:B0-----:R-:W-:-:S03]  /*41c40*/  LOP3.LUT R4, R4, 0x60, RZ, 0x3c, !PT ;  /* 0x0000006004047812 */ /* 0x001fc600078e3cff */
        /* <DEDUP_REMOVED lines=152> */
[----:B------:R1:W-:Y:S04]  /*425d0*/  STL [R1+0x2730], R6 ;  /* 0x0027300601007387 */ /* 0x0003e80000100800 */
[----:B------:R1:W-:Y:S04]  /*425e0*/  STL [R1+0x2728], R4 ;  /* 0x0027280401007387 */ /* 0x0003e80000100800 */
[----:B------:R1:W-:Y:S02]  /*425f0*/  STL [R1+0x272c], R5 ;  /* 0x00272c0501007387 */ /* 0x0003e40000100800 */
.L_x_3:
[----:B------:R-:W2:Y:S04]  /*42600*/  LDL R7, [R1+0x152c] ;  /* 0x00152c0001077983 */ /* 0x000ea80000100800 */
[----:B0-2---:R0:W-:Y:S04]  /*42610*/  STL [R1+0x4c8c], R7 ;  /* 0x004c8c0701007387 */ /* 0x0051e80000100800 */
[----:B-1----:R-:W2:Y:S04]  /*42620*/  LDL R6, [R1+0x1530] ;  /* 0x0015300001067983 */ /* 0x002ea80000100800 */
[----:B0-----:R-:W3:Y:S04]  /*42630*/  LDL R7, [R1+0x1528] ;  /* 0x0015280001077983 */ /* 0x001ee80000100800 */
[----:B------:R-:W-:Y:S04]  /*42640*/  STL [R1+0x4be4], R5 ;  /* 0x004be40501007387 */ /* 0x000fe80000100800 */
        /* <DEDUP_REMOVED lines=64> */
[----:B------:R0:W-:Y:S04]  /*42a50*/  STL [R1+0x4c88], R2 ;  /* 0x004c880201007387 */ /* 0x0001e80000100800 */
[----:B-----5:R-:W-:Y:S04]  /*42a60*/  STL [R1+0x4b28], R59 ;  /* 0x004b283b01007387 */ /* 0x020fe80000100800 */
        /* <DEDUP_REMOVED lines=293> */
[----:B------:R-:W-:Y:S01]  /*43cc0*/  STL [R1+0x49c0], R0 ;  /* 0x0049c00001007387 */ /* 0x000fe20000100800 */
[----:B------:R-:W-:-:S03]  /*43cd0*/  IMAD.MOV.U32 R4, RZ, RZ, -0x20 ;  /* 0xffffffe0ff047424 */ /* 0x000fc600078e00ff */
[----:B------:R-:W-:Y:S04]  /*43ce0*/  STL [R1+0x49c8], R0 ;  /* 0x0049c80001007387 */ /* 0x000fe80000100800 */
[----:B------:R-:W-:Y:S04]  /*43cf0*/  STL [R1+0x49d0], R0 ;  /* 0x0049d00001007387 */ /* 0x000fe80000100800 */
[----:B------:R-:W-:Y:S04]  /*43d00*/  STL [R1+0x49d8], R0 ;  /* 0x0049d80001007387 */ /* 0x000fe80000100800 */
[----:B------:R-:W-:Y:S01]  /*43d10*/  STL [R1+0x49e0], R0 ;  /* 0x0049e00001007387 */ /* 0x000fe20000100800 */
[----:B---3--:R-:W-:-:S03]  /*43d20*/  IMAD R4, R7, R4, c[0x0][0x180] ;  /* 0x0000600007047624 */ /* 0x008fc600078e0204 */
[----:B------:R-:W-:Y:S04]  /*43d30*/  STL [R1+0x49e8], R0 ;  /* 0x0049e80001007387 */ /* 0x000fe80000100800 */
[----:B------:R-:W-:Y:S04]  /*43d40*/  STL [R1+0x2fd8], R3 ;  /* 0x002fd80301007387 */ /* 0x000fe80000100800 */
[----:B------:R-:W-:Y:S04]  /*43d50*/  STL [R1+0x2f3c], R61 ;  /* 0x002f3c3d01007387 */ /* 0x000fe80000100800 */
[----:B------:R-:W-:Y:S04]  /*43d60*/  STL [R1+0x2f38], R60 ;  /* 0x002f383c01007387 */ /* 0x000fe80000100800 */
[----:B------:R-:W2:Y:S01]  /*43d70*/  LDL.LU R7, [R1+0x4c8c] ;  /* 0x004c8c0001077983 */ /* 0x000ea20000300800 */
[----:B------:R-:W-:-:S02]  /*43d80*/  ISETP.GT.AND P0, PT, R4, RZ, PT ;  /* 0x000000ff0400720c */ /* 0x000fc40003f04270 */
[----:B0-----:R-:W-:-:S11]  /*43d90*/  PRMT R2, RZ, 0x7610, R2 ;  /* 0x00007610ff027816 */ /* 0x001fd60000000002 */
[----:B--2---:R-:W2:Y:S01]  /*43da0*/  @P0 LDG.E.U16 R2, [R6.64] ;  /* 0x0000000606020981 */ /* 0x004ea2000c1e1500 */
[----:B------:R-:W-:-:S03]  /*43db0*/  PRMT R5, RZ, 0x7610, R5 ;  /* 0x00007610ff057816 */ /* 0x000fc60000000005 */
[----:B--2---:R0:W-:Y:S04]  /*43dc0*/  STL [R1+0x240], R2 ;  /* 0x0002400201007387 */ /* 0x0041e80000100800 */
[----:B0-----:R-:W2:Y:S04]  /*43dd0*/  LDL.LU R2, [R1+0x4c88] ;  /* 0x004c880001027983 */ /* 0x001ea80000300800 */
[----:B------:R-:W3:Y:S04]  /*43de0*/  LDL.64 R6, [R1+0x348] ;  /* 0x0003480001067983 */ /* 0x000ee80000100a00 */
[----:B---3--:R-:W3:Y:S01]  /*43df0*/  @P0 LDG.E.U16 R5, [R6.64] ;  /* 0x0000000606050981 */ /* 0x008ee2000c1e1500 */
[----:B------:R-:W-:-:S03]  /*43e00*/  ISETP.GT.AND P1, PT, R4, 0x1, PT ;  /* 0x000000010400780c */ /* 0x000fc60003f24270 */
[----:B---3--:R0:W-:Y:S04]  /*43e10*/  STL [R1+0x23c], R5 ;  /* 0x00023c0501007387 */ /* 0x0081e80000100800 */
[----:B0-----:R-:W3:Y:S04]  /*43e20*/  LDL.LU R5, [R1+0x4c84] ;  /* 0x004c840001057983 */ /* 0x001ee80000300800 */
[----:B------:R-:W4:Y:S04]  /*43e30*/  LDL R6, [R1+0x1720] ;  /* 0x0017200001067983 */ /* 0x000f280000100800 */
[----:B------:R-:W4:Y:S01]  /*43e40*/  LDL R7, [R1+0x1724] ;  /* 0x0017240001077983 */ /* 0x000f220000100800 */
[----:B--2---:R-:W-:-:S02]  /*43e50*/  PRMT R2, RZ, 0x7610, R2 ;  /* 0x00007610ff027816 */ /* 0x004fc40000000002 */
[----:B----4-:R-:W-:-:S04]  /*43e60*/  @P1 LOP3.LUT R7, R7, R6, RZ, 0x3c, !PT ;  /* 0x0000000607071212 */ /* 0x010fc800078e3cff */
[----:B------:R-:W-:-:S04]  /*43e70*/  @P1 LOP3.LUT R6, R7, R6, RZ, 0x3c, !PT ;  /* 0x0000000607061212 */ /* 0x000fc800078e3cff */
[----:B------:R-:W-:-:S05]  /*43e80*/  @P1 LOP3.LUT R7, R7, R6, RZ, 0x3c, !PT ;  /* 0x0000000607071212 */ /* 0x000fca00078e3cff */
[----:B------:R-:W2:Y:S04]  /*43e90*/  @P1 LDG.E.U16 R2, [R6.64] ;  /* 0x0000000606021981 */ /* 0x000ea8000c1e1500 */
[----:B--2---:R0:W-:Y:S04]  /*43ea0*/  STL [R1+0x238], R2 ;  /* 0x0002380201007387 */ /* 0x0041e80000100800 */
[----:B0-----:R-:W2:Y:S04]  /*43eb0*/  LDL.LU R2, [R1+0x4c80] ;  /* 0x004c800001027983 */ /* 0x001ea80000300800 */
[----:B------:R-:W4:Y:S04]  /*43ec0*/  LDL R6, [R1+0x1718] ;  /* 0x0017180001067983 */ /* 0x000f280000100800 */
[----:B------:R-:W4:Y:S01]  /*43ed0*/  LDL R7, [R1+0x171c] ;  /* 0x00171c0001077983 */ /* 0x000f220000100800 */
[----:B---3--:R-:W-:-:S02]  /*43ee0*/  PRMT R5, RZ, 0x7610, R5 ;  /* 0x00007610ff057816 */ /* 0x008fc40000000005 */
[----:B----4-:R-:W-:-:S04]  /*43ef0*/  @P1 LOP3.LUT R7, R7, R6, RZ, 0x3c, !PT ;  /* 0x0000000607071212 */ /* 0x010fc800078e3cff */
[----:B------:R-:W-:-:S04]  /*43f00*/  @P1 LOP3.LUT R6, R7, R6, RZ, 0x3c, !PT ;  /* 0x0000000607061212 */ /* 0x000fc800078e3cff */
[----:B------:R-:W-:-:S05]  /*43f10*/  @P1 LOP3.LUT R7, R7, R6, RZ, 0x3c, !PT ;  /* 0x0000000607071212 */ /* 0x000fca00078e3cff */
[----:B------:R-:W3:Y:S01]  /*43f20*/  @P1 LDG.E.U16 R5, [R6.64] ;  /* 0x0000000606051981 */ /* 0x000ee2000c1e1500 */
        /* <DEDUP_REMOVED lines=379> */
[----:B------:R0:W3:Y:S04]  /*456e0*/  @P0 LDG.E.U16 R5, [R6.64] ;  /* 0x0000000606050981 */ /* 0x0000e8000c1e1500 */
[----:B0-----:R-:W4:Y:S04]  /*456f0*/  LDL R6, [R1+0x15d0] ;  /* 0x0015d00001067983 */ /* 0x001f280000100800 */
[----:B------:R-:W4:Y:S01]  /*45700*/  LDL R7, [R1+0x15d4] ;  /* 0x0015d40001077983 */ /* 0x000f220000100800 */
[----:B------:R-:W-:Y:S02]  /*45710*/  ISETP.GT.AND P1, PT, R4, 0x16, PT ;  /* 0x000000160400780c */ /* 0x000fe40003f24270 */
[----:B--2---:R-:W-:-:S11]  /*45720*/  PRMT R2, RZ, 0x7610, R2 ;  /* 0x00007610ff027816 */ /* 0x004fd60000000002 */
[----:B----4-:R-:W-:-:S04]  /*45730*/  @P1 LOP3.LUT R7, R7, R6, RZ, 0x3c, !PT ;  /* 0x0000000607071212 */ /* 0x010fc800078e3cff */
[----:B------:R-:W-:-:S04]  /*45740*/  @P1 LOP3.LUT R6, R7, R6, RZ, 0x3c, !PT ;  /* 0x0000000607061212 */ /* 0x000fc800078e3cff */
[----:B------:R-:W-:-:S05]  /*45750*/  @P1 LOP3.LUT R7, R7, R6, RZ, 0x3c, !PT ;  /* 0x0000000607071212 */ /* 0x000fca00078e3cff */
[----:B------:R-:W2:Y:S04]  /*45760*/  @P1 LDG.E.U16 R2, [R6.64] ;  /* 0x0000000606021981 */ /* 0x000ea8000c1e1500 */
[----:B---3--:R0:W-:Y:S04]  /*45770*/  STL [R1+0x194], R5 ;  /* 0x0001940501007387 */ /* 0x0081e80000100800 */
[----:B0-----:R-:W3:Y:S04]  /*45780*/  LDL R5, [R1+0x15ac] ;  /* 0x0015ac0001057983 */ /* 0x001ee80000100800 */
[----:B--2---:R0:W-:Y:S04]  /*45790*/  STL [R1+0x190], R2 ;  /* 0x0001900201007387 */ /* 0x0041e80000100800 */
[----:B0-----:R-:W2:Y:S04]  /*457a0*/  LDL.LU R2, [R1+0x4bdc] ;  /* 0x004bdc0001027983 */ /* 0x001ea80000300800 */
[----:B------:R-:W4:Y:S04]  /*457b0*/  LDL R6, [R1+0x15c8] ;  /* 0x0015c80001067983 */ /* 0x000f280000100800 */
[----:B------:R-:W4:Y:S01]  /*457c0*/  LDL R7, [R1+0x15cc] ;  /* 0x0015cc0001077983 */ /* 0x000f220000100800 */
[----:B------:R-:W-:-:S02]  /*457d0*/  PRMT R59, RZ, 0x7610, R59 ;  /* 0x00007610ff3b7816 */ /* 0x000fc4000000003b */
[----:B----4-:R-:W-:-:S04]  /*457e0*/  @P1 LOP3.LUT R7, R7, R6, RZ, 0x3c, !PT ;  /* 0x0000000607071212 */ /* 0x010fc800078e3cff */
[----:B------:R-:W-:-:S04]  /*457f0*/  @P1 LOP3.LUT R6, R7, R6, RZ, 0x3c, !PT ;  /* 0x0000000607061212 */ /* 0x000fc800078e3cff */
[----:B------:R-:W-:-:S05]  /*45800*/  @P1 LOP3.LUT R7, R7, R6, RZ, 0x3c, !PT ;  /* 0x0000000607071212 */ /* 0x000fca00078e3cff */
[----:B------:R-:W4:Y:S01]  /*45810*/  @P1 LDG.E.U16 R59, [R6.64] ;  /* 0x00000006063b1981 */ /* 0x000f22000c1e1500 */
[----:B------:R-:W-:-:S03]  /*45820*/  ISETP.GT.AND P2, PT, R4, 0x17, PT ;  /* 0x000000170400780c */ /* 0x000fc60003f44270 */
[----:B----4-:R0:W-:Y:S04]  /*45830*/  STL [R1+0x18c], R59 ;  /* 0x00018c3b01007387 */ /* 0x0101e80000100800 */
[----:B0-----:R-:W4:Y:S04]  /*45840*/  LDL.LU R59, [R1+0x4bd8] ;  /* 0x004bd800013b7983 */ /* 0x001f280000300800 */
[----:B------:R-:W3:Y:S04]  /*45850*/  LDL R6, [R1+0x15c0] ;  /* 0x0015c00001067983 */ /* 0x000ee80000100800 */
[----:B------:R-:W3:Y:S01]  /*45860*/  LDL R7, [R1+0x15c4] ;  /* 0x0015c40001077983 */ /* 0x000ee20000100800 */
[----:B--2---:R-:W-:-:S02]  /*45870*/  PRMT R2, RZ, 0x7610, R2 ;  /* 0x00007610ff027816 */ /* 0x004fc40000000002 */
[----:B---3--:R-:W-:-:S04]  /*45880*/  @P2 LOP3.LUT R7, R7, R6, RZ, 0x3c, !PT ;  /* 0x0000000607072212 */ /* 0x008fc800078e3cff */
[----:B------:R-:W-:-:S04]  /*45890*/  @P2 LOP3.LUT R6, R7, R6, RZ, 0x3c, !PT ;  /* 0x0000000607062212 */ /* 0x000fc800078e3cff */
[----:B------:R-:W-:-:S05]  /*458a0*/  @P2 LOP3.LUT R7, R7, R6, RZ, 0x3c, !PT ;  /* 0x0000000607072212 */ /* 0x000fca00078e3cff */
[----:B------:R-:W2:Y:S04]  /*458b0*/  @P2 LDG.E.U16 R2, [R6.64] ;  /* 0x0000000606022981 */ /* 0x000ea8000c1e1500 */
[----:B--2---:R0:W-:Y:S04]  /*458c0*/  STL [R1+0x188], R2 ;  /* 0x0001880201007387 */ /* 0x0041e80000100800 */
[----:B0-----:R-:W2:Y:S04]  /*458d0*/  LDL.LU R2, [R1+0x4bd4] ;  /* 0x004bd40001027983 */ /* 0x001ea80000300800 */
[----:B------:R-:W3:Y:S04]  /*458e0*/  LDL R6, [R1+0x15b8] ;  /* 0x0015b80001067983 */ /* 0x000ee80000100800 */
[----:B------:R-:W3:Y:S01]  /*458f0*/  LDL R7, [R1+0x15bc] ;  /* 0x0015bc0001077983 */ /* 0x000ee20000100800 */
[----:B----4-:R-:W-:-:S02]  /*45900*/  PRMT R59, RZ, 0x7610, R59 ;  /* 0x00007610ff3b7816 */ /* 0x010fc4000000003b */
[----:B---3--:R-:W-:-:S04]  /*45910*/  @P2 LOP3.LUT R7, R7, R6, RZ, 0x3c, !PT ;  /* 0x0000000607072212 */ /* 0x008fc800078e3cff */
        /* <DEDUP_REMOVED lines=12> */
[----:B------:R-:W2:Y:S01]  /*459e0*/  @P0 LDG.E.U16 R2, [R6.64] ;  /* 0x0000000606020981 */ /* 0x000ea2000c1e1500 */
[----:B---3--:R-:W-:-:S03]  /*459f0*/  PRMT R59, RZ, 0x7610, R59 ;  /* 0x00007610ff3b7816 */ /* 0x008fc6000000003b */
[----:B--2---:R0:W-:Y:S04]  /*45a00*/  STL [R1+0x180], R2 ;  /* 0x0001800201007387 */ /* 0x0041e80000100800 */
[----:B0-----:R-:W2:Y:S04]  /*45a10*/  LDL.LU R2, [R1+0x4bcc] ;  /* 0x004bcc0001027983 */ /* 0x001ea80000300800 */
[----:B------:R-:W3:Y:S01]  /*45a20*/  LDL R7, [R1+0x15a8] ;  /* 0x0015a80001077983 */ /* 0x000ee20000100800 */
[----:B------:R-:W-:-:S03]  /*45a30*/  @P0 IMAD.MOV.U32 R6, RZ, RZ, R5 ;  /* 0x000000ffff060224 */ /* 0x000fc600078e0005 */
[----:B------:R-:W4:Y:S04]  /*45a40*/  LDL R5, [R1+0x1594] ;  /* 0x0015940001057983 */ /* 0x000f280000100800 */
[----:B---3--:R-:W3:Y:S01]  /*45a50*/  @P0 LDG.E.U16 R59, [R6.64] ;  /* 0x00000006063b0981 */ /* 0x008ee2000c1e1500 */
[----:B------:R-:W-:-:S03]  /*45a60*/  ISETP.GT.AND P1, PT, R4, 0x19, PT ;  /* 0x000000190400780c */ /* 0x000fc60003f24270 */
[----:B---3--:R0:W-:Y:S04]  /*45a70*/  STL [R1+0x17c], R59 ;  /* 0x00017c3b01007387 */ /* 0x0081e80000100800 */
[----:B0-----:R-:W3:Y:S04]  /*45a80*/  LDL.LU R59, [R1+0x4bc8] ;  /* 0x004bc800013b7983 */ /* 0x001ee80000300800 */
        /* <DEDUP_REMOVED lines=11> */
[----:B------:R-:W-:-:S02]  /*45b40*/  PRMT R60, RZ, 0x7610, R60 ;  /* 0x00007610ff3c7816 */ /* 0x000fc4000000003c */
[----:B---3--:R-:W-:-:S04]  /*45b50*/  @P1 LOP3.LUT R7, R7, R6, RZ, 0x3c, !PT ;  /* 0x0000000607071212 */ /* 0x008fc800078e3cff */
[----:B------:R-:W-:-:S04]  /*45b60*/  @P1 LOP3.LUT R6, R7, R6, RZ, 0x3c, !PT ;  /* 0x0000000607061212 */ /* 0x000fc800078e3cff */
[----:B------:R-:W-:-:S05]  /*45b70*/  @P1 LOP3.LUT R7, R7, R6, RZ, 0x3c, !PT ;  /* 0x0000000607071212 */ /* 0x000fca00078e3cff */
[----:B------:R-:W3:Y:S01]  /*45b80*/  @P1 LDG.E.U16 R60, [R6.64] ;  /* 0x00000006063c1981 */ /* 0x000ee2000c1e1500 */
[C---:B------:R-:W-:Y:S02]  /*45b90*/  ISETP.GT.AND P0, PT, R4.reuse, 0x1a, PT ;  /* 0x0000001a0400780c */ /* 0x040fe40003f04270 */
[C---:B------:R-:W-:Y:S02]  /*45ba0*/  ISETP.GT.AND P1, PT, R4.reuse, 0x1b, PT ;  /* 0x0000001b0400780c */ /* 0x040fe40003f24270 */
[C---:B------:R-:W-:Y:S02]  /*45bb0*/  ISETP.GT.AND P2, PT, R4.reuse, 0x1c, PT ;  /* 0x0000001c0400780c */ /* 0x040fe40003f44270 */
[C---:B------:R-:W-:Y:S02]  /*45bc0*/  ISETP.GT.AND P3, PT, R4.reuse, 0x1d, PT ;  /* 0x0000001d0400780c */ /* 0x040fe40003f64270 */
[C---:B------:R-:W-:Y:S02]  /*45bd0*/  ISETP.GT.AND P4, PT, R4.reuse, 0x1e, PT ;  /* 0x0000001e0400780c */ /* 0x040fe40003f84270 */
[----:B------:R-:W-:Y:S01]  /*45be0*/  ISETP.GT.AND P5, PT, R4, 0x1f, PT ;  /* 0x0000001f0400780c */ /* 0x000fe20003fa4270 */
[----:B---3--:R0:W-:Y:S04]  /*45bf0*/  STL [R1+0x174], R60 ;  /* 0x0001743c01007387 */ /* 0x0081e80000100800 */
[----:B0-----:R-:W0:Y:S02]  /*45c00*/  S2R R60, SR_TID.X ;  /* 0x00000000003c7919 */ /* 0x001e240000002100 */
[----:B0-----:R-:W-:-:S04]  /*45c10*/  LOP3.LUT R60, R60, 0x1f, RZ, 0xc0, !PT ;  /* 0x0000001f3c3c7812 */ /* 0x001fc800078ec0ff */
[----:B------:R-:W-:Y:S02]  /*45c20*/  ISETP.GE.AND P6, PT, R60, R4, PT ;  /* 0x000000043c00720c */ /* 0x000fe40003fc6270 */
[----:B------:R-:W4:Y:S01]  /*45c30*/  LDL R4, [R1+0x1590] ;  /* 0x0015900001047983 */ /* 0x000f220000100800 */
[----:B--2---:R-:W-:-:S03]  /*45c40*/  PRMT R2, RZ, 0x7610, R2 ;  /* 0x00007610ff027816 */ /* 0x004fc60000000002 */
[----:B------:R-:W2:Y:S01]  /*45c50*/  LDL.LU R60, [R1+0x2700] ;  /* 0x00270000013c7983 */ /* 0x000ea20000300800 */
[----:B----4-:R-:W-:-:S04]  /*45c60*/  @P0 LOP3.LUT R5, R5, R4, RZ, 0x3c, !PT ;  /* 0x0000000405050212 */ /* 0x010fc800078e3cff */
[----:B------:R-:W-:-:S04]  /*45c70*/  @P0 LOP3.LUT R4, R5, R4, RZ, 0x3c, !PT ;  /* 0x0000000405040212 */ /* 0x000fc800078e3cff */
[----:B------:R-:W-:-:S05]  /*45c80*/  @P0 LOP3.LUT R5, R5, R4, RZ, 0x3c, !PT ;  /* 0x0000000405050212 */ /* 0x000fca00078e3cff */
[----:B------:R-:W3:Y:S04]  /*45c90*/  @P0 LDG.E.U16 R2, [R4.64] ;  /* 0x0000000604020981 */ /* 0x000ee8000c1e1500 */
[----:B---3--:R0:W-:Y:S04]  /*45ca0*/  STL [R1+0x170], R2 ;  /* 0x0001700201007387 */ /* 0x0081e80000100800 */
[----:B0-----:R-:W3:Y:S04]  /*45cb0*/  LDL.LU R2, [R1+0x4bc0] ;  /* 0x004bc00001027983 */ /* 0x001ee80000300800 */
[----:B------:R-:W4:Y:S04]  /*45cc0*/  LDL R4, [R1+0x1588] ;  /* 0x0015880001047983 */ /* 0x000f280000100800 */
[----:B------:R-:W4:Y:S01]  /*45cd0*/  LDL R5, [R1+0x158c] ;  /* 0x00158c0001057983 */ /* 0x000f220000100800 */
[----:B------:R-:W-:-:S02]  /*45ce0*/  PRMT R59, RZ, 0x7610, R59 ;  /* 0x00007610ff3b7816 */ /* 0x000fc4000000003b */
[----:B----4-:R-:W-:-:S04]  /*45cf0*/  @P0 LOP3.LUT R5, R5, R4, RZ, 0x3c, !PT ;  /* 0x0000000405050212 */ /* 0x010fc800078e3cff */
[----:B------:R-:W-:-:S04]  /*45d00*/  @P0 LOP3.LUT R4, R5, R4, RZ, 0x3c, !PT ;  /* 0x0000000405040212 */ /* 0x000fc800078e3cff */
[----:B------:R-:W-:-:S05]  /*45d10*/  @P0 LOP3.LUT R5, R5, R4, RZ, 0x3c, !PT ;  /* 0x0000000405050212 */ /* 0x000fca00078e3cff */
[----:B------:R-:W4:Y:S04]  /*45d20*/  @P0 LDG.E.U16 R59, [R4.64] ;  /* 0x00000006043b0981 */ /* 0x000f28000c1e1500 */
[----:B----4-:R0:W-:Y:S04]  /*45d30*/  STL [R1+0x16c], R59 ;  /* 0x00016c3b01007387 */ /* 0x0101e80000100800 */
[----:B0-----:R-:W4:Y:S04]  /*45d40*/  LDL.LU R59, [R1+0x4bbc] ;  /* 0x004bbc00013b7983 */ /* 0x001f280000300800 */
[----:B------:R-:W2:Y:S04]  /*45d50*/  LDL R4, [R1+0x1580] ;  /* 0x0015800001047983 */ /* 0x000ea80000100800 */
[----:B------:R-:W2:Y:S01]  /*45d60*/  LDL R5, [R1+0x1584] ;  /* 0x0015840001057983 */ /* 0x000ea20000100800 */
[----:B---3--:R-:W-:-:S02]  /*45d70*/  PRMT R2, RZ, 0x7610, R2 ;  /* 0x00007610ff027816 */ /* 0x008fc40000000002 */
[----:B--2---:R-:W-:-:S04]  /*45d80*/  @P1 LOP3.LUT R5, R5, R4, RZ, 0x3c, !PT ;  /* 0x0000000405051212 */ /* 0x004fc800078e3cff */
        /* <DEDUP_REMOVED lines=11> */
[----:B------:R-:W3:Y:S04]  /*45e40*/  @P1 LDG.E.U16 R59, [R4.64] ;  /* 0x00000006043b1981 */ /* 0x000ee8000c1e1500 */
        /* <DEDUP_REMOVED lines=72> */
[----:B----4-:R-:W-:-:S03]  /*462d0*/  PRMT R58, RZ, 0x7610, R58 ;  /* 0x00007610ff3a7816 */ /* 0x010fc6000000003a */
[----:B------:R-:W-:Y:S06]  /*462e0*/  BAR.SYNC.DEFER_BLOCKING 0x0 ;  /* 0x0000000000007b1d */ /* 0x000fec0000010000 */
[----:B---3--:R0:W-:Y:S04]  /*462f0*/  STL [R1+0x144], R2 ;  /* 0x0001440201007387 */ /* 0x0081e80000100800 */
[----:B0-----:R-:W3:Y:S04]  /*46300*/  LDL.LU R2, [R1+0x4b94] ;  /* 0x004b940001027983 */ /* 0x001ee80000300800 */
[----:B------:R-:W4:Y:S04]  /*46310*/  LDL R4, [R1+0x173c] ;  /* 0x00173c0001047983 */ /* 0x000f280000100800 */
[----:B------:R-:W4:Y:S02]  /*46320*/  LDL R5, [R1+0x266c] ;  /* 0x00266c0001057983 */ /* 0x000f240000100800 */
[----:B----4-:R-:W-:-:S04]  /*46330*/  @!P6 LOP3.LUT R5, R5, R4, RZ, 0x3c, !PT ;  /* 0x000000040505e212 */ /* 0x010fc800078e3cff */
[----:B------:R-:W-:-:S04]  /*46340*/  @!P6 LOP3.LUT R4, R5, R4, RZ, 0x3c, !PT ;  /* 0x000000040504e212 */ /* 0x000fc800078e3cff */
[----:B------:R-:W-:-:S05]  /*46350*/  @!P6 LOP3.LUT R5, R5, R4, RZ, 0x3c, !PT ;  /* 0x000000040505e212 */ /* 0x000fca00078e3cff */
[----:B------:R-:W4:Y:S04]  /*46360*/  @!P6 LDG.E.U16 R58, [R4.64] ;  /* 0x00000006043ae981 */ /* 0x000f28000c1e1500 */
[----:B----4-:R0:W-:Y:S04]  /*46370*/  STL [R1+0x140], R58 ;  /* 0x0001403a01007387 */ /* 0x0101e80000100800 */
[----:B0-----:R-:W4:Y:S04]  /*46380*/  LDL.LU R58, [R1+0x4b90] ;  /* 0x004b9000013a7983 */ /* 0x001f280000300800 */
[----:B------:R-:W2:Y:S04]  /*46390*/  LDL R4, [R1+0x1534] ;  /* 0x0015340001047983 */ /* 0x000ea80000100800 */
[----:B------:R-:W2:Y:S01]  /*463a0*/  LDL R5, [R1+0x1738] ;  /* 0x0017380001057983 */ /* 0x000ea20000100800 */
[----:B---3--:R-:W-:-:S02]  /*463b0*/  PRMT R2, RZ, 0x7610, R2 ;  /* 0x00007610ff027816 */ /* 0x008fc40000000002 */
[----:B--2---:R-:W-:-:S04]  /*463c0*/  @!P6 LOP3.LUT R5, R5, R4, RZ, 0x3c, !PT ;  /* 0x000000040505e212 */ /* 0x004fc800078e3cff */
[----:B------:R-:W-:-:S04]  /*463d0*/  @!P6 LOP3.LUT R4, R5, R4, RZ, 0x3c, !PT ;  /* 0x000000040504e212 */ /* 0x000fc800078e3cff */
[----:B------:R-:W-:-:S05]  /*463e0*/  @!P6 LOP3.LUT R5, R5, R4, RZ, 0x3c, !PT ;  /* 0x000000040505e212 */ /* 0x000fca00078e3cff */
[----:B------:R-:W2:Y:S04]  /*463f0*/  @!P6 LDG.E.U16 R2, [R4.64] ;  /* 0x000000060402e981 */ /* 0x000ea8000c1e1500 */
[----:B--2---:R0:W-:Y:S04]  /*46400*/  STL [R1+0x13c], R2 ;  /* 0x00013c0201007387 */ /* 0x0041e80000100800 */
[----:B0-----:R-:W2:Y:S04]  /*46410*/  LDL.LU R2, [R1+0x4b8c] ;  /* 0x004b8c0001027983 */ /* 0x001ea80000300800 */
[----:B------:R-:W3:Y:S04]  /*46420*/  LDL R4, [R1+0x2644] ;  /* 0x0026440001047983 */ /* 0x000ee80000100800 */
[----:B------:R-:W3:Y:S01]  /*46430*/  LDL R5, [R1+0x2648] ;  /* 0x0026480001057983 */ /* 0x000ee20000100800 */
[----:B------:R-:W-:-:S02]  /*46440*/  PRMT R59, RZ, 0x7610, R59 ;  /* 0x00007610ff3b7816 */ /* 0x000fc4000000003b */
[----:B---3--:R-:W-:-:S04]  /*46450*/  @!P6 LOP3.LUT R5, R5, R4, RZ, 0x3c, !PT ;  /* 0x000000040505e212 */ /* 0x008fc800078e3cff */
[----:B------:R-:W-:-:S04]  /*46460*/  @!P6 LOP3.LUT R4, R5, R4, RZ, 0x3c, !PT ;  /* 0x000000040504e212 */ /* 0x000fc800078e3cff */
[----:B------:R-:W-:-:S05]  /*46470*/  @!P6 LOP3.LUT R5, R5, R4, RZ, 0x3c, !PT ;  /* 0x000000040505e212 */ /* 0x000fca00078e3cff */
[----:B------:R-:W3:Y:S04]  /*46480*/  @!P6 LDG.E.U16 R59, [R4.64] ;  /* 0x00000006043be981 */ /* 0x000ee8000c1e1500 */
[----:B---3--:R0:W-:Y:S04]  /*46490*/  STL [R1+0x138], R59 ;  /* 0x0001383b01007387 */ /* 0x0081e80000100800 */
[----:B0-----:R-:W3:Y:S04]  /*464a0*/  LDL.LU R59, [R1+0x4b88] ;  /* 0x004b8800013b7983 */ /* 0x001ee80000300800 */
[----:B------:R-:W3:Y:S04]  /*464b0*/  LDL R4, [R1+0x263c] ;  /* 0x00263c0001047983 */ /* 0x000ee80000100800 */
[----:B------:R-:W3:Y:S01]  /*464c0*/  LDL R5, [R1+0x2640] ;  /* 0x0026400001057983 */ /* 0x000ee20000100800 */
[----:B--2---:R-:W-:-:S02]  /*464d0*/  PRMT R2, RZ, 0x7610, R2 ;  /* 0x00007610ff027816 */ /* 0x004fc40000000002 */
[----:B---3--:R-:W-:-:S04]  /*464e0*/  @!P6 LOP3.LUT R5, R5, R4, RZ, 0x3c, !PT ;  /* 0x000000040505e212 */ /* 0x008fc800078e3cff */
        /* <DEDUP_REMOVED lines=212> */
[----:B------:R-:W2:Y:S04]  /*47230*/  LDL R4, [R1+0x233c] ;  /* 0x00233c0001047983 */ /* 0x000ea80000100800 */
[----:B------:R-:W2:Y:S01]  /*47240*/  LDL R5, [R1+0x2340] ;  /* 0x0023400001057983 */ /* 0x000ea20000100800 */
[----:B----4-:R-:W-:-:S02]  /*47250*/  PRMT R58, RZ, 0x7610, R58 ;  /* 0x00007610ff3a7816 */ /* 0x010fc4000000003a */
[----:B--2---:R-:W-:-:S04]  /*47260*/  @!P6 LOP3.LUT R5, R5, R4, RZ, 0x3c, !PT ;  /* 0x000000040505e212 */ /* 0x004fc800078e3cff */
[----:B------:R-:W-:-:S04]  /*47270*/  @!P6 LOP3.LUT R4, R5, R4, RZ, 0x3c, !PT ;  /* 0x000000040504e212 */ /* 0x000fc800078e3cff */
[----:B------:R-:W-:-:S05]  /*47280*/  @!P6 LOP3.LUT R5, R5, R4, RZ, 0x3c, !PT ;  /* 0x000000040505e212 */ /* 0x000fca00078e3cff */
[----:B------:R-:W2:Y:S04]  /*47290*/  @!P6 LDG.E.U16 R58, [R4.64] ;  /* 0x00000006043ae981 */ /* 0x000ea8000c1e1500 */
[----:B--2---:R0:W-:Y:S04]  /*472a0*/  STL [R1+0xd4], R58 ;  /* 0x0000d43a01007387 */ /* 0x0041e80000100800 */
[----:B0-----:R-:W2:Y:S04]  /*472b0*/  LDL.LU R58, [R1+0x4b24] ;  /* 0x004b2400013a7983 */ /* 0x001ea80000300800 */
[----:B------:R-:W4:Y:S04]  /*472c0*/  LDL R4, [R1+0x2304] ;  /* 0x0023040001047983 */ /* 0x000f280000100800 */
[----:B------:R-:W4:Y:S01]  /*472d0*/  LDL R5, [R1+0x2308] ;  /* 0x0023080001057983 */ /* 0x000f220000100800 */
[----:B------:R-:W-:-:S02]  /*472e0*/  PRMT R57, RZ, 0x7610, R57 ;  /* 0x00007610ff397816 */ /* 0x000fc40000000039 */
        /* <DEDUP_REMOVED lines=8> */
[----:B------:R-:W-:-:S02]  /*47370*/  PRMT R56, RZ, 0x7610, R56 ;  /* 0x00007610ff387816 */ /* 0x000fc40000000038 */
[----:B--2---:R-:W-:-:S04]  /*47380*/  @!P6 LOP3.LUT R5, R5, R4, RZ, 0x3c, !PT ;  /* 0x000000040505e212 */ /* 0x004fc800078e3cff */
[----:B------:R-:W-:-:S04]  /*47390*/  @!P6 LOP3.LUT R4, R5, R4, RZ, 0x3c, !PT ;  /* 0x000000040504e212 */ /* 0x000fc800078e3cff */
[----:B------:R-:W-:-:S05]  /*473a0*/  @!P6 LOP3.LUT R5, R5, R4, RZ, 0x3c, !PT ;  /* 0x000000040505e212 */ /* 0x000fca00078e3cff */
[----:B------:R-:W2:Y:S04]  /*473b0*/  @!P6 LDG.E.U16 R56, [R4.64] ;  /* 0x000000060438e981 */ /* 0x000ea8000c1e1500 */
[----:B--2---:R0:W-:Y:S04]  /*473c0*/  STL [R1+0xcc], R56 ;  /* 0x0000cc3801007387 */ /* 0x0041e80000100800 */
[----:B0-----:R-:W2:Y:S04]  /*473d0*/  LDL.LU R56, [R1+0x4b1c] ;  /* 0x004b1c0001387983 */ /* 0x001ea80000300800 */
        /* <DEDUP_REMOVED lines=439> */
[----:B--2---:R-:W-:Y:S04]  /*48f50*/  STL [R1+0x8], R2 ;  /* 0x0000080201007387 */ /* 0x004fe80000100800 */
[----:B------:R-:W2:Y:S04]  /*48f60*/  LDL R4, [R1+0x1cbc] ;  /* 0x001cbc0001047983 */ /* 0x000ea80000100800 */
[----:B------:R-:W2:Y:S01]  /*48f70*/  LDL R5, [R1+0x1cc0] ;  /* 0x001cc00001057983 */ /* 0x000ea20000100800 */
[----:B------:R-:W-:-:S02]  /*48f80*/  PRMT R0, RZ, 0x7610, R0 ;  /* 0x00007610ff007816 */ /* 0x000fc40000000000 */
[----:B--2---:R-:W-:-:S04]  /*48f90*/  @!P6 LOP3.LUT R5, R5, R4, RZ, 0x3c, !PT ;  /* 0x000000040505e212 */ /* 0x004fc800078e3cff */
[----:B------:R-:W-:-:S04]  /*48fa0*/  @!P6 LOP3.LUT R4, R5, R4, RZ, 0x3c, !PT ;  /* 0x000000040504e212 */ /* 0x000fc800078e3cff */
[----:B------:R-:W-:-:S05]  /*48fb0*/  @!P6 LOP3.LUT R5, R5, R4, RZ, 0x3c, !PT ;  /* 0x000000040505e212 */ /* 0x000fca00078e3cff */
[----:B------:R0:W2:Y:S04]  /*48fc0*/  @!P6 LDG.E.U16 R0, [R4.64] ;  /* 0x000000060400e981 */ /* 0x0000a8000c1e1500 */
[----:B0-----:R-:W4:Y:S04]  /*48fd0*/  LDL R4, [R1+0x1c84] ;  /* 0x001c840001047983 */ /* 0x001f280000100800 */
[----:B------:R-:W4:Y:S01]  /*48fe0*/  LDL R5, [R1+0x1c88] ;  /* 0x001c880001057983 */ /* 0x000f220000100800 */
[----:B------:R-:W-:-:S03]  /*48ff0*/  PRMT R61, RZ, 0x7610, R61 ;  /* 0x00007610ff3d7816 */ /* 0x000fc6000000003d */
[----:B--2---:R0:W-:Y:S01]  /*49000*/  STL [R1+0x49ec], R0 ;  /* 0x0049ec0001007387 */ /* 0x0041e20000100800 */
[----:B---3--:R-:W-:-:S03]  /*49010*/  PRMT R59, RZ, 0x7610, R59 ;  /* 0x00007610ff3b7816 */ /* 0x008fc6000000003b */
[----:B0-----:R-:W2:Y:S01]  /*49020*/  LDL R0, [R1+0x1c08] ;  /* 0x001c080001007983 */ /* 0x001ea20000100800 */
[----:B----4-:R-:W-:-:S04]  /*49030*/  @!P6 LOP3.LUT R5, R5, R4, RZ, 0x3c, !PT ;  /* 0x000000040505e212 */ /* 0x010fc800078e3cff */
[----:B------:R-:W-:-:S04]  /*49040*/  @!P6 LOP3.LUT R4, R5, R4, RZ, 0x3c, !PT ;  /* 0x000000040504e212 */ /* 0x000fc800078e3cff */
[----:B------:R-:W-:-:S05]  /*49050*/  @!P6 LOP3.LUT R5, R5, R4, RZ, 0x3c, !PT ;  /* 0x000000040505e212 */ /* 0x000fca00078e3cff */
[----:B------:R0:W3:Y:S04]  /*49060*/  @!P6 LDG.E.U16 R61, [R4.64] ;  /* 0x00000006043de981 */ /* 0x0000e8000c1e1500 */
[----:B0-----:R-:W4:Y:S04]  /*49070*/  LDL R4, [R1+0x1c7c] ;  /* 0x001c7c0001047983 */ /* 0x001f280000100800 */
[----:B------:R-:W4:Y:S04]  /*49080*/  LDL R5, [R1+0x1c80] ;  /* 0x001c800001057983 */ /* 0x000f280000100800 */
[----:B---3--:R0:W-:Y:S01]  /*49090*/  STL [R1+0x49f0], R61 ;  /* 0x0049f03d01007387 */ /* 0x0081e20000100800 */
[----:B------:R-:W-:-:S03]  /*490a0*/  PRMT R58, RZ, 0x7610, R58 ;  /* 0x00007610ff3a7816 */ /* 0x000fc6000000003a */
[----:B0-----:R-:W3:Y:S01]  /*490b0*/  LDL R61, [R1+0x1c00] ;  /* 0x001c0000013d7983 */ /* 0x001ee20000100800 */
[----:B----4-:R-:W-:-:S04]  /*490c0*/  @!P6 LOP3.LUT R5, R5, R4, RZ, 0x3c, !PT ;  /* 0x000000040505e212 */ /* 0x010fc800078e3cff */
[----:B------:R-:W-:-:S04]  /*490d0*/  @!P6 LOP3.LUT R4, R5, R4, RZ, 0x3c, !PT ;  /* 0x000000040504e212 */ /* 0x000fc800078e3cff */
[----:B------:R-:W-:-:S05]  /*490e0*/  @!P6 LOP3.LUT R5, R5, R4, RZ, 0x3c, !PT ;  /* 0x000000040505e212 */ /* 0x000fca00078e3cff */
[----:B------:R0:W4:Y:S04]  /*490f0*/  @!P6 LDG.E.U16 R59, [R4.64] ;  /* 0x00000006043be981 */ /* 0x000128000c1e1500 */
[----:B0-----:R-:W2:Y:S04]  /*49100*/  LDL R4, [R1+0x1c44] ;  /* 0x001c440001047983 */ /* 0x001ea80000100800 */
[----:B------:R-:W2:Y:S04]  /*49110*/  LDL R5, [R1+0x1c48] ;  /* 0x001c480001057983 */ /* 0x000ea80000100800 */
[----:B----4-:R0:W-:Y:S04]  /*49120*/  STL [R1+0x49f4], R59 ;  /* 0x0049f43b01007387 */ /* 0x0101e80000100800 */
[----:B0-----:R-:W4:Y:S01]  /*49130*/  LDL R59, [R1+0x1c40] ;  /* 0x001c4000013b7983 */ /* 0x001f220000100800 */
[----:B--2---:R-:W-:-:S04]  /*49140*/  @!P6 LOP3.LUT R5, R5, R4, RZ, 0x3c, !PT ;  /* 0x000000040505e212 */ /* 0x004fc800078e3cff */
[----:B------:R-:W-:-:S04]  /*49150*/  @!P6 LOP3.LUT R4, R5, R4, RZ, 0x3c, !PT ;  /* 0x000000040504e212 */ /* 0x000fc800078e3cff */
[----:B------:R-:W-:-:S05]  /*49160*/  @!P6 LOP3.LUT R5, R5, R4, RZ, 0x3c, !PT ;  /* 0x000000040505e212 */ /* 0x000fca00078e3cff */
[----:B------:R0:W2:Y:S04]  /*49170*/  @!P6 LDG.E.U16 R58, [R4.64] ;  /* 0x00000006043ae981 */ /* 0x0000a8000c1e1500 */
[----:B0-----:R-:W3:Y:S01]  /*49180*/  LDL R5, [R1+0x1c3c] ;  /* 0x001c3c0001057983 */ /* 0x001ee20000100800 */
[----:B------:R-:W-:Y:S01]  /*49190*/  PRMT R57, RZ, 0x7610, R57 ;  /* 0x00007610ff397816 */ /* 0x000fe20000000039 */
[----:B----4-:R-:W-:Y:S02]  /*491a0*/  @!P6 IMAD.MOV.U32 R4, RZ, RZ, R59 ;  /* 0x000000ffff04e224 */ /* 0x010fe400078e003b */
[----:B--2---:R0:W-:Y:S01]  /*491b0*/  STL [R1+0x49f8], R58 ;  /* 0x0049f83a01007387 */ /* 0x0041e20000100800 */
[----:B------:R-:W-:-:S03]  /*491c0*/  PRMT R56, RZ, 0x7610, R56 ;  /* 0x00007610ff387816 */ /* 0x000fc60000000038 */
[----:B------:R-:W2:Y:S04]  /*491d0*/  LDL R59, [R1+0x1bbc] ;  /* 0x001bbc00013b7983 */ /* 0x000ea80000100800 */
[----:B---3--:R1:W3:Y:S04]  /*491e0*/  @!P6 LDG.E.U16 R57, [R4.64] ;  /* 0x000000060439e981 */ /* 0x0082e8000c1e1500 */
[----:B0-----:R-:W4:Y:S04]  /*491f0*/  LDL R58, [R1+0x1bc0] ;  /* 0x001bc000013a7983 */ /* 0x001f280000100800 */
[----:B-1----:R-:W2:Y:S01]  /*49200*/  LDL R5, [R1+0x1c04] ;  /* 0x001c040001057983 */ /* 0x002ea20000100800 */
[----:B------:R-:W-:-:S03]  /*49210*/  @!P6 IMAD.MOV.U32 R4, RZ, RZ, R0 ;  /* 0x000000ffff04e224 */ /* 0x000fc600078e0000 */
[----:B---3--:R0:W-:Y:S01]  /*49220*/  STL [R1+0x49fc], R57 ;  /* 0x0049fc3901007387 */ /* 0x0081e20000100800 */
[----:B------:R-:W-:-:S03]  /*49230*/  PRMT R55, RZ, 0x7610, R55 ;  /* 0x00007610ff377816 */ /* 0x000fc60000000037 */
[----:B------:R-:W3:Y:S04]  /*49240*/  LDL R0, [R1+0x1b88] ;  /* 0x001b880001007983 */ /* 0x000ee80000100800 */
[----:B--2---:R1:W2:Y:S04]  /*49250*/  @!P6 LDG.E.U16 R56, [R4.64] ;  /* 0x000000060438e981 */ /* 0x0042a8000c1e1500 */
[----:B0-----:R-:W3:Y:S04]  /*49260*/  LDL R57, [R1+0x1b84] ;  /* 0x001b840001397983 */ /* 0x001ee80000100800 */
[----:B-1----:R-:W3:Y:S01]  /*49270*/  LDL R5, [R1+0x1bfc] ;  /* 0x001bfc0001057983 */ /* 0x002ee20000100800 */
[----:B------:R-:W-:-:S03]  /*49280*/  @!P6 IMAD.MOV.U32 R4, RZ, RZ, R61 ;  /* 0x000000ffff04e224 */ /* 0x000fc600078e003d */
[----:B--2---:R0:W-:Y:S01]  /*49290*/  STL [R1+0x4a00], R56 ;  /* 0x004a003801007387 */ /* 0x0041e20000100800 */
[----:B------:R-:W-:Y:S02]  /*492a0*/  PRMT R54, RZ, 0x7610, R54 ;  /* 0x00007610ff367816 */ /* 0x000fe40000000036 */
[----:B------:R-:W-:Y:S01]  /*492b0*/  PRMT R53, RZ, 0x7610, R53 ;  /* 0x00007610ff357816 */ /* 0x000fe20000000035 */
[----:B------:R-:W2:Y:S04]  /*492c0*/  LDL R61, [R1+0x1b7c] ;  /* 0x001b7c00013d7983 */ /* 0x000ea80000100800 */
[----:B---3--:R1:W3:Y:S01]  /*492d0*/  @!P6 LDG.E.U16 R55, [R4.64] ;  /* 0x000000060437e981 */ /* 0x0082e2000c1e1500 */
[----:B------:R-:W-:-:S03]  /*492e0*/  PRMT R52, RZ, 0x7610, R52 ;  /* 0x00007610ff347816 */ /* 0x000fc60000000034 */
[----:B0-----:R-:W2:Y:S04]  /*492f0*/  LDL R56, [R1+0x1b80] ;  /* 0x001b800001387983 */ /* 0x001ea80000100800 */
[----:B-1----:R-:W2:Y:S04]  /*49300*/  LDL R4, [R1+0x1bc4] ;  /* 0x001bc40001047983 */ /* 0x002ea80000100800 */
[----:B------:R-:W2:Y:S02]  /*49310*/  LDL R5, [R1+0x1bc8] ;  /* 0x001bc80001057983 */ /* 0x000ea40000100800 */
[----:B--2---:R-:W-:-:S04]  /*49320*/  @!P6 LOP3.LUT R5, R5, R4, RZ, 0x3c, !PT ;  /* 0x000000040505e212 */ /* 0x004fc800078e3cff */
[----:B------:R-:W-:-:S04]  /*49330*/  @!P6 LOP3.LUT R4, R5, R4, RZ, 0x3c, !PT ;  /* 0x000000040504e212 */ /* 0x000fc800078e3cff */
[----:B------:R-:W-:-:S05]  /*49340*/  @!P6 LOP3.LUT R5, R5, R4, RZ, 0x3c, !PT ;  /* 0x000000040505e212 */ /* 0x000fca00078e3cff */
[----:B------:R4:W2:Y:S02]  /*49350*/  @!P6 LDG.E.U16 R54, [R4.64] ;  /* 0x000000060436e981 */ /* 0x0008a4000c1e1500 */
[----:B----4-:R-:W-:Y:S02]  /*49360*/  @!P6 IMAD.MOV.U32 R4, RZ, RZ, R58 ;  /* 0x000000ffff04e224 */ /* 0x010fe400078e003a */
[----:B------:R-:W-:-:S05]  /*49370*/  @!P6 IMAD.MOV.U32 R5, RZ, RZ, R59 ;  /* 0x000000ffff05e224 */ /* 0x000fca00078e003b */
[----:B------:R0:W4:Y:S02]  /*49380*/  @!P6 LDG.E.U16 R53, [R4.64] ;  /* 0x000000060435e981 */ /* 0x000124000c1e1500 */
[----:B0-----:R-:W-:Y:S02]  /*49390*/  @!P6 IMAD.MOV.U32 R4, RZ, RZ, R0 ;  /* 0x000000ffff04e224 */ /* 0x001fe400078e0000 */
[----:B------:R-:W-:-:S05]  /*493a0*/  @!P6 IMAD.MOV.U32 R5, RZ, RZ, R57 ;  /* 0x000000ffff05e224 */ /* 0x000fca00078e0039 */
[----:B------:R0:W4:Y:S04]  /*493b0*/  @!P6 LDG.E.U16 R52, [R4.64] ;  /* 0x000000060434e981 */ /* 0x000128000c1e1500 */
[----:B---3--:R1:W-:Y:S01]  /*493c0*/  STL [R1+0x4a04], R55 ;  /* 0x004a043701007387 */ /* 0x0083e20000100800 */
[----:B0-----:R-:W-:-:S03]  /*493d0*/  @!P6 IMAD.MOV.U32 R4, RZ, RZ, R56 ;  /* 0x000000ffff04e224 */ /* 0x001fc600078e0038 */
[----:B--2---:R0:W-:Y:S04]  /*493e0*/  STL [R1+0x4a08], R54 ;  /* 0x004a083601007387 */ /* 0x0041e80000100800 */
[----:B------:R-:W2:Y:S04]  /*493f0*/  LDL R59, [R1+0x1b44] ;  /* 0x001b4400013b7983 */ /* 0x000ea80000100800 */
[----:B------:R-:W3:Y:S04]  /*49400*/  LDL R58, [R1+0x1b48] ;  /* 0x001b4800013a7983 */ /* 0x000ee80000100800 */
[----:B----4-:R4:W-:Y:S04]  /*49410*/  STL [R1+0x4a0c], R53 ;  /* 0x004a0c3501007387 */ /* 0x0109e80000100800 */
[----:B------:R-:W3:Y:S04]  /*49420*/  LDL R57, [R1+0x1b3c] ;  /* 0x001b3c0001397983 */ /* 0x000ee80000100800 */
[----:B------:R-:W3:Y:S04]  /*49430*/  LDL R0, [R1+0x1b40] ;  /* 0x001b400001007983 */ /* 0x000ee80000100800 */
[----:B------:R0:W-:Y:S04]  /*49440*/  STL [R1+0x4a10], R52 ;  /* 0x004a103401007387 */ /* 0x0001e80000100800 */
[----:B------:R-:W3:Y:S04]  /*49450*/  LDL R56, [R1+0x1b04] ;  /* 0x001b040001387983 */ /* 0x000ee80000100800 */
[----:B-1----:R-:W3:Y:S01]  /*49460*/  LDL R55, [R1+0x1b08] ;  /* 0x001b080001377983 */ /* 0x002ee20000100800 */
[----:B------:R-:W-:Y:S01]  /*49470*/  PRMT R51, RZ, 0x7610, R51 ;  /* 0x00007610ff337816 */ /* 0x000fe20000000033 */
[----:B------:R-:W-:Y:S01]  /*49480*/  @!P6 IMAD.MOV.U32 R5, RZ, RZ, R61 ;  /* 0x000000ffff05e224 */ /* 0x000fe200078e003d */
[----:B------:R-:W-:Y:S01]  /*49490*/  PRMT R50, RZ, 0x7610, R50 ;  /* 0x00007610ff327816 */ /* 0x000fe20000000032 */
[----:B0-----:R-:W3:Y:S04]  /*494a0*/  LDL R54, [R1+0x1afc] ;  /* 0x001afc0001367983 */ /* 0x001ee80000100800 */
[----:B------:R2:W3:Y:S01]  /*494b0*/  @!P6 LDG.E.U16 R51, [R4.64] ;  /* 0x000000060433e981 */ /* 0x0004e2000c1e1500 */
[----:B------:R-:W-:-:S02]  /*494c0*/  PRMT R49, RZ, 0x7610, R49 ;  /* 0x00007610ff317816 */ /* 0x000fc40000000031 */
[----:B------:R-:W-:Y:S01]  /*494d0*/  PRMT R48, RZ, 0x7610, R48 ;  /* 0x00007610ff307816 */ /* 0x000fe20000000030 */
[----:B----4-:R-:W4:Y:S01]  /*494e0*/  LDL R53, [R1+0x1b00] ;  /* 0x001b000001357983 */ /* 0x010f220000100800 */
[----:B--2---:R-:W-:Y:S02]  /*494f0*/  @!P6 IMAD.MOV.U32 R5, RZ, RZ, R59 ;  /* 0x000000ffff05e224 */ /* 0x004fe400078e003b */
[----:B---3--:R-:W-:-:S05]  /*49500*/  @!P6 IMAD.MOV.U32 R4, RZ, RZ, R58 ;  /* 0x000000ffff04e224 */ /* 0x008fca00078e003a */
[----:B------:R0:W2:Y:S02]  /*49510*/  @!P6 LDG.E.U16 R50, [R4.64] ;  /* 0x000000060432e981 */ /* 0x0000a4000c1e1500 */
[----:B0-----:R-:W-:Y:S02]  /*49520*/  @!P6 IMAD.MOV.U32 R5, RZ, RZ, R57 ;  /* 0x000000ffff05e224 */ /* 0x001fe400078e0039 */
[----:B------:R-:W-:-:S05]  /*49530*/  @!P6 IMAD.MOV.U32 R4, RZ, RZ, R0 ;  /* 0x000000ffff04e224 */ /* 0x000fca00078e0000 */
[----:B------:R0:W3:Y:S02]  /*49540*/  @!P6 LDG.E.U16 R49, [R4.64] ;  /* 0x000000060431e981 */ /* 0x0000e4000c1e1500 */
[----:B0-----:R-:W-:Y:S02]  /*49550*/  @!P6 IMAD.MOV.U32 R5, RZ, RZ, R56 ;  /* 0x000000ffff05e224 */ /* 0x001fe400078e0038 */
[----:B------:R-:W-:-:S05]  /*49560*/  @!P6 IMAD.MOV.U32 R4, RZ, RZ, R55 ;  /* 0x000000ffff04e224 */ /* 0x000fca00078e0037 */
[----:B------:R4:W3:Y:S04]  /*49570*/  @!P6 LDG.E.U16 R48, [R4.64] ;  /* 0x000000060430e981 */ /* 0x0008e8000c1e1500 */
[----:B------:R0:W-:Y:S04]  /*49580*/  STL [R1+0x4a14], R51 ;  /* 0x004a143301007387 */ /* 0x0001e80000100800 */
[----:B------:R-:W3:Y:S04]  /*49590*/  LDL R52, [R1+0x1ac4] ;  /* 0x001ac40001347983 */ /* 0x000ee80000100800 */
[----:B0-----:R-:W3:Y:S01]  /*495a0*/  LDL R51, [R1+0x1ac8] ;  /* 0x001ac80001337983 */ /* 0x001ee20000100800 */
[----:B------:R-:W-:Y:S01]  /*495b0*/  PRMT R47, RZ, 0x7610, R47 ;  /* 0x00007610ff2f7816 */ /* 0x000fe2000000002f */
[----:B----4-:R-:W-:-:S02]  /*495c0*/  @!P6 IMAD.MOV.U32 R4, RZ, RZ, R53 ;  /* 0x000000ffff04e224 */ /* 0x010fc400078e0035 */
[----:B------:R-:W-:-:S05]  /*495d0*/  @!P6 IMAD.MOV.U32 R5, RZ, RZ, R54 ;  /* 0x000000ffff05e224 */ /* 0x000fca00078e0036 */
[----:B------:R0:W4:Y:S04]  /*495e0*/  @!P6 LDG.E.U16 R47, [R4.64] ;  /* 0x00000006042fe981 */ /* 0x000128000c1e1500 */
[----:B--2---:R1:W-:Y:S04]  /*495f0*/  STL [R1+0x4a18], R50 ;  /* 0x004a183201007387 */ /* 0x0043e80000100800 */
[----:B------:R-:W2:Y:S04]  /*49600*/  LDL R0, [R1+0x1ac0] ;  /* 0x001ac00001007983 */ /* 0x000ea80000100800 */
[----:B-1----:R-:W2:Y:S04]  /*49610*/  LDL R50, [R1+0x1abc] ;  /* 0x001abc0001327983 */ /* 0x002ea80000100800 */
[----:B---3--:R1:W-:Y:S04]  /*49620*/  STL [R1+0x4a1c], R49 ;  /* 0x004a1c3101007387 */ /* 0x0083e80000100800 */
[----:B------:R3:W-:Y:S04]  /*49630*/  STL [R1+0x4a20], R48 ;  /* 0x004a203001007387 */ /* 0x0007e80000100800 */
[----:B-1----:R-:W2:Y:S04]  /*49640*/  LDL R49, [R1+0x1a84] ;  /* 0x001a840001317983 */ /* 0x002ea80000100800 */
[----:B---3--:R-:W3:Y:S01]  /*49650*/  LDL R48, [R1+0x1a88] ;  /* 0x001a880001307983 */ /* 0x008ee20000100800 */
[----:B------:R-:W-:Y:S01]  /*49660*/  PRMT R46, RZ, 0x7610, R46 ;  /* 0x00007610ff2e7816 */ /* 0x000fe2000000002e */
[----:B0-----:R-:W-:-:S02]  /*49670*/  @!P6 IMAD.MOV.U32 R5, RZ, RZ, R52 ;  /* 0x000000ffff05e224 */ /* 0x001fc400078e0034 */
[----:B------:R-:W-:Y:S01]  /*49680*/  @!P6 IMAD.MOV.U32 R4, RZ, RZ, R51 ;  /* 0x000000ffff04e224 */ /* 0x000fe200078e0033 */
[----:B------:R-:W-:-:S04]  /*49690*/  PRMT R45, RZ, 0x7610, R45 ;  /* 0x00007610ff2d7816 */ /* 0x000fc8000000002d */
[----:B------:R2:W3:Y:S01]  /*496a0*/  @!P6 LDG.E.U16 R46, [R4.64] ;  /* 0x00000006042ee981 */ /* 0x0004e2000c1e1500 */
[----:B------:R-:W-:-:S03]  /*496b0*/  PRMT R44, RZ, 0x7610, R44 ;  /* 0x00007610ff2c7816 */ /* 0x000fc6000000002c */
[----:B----4-:R0:W-:Y:S04]  /*496c0*/  STL [R1+0x4a24], R47 ;  /* 0x004a242f01007387 */ /* 0x0101e80000100800 */
[----:B------:R-:W4:Y:S04]  /*496d0*/  LDL R53, [R1+0x1a7c] ;  /* 0x001a7c0001357983 */ /* 0x000f280000100800 */
[----:B------:R-:W4:Y:S01]  /*496e0*/  LDL R52, [R1+0x1a80] ;  /* 0x001a800001347983 */ /* 0x000f220000100800 */
[----:B--2---:R-:W-:Y:S02]  /*496f0*/  @!P6 IMAD.MOV.U32 R4, RZ, RZ, R0 ;  /* 0x000000ffff04e224 */ /* 0x004fe400078e0000 */
[----:B------:R-:W-:-:S05]  /*49700*/  @!P6 IMAD.MOV.U32 R5, RZ, RZ, R50 ;  /* 0x000000ffff05e224 */ /* 0x000fca00078e0032 */
[----:B------:R1:W2:Y:S02]  /*49710*/  @!P6 LDG.E.U16 R45, [R4.64] ;  /* 0x00000006042de981 */ /* 0x0002a4000c1e1500 */
[----:B-1----:R-:W-:Y:S02]  /*49720*/  @!P6 IMAD.MOV.U32 R5, RZ, RZ, R49 ;  /* 0x000000ffff05e224 */ /* 0x002fe400078e0031 */
[----:B---3--:R-:W-:-:S05]  /*49730*/  @!P6 IMAD.MOV.U32 R4, RZ, RZ, R48 ;  /* 0x000000ffff04e224 */ /* 0x008fca00078e0030 */
[----:B------:R4:W2:Y:S04]  /*49740*/  @!P6 LDG.E.U16 R44, [R4.64] ;  /* 0x00000006042ce981 */ /* 0x0008a8000c1e1500 */
[----:B------:R1:W-:Y:S04]  /*49750*/  STL [R1+0x4a28], R46 ;  /* 0x004a282e01007387 */ /* 0x0003e80000100800 */
[----:B------:R-:W2:Y:S04]  /*49760*/  LDL R51, [R1+0x1a44] ;  /* 0x001a440001337983 */ /* 0x000ea80000100800 */
[----:B------:R-:W2:Y:S04]  /*49770*/  LDL R50, [R1+0x1a48] ;  /* 0x001a480001327983 */ /* 0x000ea80000100800 */
[----:B------:R-:W2:Y:S01]  /*49780*/  LDL R0, [R1+0x1a40] ;  /* 0x001a400001007983 */ /* 0x000ea20000100800 */
[----:B------:R-:W-:Y:S01]  /*49790*/  PRMT R43, RZ, 0x7610, R43 ;  /* 0x00007610ff2b7816 */ /* 0x000fe2000000002b */
[----:B----4-:R-:W-:-:S02]  /*497a0*/  @!P6 IMAD.MOV.U32 R4, RZ, RZ, R52 ;  /* 0x000000ffff04e224 */ /* 0x010fc400078e0034 */
[----:B------:R-:W-:-:S05]  /*497b0*/  @!P6 IMAD.MOV.U32 R5, RZ, RZ, R53 ;  /* 0x000000ffff05e224 */ /* 0x000fca00078e0035 */
[----:B------:R4:W2:Y:S04]  /*497c0*/  @!P6 LDG.E.U16 R43, [R4.64] ;  /* 0x00000006042be981 */ /* 0x0008a8000c1e1500 */
[----:B--2---:R2:W-:Y:S04]  /*497d0*/  STL [R1+0x4a2c], R45 ;  /* 0x004a2c2d01007387 */ /* 0x0045e80000100800 */
[----:B------:R-:W3:Y:S04]  /*497e0*/  LDL R49, [R1+0x1a3c] ;  /* 0x001a3c0001317983 */ /* 0x000ee80000100800 */
[----:B------:R-:W3:Y:S04]  /*497f0*/  LDL R48, [R1+0x1a04] ;  /* 0x001a040001307983 */ /* 0x000ee80000100800 */
[----:B0-----:R-:W3:Y:S04]  /*49800*/  LDL R47, [R1+0x1a08] ;  /* 0x001a0800012f7983 */ /* 0x001ee80000100800 */
[----:B--2---:R0:W-:Y:S04]  /*49810*/  STL [R1+0x4a30], R44 ;  /* 0x004a302c01007387 */ /* 0x0041e80000100800 */
[----:B-1----:R-:W2:Y:S04]  /*49820*/  LDL R46, [R1+0x19fc] ;  /* 0x0019fc00012e7983 */ /* 0x002ea80000100800 */
[----:B------:R-:W2:Y:S01]  /*49830*/  LDL R45, [R1+0x1a00] ;  /* 0x001a0000012d7983 */ /* 0x000ea20000100800 */
[----:B------:R-:W-:Y:S01]  /*49840*/  PRMT R42, RZ, 0x7610, R42 ;  /* 0x00007610ff2a7816 */ /* 0x000fe2000000002a */
[----:B----4-:R-:W-:-:S02]  /*49850*/  @!P6 IMAD.MOV.U32 R5, RZ, RZ, R51 ;  /* 0x000000ffff05e224 */ /* 0x010fc400078e0033 */
[----:B------:R-:W-:Y:S01]  /*49860*/  @!P6 IMAD.MOV.U32 R4, RZ, RZ, R50 ;  /* 0x000000ffff04e224 */ /* 0x000fe200078e0032 */
[----:B------:R-:W-:-:S04]  /*49870*/  PRMT R41, RZ, 0x7610, R41 ;  /* 0x00007610ff297816 */ /* 0x000fc80000000029 */
[----:B------:R1:W4:Y:S02]  /*49880*/  @!P6 LDG.E.U16 R42, [R4.64] ;  /* 0x00000006042ae981 */ /* 0x000324000c1e1500 */
[----:B-1----:R-:W-:Y:S01]  /*49890*/  @!P6 IMAD.MOV.U32 R4, RZ, RZ, R0 ;  /* 0x000000ffff04e224 */ /* 0x002fe200078e0000 */
[----:B------:R-:W-:Y:S02]  /*498a0*/  PRMT R40, RZ, 0x7610, R40 ;  /* 0x00007610ff287816 */ /* 0x000fe40000000028 */
[----:B------:R-:W-:Y:S01]  /*498b0*/  PRMT R39, RZ, 0x7610, R39 ;  /* 0x00007610ff277816 */ /* 0x000fe20000000027 */
[----:B------:R1:W-:Y:S04]  /*498c0*/  STL [R1+0x4a34], R43 ;  /* 0x004a342b01007387 */ /* 0x0003e80000100800 */
[----:B0-----:R-:W4:Y:S04]  /*498d0*/  LDL R44, [R1+0x19c4] ;  /* 0x0019c400012c7983 */ /* 0x001f280000100800 */
[----:B-1----:R-:W4:Y:S01]  /*498e0*/  LDL R43, [R1+0x19c8] ;  /* 0x0019c800012b7983 */ /* 0x002f220000100800 */
[----:B---3--:R-:W-:-:S05]  /*498f0*/  @!P6 IMAD.MOV.U32 R5, RZ, RZ, R49 ;  /* 0x000000ffff05e224 */ /* 0x008fca00078e0031 */
[----:B------:R0:W3:Y:S02]  /*49900*/  @!P6 LDG.E.U16 R41, [R4.64] ;  /* 0x000000060429e981 */ /* 0x0000e4000c1e1500 */
[----:B0-----:R-:W-:Y:S02]  /*49910*/  @!P6 IMAD.MOV.U32 R4, RZ, RZ, R47 ;  /* 0x000000ffff04e224 */ /* 0x001fe400078e002f */
[----:B------:R-:W-:-:S05]  /*49920*/  @!P6 IMAD.MOV.U32 R5, RZ, RZ, R48 ;  /* 0x000000ffff05e224 */ /* 0x000fca00078e0030 */
[----:B------:R2:W3:Y:S02]  /*49930*/  @!P6 LDG.E.U16 R40, [R4.64] ;  /* 0x000000060428e981 */ /* 0x0004e4000c1e1500 */
[----:B--2---:R-:W-:Y:S02]  /*49940*/  @!P6 IMAD.MOV.U32 R5, RZ, RZ, R46 ;  /* 0x000000ffff05e224 */ /* 0x004fe400078e002e */
[----:B------:R-:W-:-:S05]  /*49950*/  @!P6 IMAD.MOV.U32 R4, RZ, RZ, R45 ;  /* 0x000000ffff04e224 */ /* 0x000fca00078e002d */
[----:B------:R0:W2:Y:S04]  /*49960*/  @!P6 LDG.E.U16 R39, [R4.64] ;  /* 0x000000060427e981 */ /* 0x0000a8000c1e1500 */
[----:B----4-:R1:W-:Y:S04]  /*49970*/  STL [R1+0x4a38], R42 ;  /* 0x004a382a01007387 */ /* 0x0103e80000100800 */
[----:B------:R-:W4:Y:S01]  /*49980*/  LDL R0, [R1+0x19c0] ;  /* 0x0019c00001007983 */ /* 0x000f220000100800 */
[----:B------:R-:W-:Y:S01]  /*49990*/  PRMT R38, RZ, 0x7610, R38 ;  /* 0x00007610ff267816 */ /* 0x000fe20000000026 */
[----:B0-----:R-:W-:-:S02]  /*499a0*/  @!P6 IMAD.MOV.U32 R5, RZ, RZ, R44 ;  /* 0x000000ffff05e224 */ /* 0x001fc400078e002c */
[----:B------:R-:W-:-:S05]  /*499b0*/  @!P6 IMAD.MOV.U32 R4, RZ, RZ, R43 ;  /* 0x000000ffff04e224 */ /* 0x000fca00078e002b */
[----:B------:R4:W4:Y:S04]  /*499c0*/  @!P6 LDG.E.U16 R38, [R4.64] ;  /* 0x000000060426e981 */ /* 0x000928000c1e1500 */
[----:B---3--:R0:W-:Y:S04]  /*499d0*/  STL [R1+0x4a3c], R41 ;  /* 0x004a3c2901007387 */ /* 0x0081e80000100800 */
[----:B------:R-:W3:Y:S04]  /*499e0*/  LDL R49, [R1+0x19bc] ;  /* 0x0019bc0001317983 */ /* 0x000ee80000100800 */
[----:B------:R-:W3:Y:S04]  /*499f0*/  LDL R48, [R1+0x1984] ;  /* 0x0019840001307983 */ /* 0x000ee80000100800 */
[----:B-1----:R-:W3:Y:S04]  /*49a00*/  LDL R42, [R1+0x1988] ;  /* 0x00198800012a7983 */ /* 0x002ee80000100800 */
[----:B------:R1:W-:Y:S04]  /*49a10*/  STL [R1+0x4a40], R40 ;  /* 0x004a402801007387 */ /* 0x0003e80000100800 */
[----:B------:R-:W3:Y:S04]  /*49a20*/  LDL R47, [R1+0x197c] ;  /* 0x00197c00012f7983 */ /* 0x000ee80000100800 */
[----:B0-----:R-:W3:Y:S04]  /*49a30*/  LDL R41, [R1+0x1980] ;  /* 0x0019800001297983 */ /* 0x001ee80000100800 */
[----:B--2---:R-:W-:Y:S04]  /*49a40*/  STL [R1+0x4a44], R39 ;  /* 0x004a442701007387 */ /* 0x004fe80000100800 */
[----:B------:R-:W2:Y:S04]  /*49a50*/  LDL R46, [R1+0x1944] ;  /* 0x00194400012e7983 */ /* 0x000ea80000100800 */
[----:B------:R-:W2:Y:S01]  /*49a60*/  LDL R45, [R1+0x1948] ;  /* 0x00194800012d7983 */ /* 0x000ea20000100800 */
[----:B------:R-:W-:Y:S01]  /*49a70*/  PRMT R37, RZ, 0x7610, R37 ;  /* 0x00007610ff257816 */ /* 0x000fe20000000025 */
[----:B----4-:R-:W-:Y:S01]  /*49a80*/  @!P6 IMAD.MOV.U32 R4, RZ, RZ, R0 ;  /* 0x000000ffff04e224 */ /* 0x010fe200078e0000 */
[----:B------:R-:W-:Y:S01]  /*49a90*/  PRMT R36, RZ, 0x7610, R36 ;  /* 0x00007610ff247816 */ /* 0x000fe20000000024 */
[----:B------:R-:W4:Y:S01]  /*49aa0*/  LDL R44, [R1+0x193c] ;  /* 0x00193c00012c7983 */ /* 0x000f220000100800 */
[----:B------:R-:W-:-:S02]  /*49ab0*/  PRMT R35, RZ, 0x7610, R35 ;  /* 0x00007610ff237816 */ /* 0x000fc40000000023 */
[----:B------:R-:W-:Y:S01]  /*49ac0*/  PRMT R34, RZ, 0x7610, R34 ;  /* 0x00007610ff227816 */ /* 0x000fe20000000022 */
[----:B------:R-:W4:Y:S04]  /*49ad0*/  LDL R43, [R1+0x1940] ;  /* 0x00194000012b7983 */ /* 0x000f280000100800 */
[----:B------:R0:W-:Y:S04]  /*49ae0*/  STL [R1+0x4a48], R38 ;  /* 0x004a482601007387 */ /* 0x0001e80000100800 */
[----:B------:R-:W4:Y:S04]  /*49af0*/  LDL R0, [R1+0x1908] ;  /* 0x0019080001007983 */ /* 0x000f280000100800 */
[----:B-1----:R-:W4:Y:S01]  /*49b00*/  LDL R40, [R1+0x1904] ;  /* 0x0019040001287983 */ /* 0x002f220000100800 */
[----:B---3--:R-:W-:-:S05]  /*49b10*/  @!P6 IMAD.MOV.U32 R5, RZ, RZ, R49 ;  /* 0x000000ffff05e224 */ /* 0x008fca00078e0031 */
[----:B------:R1:W3:Y:S02]  /*49b20*/  @!P6 LDG.E.U16 R37, [R4.64] ;  /* 0x000000060425e981 */ /* 0x0002e4000c1e1500 */
[----:B-1----:R-:W-:Y:S02]  /*49b30*/  @!P6 IMAD.MOV.U32 R4, RZ, RZ, R42 ;  /* 0x000000ffff04e224 */ /* 0x002fe400078e002a */
[----:B------:R-:W-:-:S05]  /*49b40*/  @!P6 IMAD.MOV.U32 R5, RZ, RZ, R48 ;  /* 0x000000ffff05e224 */ /* 0x000fca00078e0030 */
[----:B------:R1:W3:Y:S02]  /*49b50*/  @!P6 LDG.E.U16 R36, [R4.64] ;  /* 0x000000060424e981 */ /* 0x0002e4000c1e1500 */
[----:B-1----:R-:W-:Y:S02]  /*49b60*/  @!P6 IMAD.MOV.U32 R4, RZ, RZ, R41 ;  /* 0x000000ffff04e224 */ /* 0x002fe400078e0029 */
[----:B------:R-:W-:-:S05]  /*49b70*/  @!P6 IMAD.MOV.U32 R5, RZ, RZ, R47 ;  /* 0x000000ffff05e224 */ /* 0x000fca00078e002f */
[----:B------:R2:W3:Y:S02]  /*49b80*/  @!P6 LDG.E.U16 R35, [R4.64] ;  /* 0x000000060423e981 */ /* 0x0004e4000c1e1500 */
[----:B--2---:R-:W-:Y:S02]  /*49b90*/  @!P6 IMAD.MOV.U32 R4, RZ, RZ, R45 ;  /* 0x000000ffff04e224 */ /* 0x004fe400078e002d */
[----:B------:R-:W-:-:S05]  /*49ba0*/  @!P6 IMAD.MOV.U32 R5, RZ, RZ, R46 ;  /* 0x000000ffff05e224 */ /* 0x000fca00078e002e */
[----:B------:R4:W2:Y:S01]  /*49bb0*/  @!P6 LDG.E.U16 R34, [R4.64] ;  /* 0x000000060422e981 */ /* 0x0008a2000c1e1500 */
[----:B------:R-:W-:Y:S01]  /*49bc0*/  PRMT R33, RZ, 0x7610, R33 ;  /* 0x00007610ff217816 */ /* 0x000fe20000000021 */
[----:B----4-:R-:W-:Y:S02]  /*49bd0*/  @!P6 IMAD.MOV.U32 R4, RZ, RZ, R43 ;  /* 0x000000ffff04e224 */ /* 0x010fe400078e002b */
[----:B------:R-:W-:-:S05]  /*49be0*/  @!P6 IMAD.MOV.U32 R5, RZ, RZ, R44 ;  /* 0x000000ffff05e224 */ /* 0x000fca00078e002c */
[----:B------:R1:W4:Y:S02]  /*49bf0*/  @!P6 LDG.E.U16 R33, [R4.64] ;  /* 0x000000060421e981 */ /* 0x000324000c1e1500 */
[----:B-1----:R-:W-:Y:S02]  /*49c00*/  @!P6 IMAD.MOV.U32 R4, RZ, RZ, R0 ;  /* 0x000000ffff04e224 */ /* 0x002fe400078e0000 */
[----:B---3--:R1:W-:Y:S04]  /*49c10*/  STL [R1+0x4a4c], R37 ;  /* 0x004a4c2501007387 */ /* 0x0083e80000100800 */
[----:B------:R-:W3:Y:S04]  /*49c20*/  LDL R42, [R1+0x18fc] ;  /* 0x0018fc00012a7983 */ /* 0x000ee80000100800 */
[----:B0-----:R-:W4:Y:S04]  /*49c30*/  LDL R38, [R1+0x1900] ;  /* 0x0019000001267983 */ /* 0x001f280000100800 */
[----:B------:R0:W-:Y:S04]  /*49c40*/  STL [R1+0x4a50], R36 ;  /* 0x004a502401007387 */ /* 0x0001e80000100800 */
[----:B------:R-:W4:Y:S04]  /*49c50*/  LDL R41, [R1+0x18c4] ;  /* 0x0018c40001297983 */ /* 0x000f280000100800 */
[----:B------:R-:W4:Y:S04]  /*49c60*/  LDL R39, [R1+0x18c8] ;  /* 0x0018c80001277983 */ /* 0x000f280000100800 */
[----:B------:R2:W-:Y:S04]  /*49c70*/  STL [R1+0x4a54], R35 ;  /* 0x004a542301007387 */ /* 0x0005e80000100800 */
[----:B-1----:R-:W4:Y:S04]  /*49c80*/  LDL R37, [R1+0x18bc] ;  /* 0x0018bc0001257983 */ /* 0x002f280000100800 */
[----:B0-----:R-:W4:Y:S04]  /*49c90*/  LDL R36, [R1+0x18c0] ;  /* 0x0018c00001247983 */ /* 0x001f280000100800 */
[----:B--2---:R0:W-:Y:S04]  /*49ca0*/  STL [R1+0x4a58], R34 ;  /* 0x004a582201007387 */ /* 0x0041e80000100800 */
[----:B------:R-:W2:Y:S04]  /*49cb0*/  LDL R35, [R1+0x1884] ;  /* 0x0018840001237983 */ /* 0x000ea80000100800 */
[----:B------:R-:W2:Y:S04]  /*49cc0*/  LDL R0, [R1+0x1880] ;  /* 0x0018800001007983 */ /* 0x000ea80000100800 */
[----:B0-----:R-:W2:Y:S01]  /*49cd0*/  LDL R34, [R1+0x1888] ;  /* 0x0018880001227983 */ /* 0x001ea20000100800 */
[----:B------:R-:W-:Y:S01]  /*49ce0*/  PRMT R32, RZ, 0x7610, R32 ;  /* 0x00007610ff207816 */ /* 0x000fe20000000020 */
[----:B------:R-:W-:-:S02]  /*49cf0*/  @!P6 IMAD.MOV.U32 R5, RZ, RZ, R40 ;  /* 0x000000ffff05e224 */ /* 0x000fc400078e0028 */
[----:B------:R-:W2:Y:S01]  /*49d00*/  LDL R40, [R1+0x187c] ;  /* 0x00187c0001287983 */ /* 0x000ea20000100800 */
[----:B------:R-:W-:-:S03]  /*49d10*/  PRMT R31, RZ, 0x7610, R31 ;  /* 0x00007610ff1f7816 */ /* 0x000fc6000000001f */
[----:B------:R3:W2:Y:S01]  /*49d20*/  @!P6 LDG.E.U16 R32, [R4.64] ;  /* 0x000000060420e981 */ /* 0x0006a2000c1e1500 */
[----:B------:R-:W-:Y:S02]  /*49d30*/  PRMT R30, RZ, 0x7610, R30 ;  /* 0x00007610ff1e7816 */ /* 0x000fe4000000001e */
[----:B------:R-:W-:Y:S01]  /*49d40*/  PRMT R29, RZ, 0x7610, R29 ;  /* 0x00007610ff1d7816 */ /* 0x000fe2000000001d */
[----:B------:R-:W2:Y:S01]  /*49d50*/  LDL R44, [R1+0x17bc] ;  /* 0x0017bc00012c7983 */ /* 0x000ea20000100800 */
[----:B------:R-:W-:Y:S02]  /*49d60*/  PRMT R28, RZ, 0x7610, R28 ;  /* 0x00007610ff1c7816 */ /* 0x000fe4000000001c */
[----:B------:R-:W-:Y:S01]  /*49d70*/  PRMT R27, RZ, 0x7610, R27 ;  /* 0x00007610ff1b7816 */ /* 0x000fe2000000001b */
[----:B------:R-:W2:Y:S01]  /*49d80*/  LDL R43, [R1+0x1784] ;  /* 0x00178400012b7983 */ /* 0x000ea20000100800 */
[----:B------:R-:W-:Y:S02]  /*49d90*/  PRMT R26, RZ, 0x7610, R26 ;  /* 0x00007610ff1a7816 */ /* 0x000fe4000000001a */
[----:B------:R-:W-:Y:S01]  /*49da0*/  PRMT R25, RZ, 0x7610, R25 ;  /* 0x00007610ff197816 */ /* 0x000fe20000000019 */
[----:B------:R-:W2:Y:S01]  /*49db0*/  LDL R46, [R1+0x1734] ;  /* 0x00173400012e7983 */ /* 0x000ea20000100800 */
[----:B------:R-:W-:-:S02]  /*49dc0*/  PRMT R24, RZ, 0x7610, R24 ;  /* 0x00007610ff187816 */ /* 0x000fc40000000018 */
[----:B------:R-:W-:Y:S01]  /*49dd0*/  PRMT R23, RZ, 0x7610, R23 ;  /* 0x00007610ff177816 */ /* 0x000fe20000000017 */
[----:B------:R-:W2:Y:S01]  /*49de0*/  LDL R45, [R1+0x1730] ;  /* 0x00173000012d7983 */ /* 0x000ea20000100800 */
[----:B---3--:R-:W-:-:S03]  /*49df0*/  @!P6 IMAD.MOV.U32 R5, RZ, RZ, R42 ;  /* 0x000000ffff05e224 */ /* 0x008fc600078e002a */
[----:B------:R-:W3:Y:S01]  /*49e00*/  LDL R42, [R1+0x1844] ;  /* 0x00184400012a7983 */ /* 0x000ee20000100800 */
[----:B----4-:R-:W-:-:S03]  /*49e10*/  @!P6 IMAD.MOV.U32 R4, RZ, RZ, R38 ;  /* 0x000000ffff04e224 */ /* 0x010fc600078e0026 */
[----:B------:R-:W4:Y:S04]  /*49e20*/  LDL R38, [R1+0x1848] ;  /* 0x0018480001267983 */ /* 0x000f280000100800 */
[----:B------:R0:W4:Y:S02]  /*49e30*/  @!P6 LDG.E.U16 R31, [R4.64] ;  /* 0x00000006041fe981 */ /* 0x000124000c1e1500 */
[----:B0-----:R-:W-:Y:S02]  /*49e40*/  @!P6 IMAD.MOV.U32 R5, RZ, RZ, R41 ;  /* 0x000000ffff05e224 */ /* 0x001fe400078e0029 */
[----:B------:R-:W-:Y:S01]  /*49e50*/  @!P6 IMAD.MOV.U32 R4, RZ, RZ, R39 ;  /* 0x000000ffff04e224 */ /* 0x000fe200078e0027 */
[----:B------:R-:W4:Y:S04]  /*49e60*/  LDL R41, [R1+0x183c] ;  /* 0x00183c0001297983 */ /* 0x000f280000100800 */
[----:B------:R-:W4:Y:S04]  /*49e70*/  LDL R39, [R1+0x1840] ;  /* 0x0018400001277983 */ /* 0x000f280000100800 */
[----:B------:R0:W4:Y:S02]  /*49e80*/  @!P6 LDG.E.U16 R30, [R4.64] ;  /* 0x00000006041ee981 */ /* 0x000124000c1e1500 */
[----:B0-----:R-:W-:-:S02]  /*49e90*/  @!P6 IMAD.MOV.U32 R4, RZ, RZ, R36 ;  /* 0x000000ffff04e224 */ /* 0x001fc400078e0024 */
[----:B------:R-:W-:Y:S01]  /*49ea0*/  @!P6 IMAD.MOV.U32 R5, RZ, RZ, R37 ;  /* 0x000000ffff05e224 */ /* 0x000fe200078e0025 */
[----:B------:R-:W4:Y:S04]  /*49eb0*/  LDL R36, [R1+0x1808] ;  /* 0x0018080001247983 */ /* 0x000f280000100800 */
[----:B------:R-:W4:Y:S04]  /*49ec0*/  LDL R37, [R1+0x1804] ;  /* 0x0018040001257983 */ /* 0x000f280000100800 */
[----:B------:R2:W4:Y:S02]  /*49ed0*/  @!P6 LDG.E.U16 R29, [R4.64] ;  /* 0x00000006041de981 */ /* 0x000524000c1e1500 */
[----:B--2---:R-:W-:-:S02]  /*49ee0*/  @!P6 IMAD.MOV.U32 R4, RZ, RZ, R34 ;  /* 0x000000ffff04e224 */ /* 0x004fc400078e0022 */
[----:B------:R-:W2:Y:S01]  /*49ef0*/  LDL R34, [R1+0x1800] ;  /* 0x0018000001227983 */ /* 0x000ea20000100800 */
[----:B------:R-:W-:-:S03]  /*49f00*/  @!P6 IMAD.MOV.U32 R5, RZ, RZ, R35 ;  /* 0x000000ffff05e224 */ /* 0x000fc600078e0023 */
[----:B------:R-:W2:Y:S04]  /*49f10*/  LDL R35, [R1+0x17fc] ;  /* 0x0017fc0001237983 */ /* 0x000ea80000100800 */
[----:B------:R0:W2:Y:S02]  /*49f20*/  @!P6 LDG.E.U16 R28, [R4.64] ;  /* 0x00000006041ce981 */ /* 0x0000a4000c1e1500 */
[----:B0-----:R-:W-:Y:S02]  /*49f30*/  @!P6 IMAD.MOV.U32 R4, RZ, RZ, R0 ;  /* 0x000000ffff04e224 */ /* 0x001fe400078e0000 */
[----:B------:R-:W2:Y:S01]  /*49f40*/  LDL R0, [R1+0x17c8] ;  /* 0x0017c80001007983 */ /* 0x000ea20000100800 */
[----:B------:R-:W-:-:S03]  /*49f50*/  @!P6 IMAD.MOV.U32 R5, RZ, RZ, R40 ;  /* 0x000000ffff05e224 */ /* 0x000fc600078e0028 */
[----:B------:R-:W2:Y:S04]  /*49f60*/  LDL R40, [R1+0x17c4] ;  /* 0x0017c40001287983 */ /* 0x000ea80000100800 */
[----:B------:R3:W2:Y:S02]  /*49f70*/  @!P6 LDG.E.U16 R27, [R4.64] ;  /* 0x00000006041be981 */ /* 0x0006a4000c1e1500 */
[----:B---3--:R-:W-:Y:S02]  /*49f80*/  @!P6 IMAD.MOV.U32 R5, RZ, RZ, R42 ;  /* 0x000000ffff05e224 */ /* 0x008fe400078e002a */
[----:B------:R-:W3:Y:S01]  /*49f90*/  LDL R42, [R1+0x1750] ;  /* 0x00175000012a7983 */ /* 0x000ee20000100800 */
[----:B----4-:R-:W-:-:S03]  /*49fa0*/  @!P6 IMAD.MOV.U32 R4, RZ, RZ, R38 ;  /* 0x000000ffff04e224 */ /* 0x010fc600078e0026 */
[----:B------:R-:W4:Y:S04]  /*49fb0*/  LDL R38, [R1+0x17c0] ;  /* 0x0017c00001267983 */ /* 0x000f280000100800 */
[----:B------:R0:W3:Y:S02]  /*49fc0*/  @!P6 LDG.E.U16 R26, [R4.64] ;  /* 0x00000006041ae981 */ /* 0x0000e4000c1e1500 */
[----:B0-----:R-:W-:Y:S02]  /*49fd0*/  @!P6 IMAD.MOV.U32 R5, RZ, RZ, R41 ;  /* 0x000000ffff05e224 */ /* 0x001fe400078e0029 */
[----:B------:R-:W3:Y:S01]  /*49fe0*/  LDL R41, [R1+0x174c] ;  /* 0x00174c0001297983 */ /* 0x000ee20000100800 */
[----:B------:R-:W-:-:S03]  /*49ff0*/  @!P6 IMAD.MOV.U32 R4, RZ, RZ, R39 ;  /* 0x000000ffff04e224 */ /* 0x000fc600078e0027 */
[----:B------:R-:W3:Y:S04]  /*4a000*/  LDL R39, [R1+0x1788] ;  /* 0x0017880001277983 */ /* 0x000ee80000100800 */
[----:B------:R0:W3:Y:S02]  /*4a010*/  @!P6 LDG.E.U16 R25, [R4.64] ;  /* 0x000000060419e981 */ /* 0x0000e4000c1e1500 */
[----:B0-----:R-:W-:Y:S02]  /*4a020*/  @!P6 IMAD.MOV.U32 R4, RZ, RZ, R36 ;  /* 0x000000ffff04e224 */ /* 0x001fe400078e0024 */
[----:B------:R-:W3:Y:S01]  /*4a030*/  LDL R36, [R1+0x1780] ;  /* 0x0017800001247983 */ /* 0x000ee20000100800 */
[----:B------:R-:W-:-:S03]  /*4a040*/  @!P6 IMAD.MOV.U32 R5, RZ, RZ, R37 ;  /* 0x000000ffff05e224 */ /* 0x000fc600078e0025 */
[----:B------:R-:W3:Y:S04]  /*4a050*/  LDL R37, [R1+0x177c] ;  /* 0x00177c0001257983 */ /* 0x000ee80000100800 */
[----:B------:R2:W3:Y:S02]  /*4a060*/  @!P6 LDG.E.U16 R24, [R4.64] ;  /* 0x000000060418e981 */ /* 0x0004e4000c1e1500 */
[----:B--2---:R-:W-:Y:S02]  /*4a070*/  @!P6 IMAD.MOV.U32 R4, RZ, RZ, R34 ;  /* 0x000000ffff04e224 */ /* 0x004fe400078e0022 */
[----:B------:R-:W2:Y:S01]  /*4a080*/  LDL R34, [R1+0x2684] ;  /* 0x0026840001227983 */ /* 0x000ea20000100800 */
[----:B------:R-:W-:-:S03]  /*4a090*/  @!P6 IMAD.MOV.U32 R5, RZ, RZ, R35 ;  /* 0x000000ffff05e224 */ /* 0x000fc600078e0023 */
[----:B------:R-:W2:Y:S04]  /*4a0a0*/  LDL R35, [R1+0x268c] ;  /* 0x00268c0001237983 */ /* 0x000ea80000100800 */
[----:B------:R0:W2:Y:S02]  /*4a0b0*/  @!P6 LDG.E.U16 R23, [R4.64] ;  /* 0x000000060417e981 */ /* 0x0000a4000c1e1500 */
[----:B0-----:R-:W-:Y:S02]  /*4a0c0*/  @!P6 IMAD.MOV.U32 R4, RZ, RZ, R0 ;  /* 0x000000ffff04e224 */ /* 0x001fe400078e0000 */
[----:B------:R-:W2:Y:S01]  /*4a0d0*/  LDL R0, [R1+0x26c4] ;  /* 0x0026c40001007983 */ /* 0x000ea20000100800 */
[----:B------:R-:W-:Y:S01]  /*4a0e0*/  PRMT R22, RZ, 0x7610, R22 ;  /* 0x00007610ff167816 */ /* 0x000fe20000000016 */
[----:B------:R-:W-:Y:S01]  /*4a0f0*/  @!P6 IMAD.MOV.U32 R5, RZ, RZ, R40 ;  /* 0x000000ffff05e224 */ /* 0x000fe200078e0028 */
[----:B------:R-:W-:Y:S01]  /*4a100*/  PRMT R21, RZ, 0x7610, R21 ;  /* 0x00007610ff157816 */ /* 0x000fe20000000015 */
[----:B------:R-:W2:Y:S04]  /*4a110*/  LDL R40, [R1+0x2688] ;  /* 0x0026880001287983 */ /* 0x000ea80000100800 */
[----:B------:R0:W2:Y:S01]  /*4a120*/  @!P6 LDG.E.U16 R22, [R4.64] ;  /* 0x000000060416e981 */ /* 0x0000a2000c1e1500 */
[----:B------:R-:W-:Y:S01]  /*4a130*/  PRMT R20, RZ, 0x7610, R20 ;  /* 0x00007610ff147816 */ /* 0x000fe20000000014 */
[----:B0-----:R-:W-:Y:S01]  /*4a140*/  @!P6 IMAD.MOV.U32 R5, RZ, RZ, R44 ;  /* 0x000000ffff05e224 */ /* 0x001fe200078e002c */
[----:B------:R-:W-:Y:S01]  /*4a150*/  PRMT R19, RZ, 0x7610, R19 ;  /* 0x00007610ff137816 */ /* 0x000fe20000000013 */
[----:B------:R-:W2:Y:S01]  /*4a160*/  LDL R44, [R1+0x2664] ;  /* 0x00266400012c7983 */ /* 0x000ea20000100800 */
[----:B------:R-:W-:-:S02]  /*4a170*/  PRMT R18, RZ, 0x7610, R18 ;  /* 0x00007610ff127816 */ /* 0x000fc40000000012 */
[----:B------:R-:W-:Y:S01]  /*4a180*/  PRMT R17, RZ, 0x7610, R17 ;  /* 0x00007610ff117816 */ /* 0x000fe20000000011 */
[----:B----4-:R-:W-:Y:S02]  /*4a190*/  @!P6 IMAD.MOV.U32 R4, RZ, RZ, R38 ;  /* 0x000000ffff04e224 */ /* 0x010fe400078e0026 */
[----:B------:R-:W4:Y:S04]  /*4a1a0*/  LDL R38, [R1+0x26cc] ;  /* 0x0026cc0001267983 */ /* 0x000f280000100800 */
[----:B------:R0:W4:Y:S02]  /*4a1b0*/  @!P6 LDG.E.U16 R21, [R4.64] ;  /* 0x000000060415e981 */ /* 0x000124000c1e1500 */
[----:B0-----:R-:W-:Y:S02]  /*4a1c0*/  @!P6 IMAD.MOV.U32 R5, RZ, RZ, R43 ;  /* 0x000000ffff05e224 */ /* 0x001fe400078e002b */
[----:B------:R-:W4:Y:S01]  /*4a1d0*/  LDL R43, [R1+0x2634] ;  /* 0x00263400012b7983 */ /* 0x000f220000100800 */
[----:B---3--:R-:W-:-:S03]  /*4a1e0*/  @!P6 IMAD.MOV.U32 R4, RZ, RZ, R39 ;  /* 0x000000ffff04e224 */ /* 0x008fc600078e0027 */
        /* <DEDUP_REMOVED lines=8> */
[----:B------:R-:W-:Y:S01]  /*4a270*/  @!P6 IMAD.MOV.U32 R5, RZ, RZ, R42 ;  /* 0x000000ffff05e224 */ /* 0x000fe200078e002a */
[----:B------:R-:W2:Y:S04]  /*4a280*/  LDL R34, [R1+0x2720] ;  /* 0x0027200001227983 */ /* 0x000ea80000100800 */
[----:B------:R0:W2:Y:S04]  /*4a290*/  @!P6 LDG.E.U16 R18, [R4.64] ;  /* 0x000000060412e981 */ /* 0x0000a8000c1e1500 */
[----:B------:R-:W2:Y:S01]  /*4a2a0*/  LDL R42, [R1+0x2638] ;  /* 0x00263800012a7983 */ /* 0x000ea20000100800 */
[----:B0-----:R-:W-:-:S02]  /*4a2b0*/  @!P6 IMAD.MOV.U32 R4, RZ, RZ, R35 ;  /* 0x000000ffff04e224 */ /* 0x001fc400078e0023 */
[----:B------:R-:W-:Y:S01]  /*4a2c0*/  @!P6 IMAD.MOV.U32 R5, RZ, RZ, R41 ;  /* 0x000000ffff05e224 */ /* 0x000fe200078e0029 */
[----:B------:R-:W2:Y:S04]  /*4a2d0*/  LDL R35, [R1+0x26d0] ;  /* 0x0026d00001237983 */ /* 0x000ea80000100800 */
[----:B------:R0:W2:Y:S01]  /*4a2e0*/  @!P6 LDG.E.U16 R17, [R4.64] ;  /* 0x000000060411e981 */ /* 0x0000a2000c1e1500 */
[----:B------:R-:W-:-:S03]  /*4a2f0*/  PRMT R16, RZ, 0x7610, R16 ;  /* 0x00007610ff107816 */ /* 0x000fc60000000010 */
[----:B------:R-:W2:Y:S01]  /*4a300*/  LDL R41, [R1+0x262c] ;  /* 0x00262c0001297983 */ /* 0x000ea20000100800 */
[----:B0-----:R-:W-:-:S03]  /*4a310*/  @!P6 IMAD.MOV.U32 R4, RZ, RZ, R0 ;  /* 0x000000ffff04e224 */ /* 0x001fc600078e0000 */
[----:B------:R-:W2:Y:S01]  /*4a320*/  LDL R0, [R1+0x2668] ;  /* 0x0026680001007983 */ /* 0x000ea20000100800 */
[----:B------:R-:W-:-:S03]  /*4a330*/  @!P6 IMAD.MOV.U32 R5, RZ, RZ, R40 ;  /* 0x000000ffff05e224 */ /* 0x000fc600078e0028 */
[----:B------:R-:W2:Y:S01]  /*4a340*/  LDL R40, [R1+0x2630] ;  /* 0x0026300001287983 */ /* 0x000ea20000100800 */
[----:B------:R-:W-:-:S03]  /*4a350*/  PRMT R15, RZ, 0x7610, R15 ;  /* 0x00007610ff0f7816 */ /* 0x000fc6000000000f */
[----:B------:R4:W2:Y:S01]  /*4a360*/  @!P6 LDG.E.U16 R16, [R4.64] ;  /* 0x000000060410e981 */ /* 0x0008a2000c1e1500 */
[----:B------:R-:W-:Y:S02]  /*4a370*/  PRMT R14, RZ, 0x7610, R14 ;  /* 0x00007610ff0e7816 */ /* 0x000fe4000000000e */
[----:B------:R-:W-:Y:S01]  /*4a380*/  PRMT R13, RZ, 0x7610, R13 ;  /* 0x00007610ff0d7816 */ /* 0x000fe2000000000d */
[----:B----4-:R-:W-:Y:S02]  /*4a390*/  @!P6 IMAD.MOV.U32 R4, RZ, RZ, R38 ;  /* 0x000000ffff04e224 */ /* 0x010fe400078e0026 */
        /* <DEDUP_REMOVED lines=18> */
[----:B------:R-:W-:-:S04]  /*4a4c0*/  PRMT R11, RZ, 0x7610, R11 ;  /* 0x00007610ff0b7816 */ /* 0x000fc8000000000b */
[----:B------:R0:W2:Y:S01]  /*4a4d0*/  @!P6 LDG.E.U16 R12, [R4.64] ;  /* 0x00000006040ce981 */ /* 0x0000a2000c1e1500 */
[----:B------:R-:W-:Y:S01]  /*4a4e0*/  PRMT R10, RZ, 0x7610, R10 ;  /* 0x00007610ff0a7816 */ /* 0x000fe2000000000a */
[----:B0-----:R-:W-:Y:S02]  /*4a4f0*/  @!P6 IMAD.MOV.U32 R4, RZ, RZ, R44 ;  /* 0x000000ffff04e224 */ /* 0x001fe400078e002c */
[----:B------:R-:W-:-:S05]  /*4a500*/  @!P6 IMAD.MOV.U32 R5, RZ, RZ, R45 ;  /* 0x000000ffff05e224 */ /* 0x000fca00078e002d */
[----:B------:R0:W2:Y:S01]  /*4a510*/  @!P6 LDG.E.U16 R11, [R4.64] ;  /* 0x00000006040be981 */ /* 0x0000a2000c1e1500 */
[----:B------:R-:W-:Y:S01]  /*4a520*/  PRMT R9, RZ, 0x7610, R9 ;  /* 0x00007610ff097816 */ /* 0x000fe20000000009 */
[----:B0-----:R-:W-:Y:S02]  /*4a530*/  @!P6 IMAD.MOV.U32 R4, RZ, RZ, R42 ;  /* 0x000000ffff04e224 */ /* 0x001fe400078e002a */
[----:B------:R-:W-:Y:S01]  /*4a540*/  @!P6 IMAD.MOV.U32 R5, RZ, RZ, R43 ;  /* 0x000000ffff05e224 */ /* 0x000fe200078e002b */
[----:B------:R-:W-:Y:S01]  /*4a550*/  PRMT R8, RZ, 0x7610, R8 ;  /* 0x00007610ff087816 */ /* 0x000fe20000000008 */
[----:B------:R-:W2:Y:S04]  /*4a560*/  LDL.LU R42, [R1+0x240] ;  /* 0x00024000012a7983 */ /* 0x000ea80000300800 */
[----:B------:R0:W2:Y:S01]  /*4a570*/  @!P6 LDG.E.U16 R10, [R4.64] ;  /* 0x00000006040ae981 */ /* 0x0000a2000c1e1500 */
[----:B------:R-:W-:-:S02]  /*4a580*/  PRMT R7, RZ, 0x7610, R7 ;  /* 0x00007610ff077816 */ /* 0x000fc40000000007 */
[----:B------:R-:W-:Y:S01]  /*4a590*/  PRMT R6, RZ, 0x7610, R6 ;  /* 0x00007610ff067816 */ /* 0x000fe20000000006 */
[----:B------:R-:W2:Y:S01]  /*4a5a0*/  LDL.LU R43, [R1+0x23c] ;  /* 0x00023c00012b7983 */ /* 0x000ea20000300800 */
[----:B------:R-:W-:-:S03]  /*4a5b0*/  PRMT R3, RZ, 0x7610, R3 ;  /* 0x00007610ff037816 */ /* 0x000fc60000000003 */
[----:B------:R-:W2:Y:S01]  /*4a5c0*/  LDL.LU R44, [R1+0x220] ;  /* 0x00022000012c7983 */ /* 0x000ea20000300800 */
[----:B0-----:R-:W-:Y:S02]  /*4a5d0*/  @!P6 IMAD.MOV.U32 R4, RZ, RZ, R40 ;  /* 0x000000ffff04e224 */ /* 0x001fe400078e0028 */
[----:B------:R-:W-:Y:S01]  /*4a5e0*/  @!P6 IMAD.MOV.U32 R5, RZ, RZ, R41 ;  /* 0x000000ffff05e224 */ /* 0x000fe200078e0029 */
[----:B------:R-:W2:Y:S04]  /*4a5f0*/  LDL.LU R45, [R1+0x21c] ;  /* 0x00021c00012d7983 */ /* 0x000ea80000300800 */
[----:B------:R4:W2:Y:S04]  /*4a600*/  @!P6 LDG.E.U16 R9, [R4.64] ;  /* 0x000000060409e981 */ /* 0x0008a8000c1e1500 */
[----:B------:R-:W2:Y:S04]  /*4a610*/  LDL.LU R46, [R1+0x200] ;  /* 0x00020000012e7983 */ /* 0x000ea80000300800 */
        /* <DEDUP_REMOVED lines=13> */
[----:B------:R-:W2:Y:S01]  /*4a6f0*/  LDL.LU R61, [R1+0x218] ;  /* 0x00021800013d7983 */ /* 0x000ea20000300800 */
[----:B----4-:R-:W-:-:S02]  /*4a700*/  @!P6 IMAD.MOV.U32 R4, RZ, RZ, R38 ;  /* 0x000000ffff04e224 */ /* 0x010fc400078e0026 */
[----:B---3--:R-:W-:-:S05]  /*4a710*/  @!P6 IMAD.MOV.U32 R5, RZ, RZ, R39 ;  /* 0x000000ffff05e224 */ /* 0x008fca00078e0027 */
[----:B------:R0:W3:Y:S02]  /*4a720*/  @!P6 LDG.E.U16 R8, [R4.64] ;  /* 0x000000060408e981 */ /* 0x0000e4000c1e1500 */
[----:B0-----:R-:W-:Y:S02]  /*4a730*/  @!P6 IMAD.MOV.U32 R4, RZ, RZ, R36 ;  /* 0x000000ffff04e224 */ /* 0x001fe400078e0024 */
[----:B------:R-:W-:-:S05]  /*4a740*/  @!P6 IMAD.MOV.U32 R5, RZ, RZ, R37 ;  /* 0x000000ffff05e224 */ /* 0x000fca00078e0025 */
[----:B------:R2:W4:Y:S02]  /*4a750*/  @!P6 LDG.E.U16 R7, [R4.64] ;  /* 0x000000060407e981 */ /* 0x000524000c1e1500 */
[----:B--2---:R-:W-:Y:S02]  /*4a760*/  @!P6 IMAD.MOV.U32 R4, RZ, RZ, R34 ;  /* 0x000000ffff04e224 */ /* 0x004fe400078e0022 */
[----:B------:R-:W-:-:S05]  /*4a770*/  @!P6 IMAD.MOV.U32 R5, RZ, RZ, R35 ;  /* 0x000000ffff05e224 */ /* 0x000fca00078e0023 */
[----:B------:R0:W2:Y:S02]  /*4a780*/  @!P6 LDG.E.U16 R6, [R4.64] ;  /* 0x000000060406e981 */ /* 0x0000a4000c1e1500 */
[----:B0-----:R-:W-:Y:S02]  /*4a790*/  @!P6 IMAD.MOV.U32 R5, RZ, RZ, R60 ;  /* 0x000000ffff05e224 */ /* 0x001fe400078e003c */
[----:B------:R-:W-:Y:S02]  /*4a7a0*/  @!P6 IMAD.MOV.U32 R4, RZ, RZ, R0 ;  /* 0x000000ffff04e224 */ /* 0x000fe400078e0000 */
[----:B------:R-:W2:Y:S04]  /*4a7b0*/  LDL.LU R0, [R1+0x214] ;  /* 0x0002140001007983 */ /* 0x000ea80000300800 */
[----:B------:R-:W2:Y:S04]  /*4a7c0*/  @!P6 LDG.E.U16 R3, [R4.64] ;  /* 0x000000060403e981 */ /* 0x000ea8000c1e1500 */
[----:B------:R0:W-:Y:S04]  /*4a7d0*/  STL [R1+0x2f40], R60 ;  /* 0x002f403c01007387 */ /* 0x0001e80000100800 */
[----:B------:R-:W1:Y:S02]  /*4a7e0*/  S2R R2, SR_TID.X ;  /* 0x0000000000027919 */ /* 0x000e640000002100 */
[----:B-1----:R-:W-:-:S05]  /*4a7f0*/  LOP3.LUT R2, R2, 0x1f, RZ, 0xc0, !PT ;  /* 0x0000001f02027812 */ /* 0x002fca00078ec0ff */
[----:B------:R-:W-:-:S05]  /*4a800*/  IMAD.SHL.U32 R2, R2, 0x2, RZ ;  /* 0x0000000202027824 */ /* 0x000fca00078e00ff */
[----:B------:R1:W-:Y:S04]  /*4a810*/  STS.U16 [R2+0x8000], R42 ;  /* 0x0080002a02007388 */ /* 0x0003e80000000400 */
[----:B------:R0:W-:Y:S04]  /*4a820*/  STS.U16 [R2+0x8040], R43 ;  /* 0x0080402b02007388 */ /* 0x0001e80000000400 */
[----:B------:R0:W-:Y:S04]  /*4a830*/  STS.U16 [R2+0x8240], R44 ;  /* 0x0082402c02007388 */ /* 0x0001e80000000400 */
[----:B------:R0:W-:Y:S04]  /*4a840*/  STS.U16 [R2+0x8200], R45 ;  /* 0x0082002d02007388 */ /* 0x0001e80000000400 */
[----:B------:R0:W-:Y:S04]  /*4a850*/  STS.U16 [R2+0x8400], R46 ;  /* 0x0084002e02007388 */ /* 0x0001e80000000400 */
[----:B------:R0:W-:Y:S04]  /*4a860*/  STS.U16 [R2+0x8440], R47 ;  /* 0x0084402f02007388 */ /* 0x0001e80000000400 */
[----:B------:R0:W-:Y:S04]  /*4a870*/  STS.U16 [R2+0x8640], R48 ;  /* 0x0086403002007388 */ /* 0x0001e80000000400 */
[----:B------:R-:W-:Y:S04]  /*4a880*/  STS.U16 [R2+0x8600], R49 ;  /* 0x0086003102007388 */ /* 0x000fe80000000400 */
        /* <DEDUP_REMOVED lines=8> */
[----:B--2---:R-:W-:Y:S04]  /*4a910*/  STL [R1+0x4474], R3 ;  /* 0x0044740301007387 */ /* 0x004fe80000100800 */
        /* <DEDUP_REMOVED lines=96> */
[----:B------:R-:W3:Y:S04]  /*4af20*/  LDL.LU R5, [R1+0x1f8] ;  /* 0x0001f80001057983 */ /* 0x000ee80000300800 */
[----:B0-----:R-:W4:Y:S04]  /*4af30*/  LDL.LU R60, [R1+0x1f4] ;  /* 0x0001f400013c7983 */ /* 0x001f280000300800 */
[----:B------:R-:W4:Y:S04]  /*4af40*/  LDL.LU R34, [R1+0x1d8] ;  /* 0x0001d80001227983 */ /* 0x000f280000300800 */
[----:B------:R-:W4:Y:S04]  /*4af50*/  LDL.LU R35, [R1+0x1d4] ;  /* 0x0001d40001237983 */ /* 0x000f280000300800 */
[----:B------:R-:W4:Y:S04]  /*4af60*/  LDL.LU R36, [R1+0x1b8] ;  /* 0x0001b80001247983 */ /* 0x000f280000300800 */
[----:B------:R-:W4:Y:S04]  /*4af70*/  LDL.LU R37, [R1+0x1b4] ;  /* 0x0001b40001257983 */ /* 0x000f280000300800 */
[----:B------:R-:W4:Y:S04]  /*4af80*/  LDL.LU R38, [R1+0x198] ;  /* 0x0001980001267983 */ /* 0x000f280000300800 */
[----:B------:R-:W4:Y:S04]  /*4af90*/  LDL.LU R39, [R1+0x194] ;  /* 0x0001940001277983 */ /* 0x000f280000300800 */
[----:B------:R-:W4:Y:S04]  /*4afa0*/  LDL.LU R40, [R1+0x178] ;  /* 0x0001780001287983 */ /* 0x000f280000300800 */
[----:B------:R-:W4:Y:S04]  /*4afb0*/  LDL.LU R41, [R1+0x174] ;  /* 0x0001740001297983 */ /* 0x000f280000300800 */
[----:B-1----:R-:W4:Y:S04]  /*4afc0*/  LDL.LU R42, [R1+0x158] ;  /* 0x00015800012a7983 */ /* 0x002f280000300800 */
[----:B------:R-:W4:Y:S04]  /*4afd0*/  LDL.LU R43, [R1+0x154] ;  /* 0x00015400012b7983 */ /* 0x000f280000300800 */
[----:B------:R-:W4:Y:S04]  /*4afe0*/  LDL.LU R44, [R1+0x230] ;  /* 0x00023000012c7983 */ /* 0x000f280000300800 */
[----:B------:R-:W4:Y:S04]  /*4aff0*/  LDL.LU R45, [R1+0x22c] ;  /* 0x00022c00012d7983 */ /* 0x000f280000300800 */
[----:B------:R-:W4:Y:S04]  /*4b000*/  LDL.LU R46, [R1+0x210] ;  /* 0x00021000012e7983 */ /* 0x000f280000300800 */
[----:B------:R-:W4:Y:S04]  /*4b010*/  LDL.LU R47, [R1+0x20c] ;  /* 0x00020c00012f7983 */ /* 0x000f280000300800 */
[----:B------:R-:W4:Y:S01]  /*4b020*/  LDL.LU R48, [R1+0x1f0] ;  /* 0x0001f00001307983 */ /* 0x000f220000300800 */
[----:B--2---:R-:W-:-:S03]  /*4b030*/  LOP3.LUT R3, R2, 0x10, RZ, 0x3c, !PT ;  /* 0x0000001002037812 */ /* 0x004fc600078e3cff */
        /* <DEDUP_REMOVED lines=8> */
[----:B------:R0:W-:Y:S04]  /*4b0c0*/  STS.U16 [R3+0x8080], R58 ;  /* 0x0080803a03007388 */ /* 0x0001e80000000400 */
[----:B------:R-:W2:Y:S04]  /*4b0d0*/  LDL.LU R57, [R1+0x16c] ;  /* 0x00016c0001397983 */ /* 0x000ea80000300800 */
[----:B------:R1:W-:Y:S04]  /*4b0e0*/  STS.U16 [R3+0x80c0], R59 ;  /* 0x0080c03b03007388 */ /* 0x0003e80000000400 */
[----:B0-----:R-:W2:Y:S04]  /*4b0f0*/  LDL.LU R58, [R1+0x150] ;  /* 0x00015000013a7983 */ /* 0x001ea80000300800 */
[----:B-1----:R-:W2:Y:S04]  /*4b100*/  LDL.LU R59, [R1+0x14c] ;  /* 0x00014c00013b7983 */ /* 0x002ea80000300800 */
[----:B------:R0:W-:Y:S04]  /*4b110*/  STS.U16 [R3+0x82c0], R61 ;  /* 0x0082c03d03007388 */ /* 0x0001e80000000400 */
[----:B------:R1:W-:Y:S04]  /*4b120*/  STS.U16 [R3+0x8280], R0 ;  /* 0x0082800003007388 */ /* 0x0003e80000000400 */
[----:B0-----:R-:W2:Y:S04]  /*4b130*/  LDL.LU R61, [R1+0x228] ;  /* 0x00022800013d7983 */ /* 0x001ea80000300800 */
[----:B-1----:R-:W2:Y:S01]  /*4b140*/  LDL.LU R0, [R1+0x224] ;  /* 0x0002240001007983 */ /* 0x002ea20000300800 */
[----:B------:R-:W-:-:S03]  /*4b150*/  LOP3.LUT R4, R2, 0x30, RZ, 0x3c, !PT ;  /* 0x0000003002047812 */ /* 0x000fc600078e3cff */
[----:B---3--:R0:W-:Y:S04]  /*4b160*/  STS.U16 [R3+0x8480], R5 ;  /* 0x0084800503007388 */ /* 0x0081e80000000400 */
[----:B----4-:R-:W-:Y:S04]  /*4b170*/  STS.U16 [R3+0x84c0], R60 ;  /* 0x0084c03c03007388 */ /* 0x010fe80000000400 */
[----:B------:R-:W-:Y:S04]  /*4b180*/  STS.U16 [R3+0x86c0], R34 ;  /* 0x0086c02203007388 */ /* 0x000fe80000000400 */
[----:B------:R-:W-:Y:S01]  /*4b190*/  STS.U16 [R3+0x8680], R35 ;  /* 0x0086802303007388 */ /* 0x000fe20000000400 */
[----:B0-----:R-:W-:-:S03]  /*4b1a0*/  LOP3.LUT R5, R2, 0x20, RZ, 0x3c, !PT ;  /* 0x0000002002057812 */ /* 0x001fc600078e3cff */
        /* <DEDUP_REMOVED lines=13> */
[----:B--2---:R-:W-:Y:S04]  /*4b280*/  STS.U16 [R5+0x8540], R49 ;  /* 0x0085403105007388 */ /* 0x004fe80000000400 */
[----:B------:R-:W-:Y:S04]  /*4b290*/  STS.U16 [R5+0x8740], R50 ;  /* 0x0087403205007388 */ /* 0x000fe80000000400 */
[----:B------:R-:W-:Y:S04]  /*4b2a0*/  STS.U16 [R5+0x8700], R51 ;  /* 0x0087003305007388 */ /* 0x000fe80000000400 */
[----:B------:R-:W2:Y:S04]  /*4b2b0*/  LDL.LU R2, [R1+0x208] ;  /* 0x0002080001027983 */ /* 0x000ea80000300800 */
[----:B------:R-:W-:Y:S04]  /*4b2c0*/  STS.U16 [R5+0x8900], R52 ;  /* 0x0089003405007388 */ /* 0x000fe80000000400 */
[----:B------:R-:W-:Y:S04]  /*4b2d0*/  STS.U16 [R5+0x8940], R53 ;  /* 0x0089403505007388 */ /* 0x000fe80000000400 */
[----:B------:R-:W-:Y:S04]  /*4b2e0*/  STS.U16 [R5+0x8b40], R54 ;  /* 0x008b403605007388 */ /* 0x000fe80000000400 */
[----:B------:R-:W-:Y:S04]  /*4b2f0*/  STS.U16 [R5+0x8b00], R55 ;  /* 0x008b003705007388 */ /* 0x000fe80000000400 */
[----:B------:R-:W-:Y:S04]  /*4b300*/  STS.U16 [R5+0x8d00], R56 ;  /* 0x008d003805007388 */ /* 0x000fe80000000400 */
[----:B------:R-:W-:Y:S04]  /*4b310*/  STS.U16 [R5+0x8d40], R57 ;  /* 0x008d403905007388 */ /* 0x000fe80000000400 */
[----:B------:R-:W-:Y:S04]  /*4b320*/  STS.U16 [R5+0x8f40], R58 ;  /* 0x008f403a05007388 */ /* 0x000fe80000000400 */
[----:B------:R0:W-:Y:S04]  /*4b330*/  STS.U16 [R5+0x8f00], R59 ;  /* 0x008f003b05007388 */ /* 0x0001e80000000400 */
[----:B0-----:R-:W3:Y:S04]  /*4b340*/  LDL.LU R5, [R1+0x204] ;  /* 0x0002040001057983 */ /* 0x001ee80000300800 */
        /* <DEDUP_REMOVED lines=26> */
[----:B------:R0:W-:Y:S04]  /*4b4f0*/  STS.U16 [R4+0x8180], R61 ;  /* 0x0081803d04007388 */ /* 0x0001e80000000400 */
[----:B------:R-:W4:Y:S04]  /*4b500*/  LDL.LU R59, [R1+0x108] ;  /* 0x00010800013b7983 */ /* 0x000f280000300800 */
[----:B------:R1:W-:Y:S04]  /*4b510*/  STS.U16 [R4+0x81c0], R0 ;  /* 0x0081c00004007388 */ /* 0x0003e80000000400 */
[----:B0-----:R-:W4:Y:S04]  /*4b520*/  LDL.LU R61, [R1+0x104] ;  /* 0x00010400013d7983 */ /* 0x001f280000300800 */
[----:B-1----:R-:W4:Y:S04]  /*4b530*/  LDL.LU R0, [R1+0x100] ;  /* 0x0001000001007983 */ /* 0x002f280000300800 */
[----:B--2---:R0:W-:Y:S04]  /*4b540*/  STS.U16 [R4+0x83c0], R2 ;  /* 0x0083c00204007388 */ /* 0x0041e80000000400 */
[----:B0-----:R-:W0:Y:S04]  /*4b550*/  S2R R2, SR_TID.X ;  /* 0x0000000000027919 */ /* 0x001e280000002100 */
[----:B---3--:R-:W-:Y:S04]  /*4b560*/  STS.U16 [R4+0x8380], R5 ;  /* 0x0083800504007388 */ /* 0x008fe80000000400 */
[----:B----4-:R-:W-:Y:S04]  /*4b570*/  STS.U16 [R4+0x8580], R60 ;  /* 0x0085803c04007388 */ /* 0x010fe80000000400 */
        /* <DEDUP_REMOVED lines=10> */
[----:B------:R1:W-:Y:S01]  /*4b620*/  STS.U16 [R4+0x8f80], R44 ;  /* 0x008f802c04007388 */ /* 0x0003e20000000400 */
[----:B0-----:R-:W-:-:S03]  /*4b630*/  LOP3.LUT R2, R2, 0x1f, RZ, 0xc0, !PT ;  /* 0x0000001f02027812 */ /* 0x001fc600078ec0ff */
[----:B-1----:R-:W2:Y:S01]  /*4b640*/  LDL.LU R4, [R1+0xfc] ;  /* 0x0000fc0001047983 */ /* 0x002ea20000300800 */
[----:B------:R-:W3:Y:S02]  /*4b650*/  LDL.LU R5, [R1+0xf8] ;  /* 0x0000f80001057983 */ /* 0x000ee40000300800 */
[----:B------:R-:W4:Y:S02]  /*4b660*/  LDL.LU R60, [R1+0xf4] ;  /* 0x0000f400013c7983 */ /* 0x000f240000300800 */
[----:B------:R-:W2:Y:S01]  /*4b670*/  LDL.LU R34, [R1+0xf0] ;  /* 0x0000f00001227983 */ /* 0x000ea20000300800 */
[----:B------:R-:W3:Y:S01]  /*4b680*/  LDL.LU R35, [R1+0xec] ;  /* 0x0000ec0001237983 */ /* 0x000ee20000300800 */
[----:B------:R-:W4:Y:S02]  /*4b690*/  LDL.LU R36, [R1+0xe8] ;  /* 0x0000e80001247983 */ /* 0x000f240000300800 */
[----:B------:R-:W4:Y:S02]  /*4b6a0*/  LDL.LU R37, [R1+0xe4] ;  /* 0x0000e40001257983 */ /* 0x000f240000300800 */
[----:B------:R-:W4:Y:S02]  /*4b6b0*/  LDL.LU R38, [R1+0xe0] ;  /* 0x0000e00001267983 */ /* 0x000f240000300800 */
[----:B------:R-:W-:Y:S01]  /*4b6c0*/  IMAD.SHL.U32 R2, R2, 0x2, RZ ;  /* 0x0000000202027824 */ /* 0x000fe200078e00ff */
[----:B------:R-:W4:Y:S01]  /*4b6d0*/  LDL.LU R39, [R1+0xdc] ;  /* 0x0000dc0001277983 */ /* 0x000f220000300800 */
[----:B------:R-:W4:Y:S02]  /*4b6e0*/  LDL.LU R40, [R1+0xd8] ;  /* 0x0000d80001287983 */ /* 0x000f240000300800 */
[----:B------:R-:W4:Y:S02]  /*4b6f0*/  LDL.LU R41, [R1+0xd4] ;  /* 0x0000d40001297983 */ /* 0x000f240000300800 */
[----:B------:R-:W4:Y:S01]  /*4b700*/  LDL.LU R42, [R1+0xd0] ;  /* 0x0000d000012a7983 */ /* 0x000f220000300800 */
[----:B------:R-:W4:Y:S04]  /*4b710*/  LDL.LU R43, [R1+0xcc] ;  /* 0x0000cc00012b7983 */ /* 0x000f280000300800 */
[----:B------:R0:W-:Y:S01]  /*4b720*/  STS.U16 [R2], R45 ;  /* 0x0000002d02007388 */ /* 0x0001e20000000400 */
[----:B------:R-:W4:Y:S03]  /*4b730*/  LDL.LU R44, [R1+0xc8] ;  /* 0x0000c800012c7983 */ /* 0x000f260000300800 */
[----:B------:R1:W-:Y:S04]  /*4b740*/  STS.U16 [R2+0x40], R46 ;  /* 0x0000402e02007388 */ /* 0x0003e80000000400 */
[----:B------:R1:W-:Y:S04]  /*4b750*/  STS.U16 [R2+0x200], R47 ;  /* 0x0002002f02007388 */ /* 0x0003e80000000400 */
[----:B------:R1:W-:Y:S04]  /*4b760*/  STS.U16 [R2+0x240], R48 ;  /* 0x0002403002007388 */ /* 0x0003e80000000400 */
[----:B------:R1:W-:Y:S04]  /*4b770*/  STS.U16 [R2+0x400], R49 ;  /* 0x0004003102007388 */ /* 0x0003e80000000400 */
[----:B------:R1:W-:Y:S04]  /*4b780*/  STS.U16 [R2+0x440], R50 ;  /* 0x0004403202007388 */ /* 0x0003e80000000400 */
[----:B0-----:R-:W4:Y:S01]  /*4b790*/  LDL.LU R45, [R1+0xc4] ;  /* 0x0000c400012d7983 */ /* 0x001f220000300800 */
[----:B-1----:R-:W4:Y:S02]  /*4b7a0*/  LDL.LU R46, [R1+0xc0] ;  /* 0x0000c000012e7983 */ /* 0x002f240000300800 */
[----:B------:R-:W4:Y:S01]  /*4b7b0*/  LDL.LU R47, [R1+0xbc] ;  /* 0x0000bc00012f7983 */ /* 0x000f220000300800 */
[----:B------:R-:W4:Y:S01]  /*4b7c0*/  LDL.LU R48, [R1+0xb8] ;  /* 0x0000b80001307983 */ /* 0x000f220000300800 */
[----:B------:R-:W4:Y:S03]  /*4b7d0*/  LDL.LU R49, [R1+0xb4] ;  /* 0x0000b40001317983 */ /* 0x000f260000300800 */
[----:B------:R0:W-:Y:S01]  /*4b7e0*/  STS.U16 [R2+0x600], R51 ;  /* 0x0006003302007388 */ /* 0x0001e20000000400 */
        /* <DEDUP_REMOVED lines=15> */
[----:B0-----:R-:W4:Y:S01]  /*4b8e0*/  LDL.LU R57, [R1+0x94] ;  /* 0x0000940001397983 */ /* 0x001f220000300800 */
[----:B-1----:R-:W4:Y:S03]  /*4b8f0*/  LDL.LU R58, [R1+0x90] ;  /* 0x00009000013a7983 */ /* 0x002f260000300800 */
[----:B------:R0:W-:Y:S04]  /*4b900*/  STS.U16 [R2+0xe40], R61 ;  /* 0x000e403d02007388 */ /* 0x0001e80000000400 */
[----:B------:R-:W4:Y:S04]  /*4b910*/  LDL.LU R59, [R1+0x8c] ;  /* 0x00008c00013b7983 */ /* 0x000f280000300800 */
[----:B------:R1:W-:Y:S04]  /*4b920*/  STS.U16 [R2+0x1000], R0 ;  /* 0x0010000002007388 */ /* 0x0003e80000000400 */
[----:B0-----:R-:W4:Y:S04]  /*4b930*/  LDL.LU R61, [R1+0x88] ;  /* 0x00008800013d7983 */ /* 0x001f280000300800 */
[----:B-1----:R-:W4:Y:S04]  /*4b940*/  LDL.LU R0, [R1+0x84] ;  /* 0x0000840001007983 */ /* 0x002f280000300800 */
[----:B--2---:R0:W-:Y:S04]  /*4b950*/  STS.U16 [R2+0x1400], R34 ;  /* 0x0014002202007388 */ /* 0x0041e80000000400 */
[----:B---3--:R1:W-:Y:S04]  /*4b960*/  STS.U16 [R2+0x1440], R35 ;  /* 0x0014402302007388 */ /* 0x0083e80000000400 */
[----:B----4-:R2:W-:Y:S04]  /*4b970*/  STS.U16 [R2+0x1600], R36 ;  /* 0x0016002402007388 */ /* 0x0105e80000000400 */
[----:B------:R3:W-:Y:S04]  /*4b980*/  STS.U16 [R2+0x1640], R37 ;  /* 0x0016402502007388 */ /* 0x0007e80000000400 */
[----:B------:R3:W-:Y:S04]  /*4b990*/  STS.U16 [R2+0x1800], R38 ;  /* 0x0018002602007388 */ /* 0x0007e80000000400 */
[----:B------:R3:W-:Y:S04]  /*4b9a0*/  STS.U16 [R2+0x1840], R39 ;  /* 0x0018402702007388 */ /* 0x0007e80000000400 */
[----:B0-----:R-:W4:Y:S01]  /*4b9b0*/  LDL.LU R34, [R1+0x80] ;  /* 0x0000800001227983 */ /* 0x001f220000300800 */
[----:B-1----:R-:W4:Y:S03]  /*4b9c0*/  LDL.LU R35, [R1+0x7c] ;  /* 0x00007c0001237983 */ /* 0x002f260000300800 */
[----:B--2---:R-:W2:Y:S01]  /*4b9d0*/  LDL.LU R36, [R1+0x78] ;  /* 0x0000780001247983 */ /* 0x004ea20000300800 */
[----:B---3--:R-:W3:Y:S03]  /*4b9e0*/  LDL.LU R37, [R1+0x74] ;  /* 0x0000740001257983 */ /* 0x008ee60000300800 */
[----:B------:R-:W3:Y:S04]  /*4b9f0*/  LDL.LU R38, [R1+0x70] ;  /* 0x0000700001267983 */ /* 0x000ee80000300800 */
[----:B------:R0:W-:Y:S01]  /*4ba00*/  STS.U16 [R2+0x1a00], R40 ;  /* 0x001a002802007388 */ /* 0x0001e20000000400 */
[----:B------:R-:W3:Y:S03]  /*4ba10*/  LDL.LU R39, [R1+0x6c] ;  /* 0x00006c0001277983 */ /* 0x000ee60000300800 */
[----:B------:R1:W-:Y:S04]  /*4ba20*/  STS.U16 [R2+0x1a40], R41 ;  /* 0x001a402902007388 */ /* 0x0003e80000000400 */
[----:B------:R1:W-:Y:S04]  /*4ba30*/  STS.U16 [R2+0x1c00], R42 ;  /* 0x001c002a02007388 */ /* 0x0003e80000000400 */
[----:B------:R1:W-:Y:S04]  /*4ba40*/  STS.U16 [R2+0x1c40], R43 ;  /* 0x001c402b02007388 */ /* 0x0003e80000000400 */
[----:B------:R1:W-:Y:S04]  /*4ba50*/  STS.U16 [R2+0x1e00], R44 ;  /* 0x001e002c02007388 */ /* 0x0003e80000000400 */
[----:B------:R1:W-:Y:S04]  /*4ba60*/  STS.U16 [R2+0x1e40], R45 ;  /* 0x001e402d02007388 */ /* 0x0003e80000000400 */
[----:B0-----:R-:W3:Y:S01]  /*4ba70*/  LDL.LU R40, [R1+0x68] ;  /* 0x0000680001287983 */ /* 0x001ee20000300800 */
[----:B-1----:R-:W3:Y:S02]  /*4ba80*/  LDL.LU R41, [R1+0x64] ;  /* 0x0000640001297983 */ /* 0x002ee40000300800 */
[----:B------:R-:W3:Y:S01]  /*4ba90*/  LDL.LU R42, [R1+0x60] ;  /* 0x00006000012a7983 */ /* 0x000ee20000300800 */
[----:B------:R-:W3:Y:S01]  /*4baa0*/  LDL.LU R43, [R1+0x5c] ;  /* 0x00005c00012b7983 */ /* 0x000ee20000300800 */
[----:B------:R-:W3:Y:S03]  /*4bab0*/  LDL.LU R44, [R1+0x58] ;  /* 0x00005800012c7983 */ /* 0x000ee60000300800 */
        /* <DEDUP_REMOVED lines=28> */
[----:B0-----:R-:W3:Y:S01]  /*4bc80*/  LDL.LU R58, [R1+0x20] ;  /* 0x00002000013a7983 */ /* 0x001ee20000300800 */
[----:B-1----:R-:W3:Y:S03]  /*4bc90*/  LDL.LU R59, [R1+0x1c] ;  /* 0x00001c00013b7983 */ /* 0x002ee60000300800 */
[----:B------:R0:W-:Y:S04]  /*4bca0*/  STS.U16 [R2+0x2e40], R0 ;  /* 0x002e400002007388 */ /* 0x0001e80000000400 */
[----:B------:R-:W3:Y:S04]  /*4bcb0*/  LDL.LU R61, [R1+0x18] ;  /* 0x00001800013d7983 */ /* 0x000ee80000300800 */
[----:B0-----:R-:W3:Y:S04]  /*4bcc0*/  LDL.LU R0, [R1+0x14] ;  /* 0x0000140001007983 */ /* 0x001ee80000300800 */
[----:B------:R0:W-:Y:S04]  /*4bcd0*/  STS.U16 [R2+0x1040], R4 ;  /* 0x0010400402007388 */ /* 0x0001e80000000400 */
[----:B------:R1:W-:Y:S04]  /*4bce0*/  STS.U16 [R2+0x1200], R5 ;  /* 0x0012000502007388 */ /* 0x0003e80000000400 */
[----:B------:R1:W-:Y:S04]  /*4bcf0*/  STS.U16 [R2+0x1240], R60 ;  /* 0x0012403c02007388 */ /* 0x0003e80000000400 */
[----:B0-----:R-:W3:Y:S01]  /*4bd00*/  LDL.LU R4, [R1+0x10] ;  /* 0x0000100001047983 */ /* 0x001ee20000300800 */
[----:B-1----:R-:W3:Y:S02]  /*4bd10*/  LDL.LU R5, [R1+0xc] ;  /* 0x00000c0001057983 */ /* 0x002ee40000300800 */
[----:B------:R-:W3:Y:S01]  /*4bd20*/  LDL.LU R60, [R1+0x8] ;  /* 0x00000800013c7983 */ /* 0x000ee20000300800 */
[----:B----4-:R0:W-:Y:S04]  /*4bd30*/  STS.U16 [R2+0x3000], R34 ;  /* 0x0030002202007388 */ /* 0x0101e80000000400 */
[----:B------:R1:W-:Y:S04]  /*4bd40*/  STS.U16 [R2+0x3040], R35 ;  /* 0x0030402302007388 */ /* 0x0003e80000000400 */
[----:B--2---:R2:W-:Y:S04]  /*4bd50*/  STS.U16 [R2+0x3200], R36 ;  /* 0x0032002402007388 */ /* 0x0045e80000000400 */
[----:B---3--:R4:W-:Y:S04]  /*4bd60*/  STS.U16 [R2+0x3240], R37 ;  /* 0x0032402502007388 */ /* 0x0089e80000000400 */
[----:B------:R4:W-:Y:S04]  /*4bd70*/  STS.U16 [R2+0x3400], R38 ;  /* 0x0034002602007388 */ /* 0x0009e80000000400 */
[----:B------:R4:W-:Y:S04]  /*4bd80*/  STS.U16 [R2+0x3440], R39 ;  /* 0x0034402702007388 */ /* 0x0009e80000000400 */
[----:B0-----:R-:W3:Y:S01]  /*4bd90*/  LDL.LU R34, [R1+0x4a58] ;  /* 0x004a580001227983 */ /* 0x001ee20000300800 */
[----:B-1----:R-:W3:Y:S02]  /*4bda0*/  LDL.LU R35, [R1+0x4a54] ;  /* 0x004a540001237983 */ /* 0x002ee40000300800 */
[----:B--2---:R-:W2:Y:S01]  /*4bdb0*/  LDL.LU R36, [R1+0x4a50] ;  /* 0x004a500001247983 */ /* 0x004ea20000300800 */
[----:B----4-:R-:W4:Y:S04]  /*4bdc0*/  LDL.LU R37, [R1+0x4a4c] ;  /* 0x004a4c0001257983 */ /* 0x010f280000300800 */
[----:B------:R-:W2:Y:S01]  /*4bdd0*/  LDL.LU R38, [R1+0x4a48] ;  /* 0x004a480001267983 */ /* 0x000ea20000300800 */
[----:B------:R-:W2:Y:S03]  /*4bde0*/  LDL.LU R39, [R1+0x4a44] ;  /* 0x004a440001277983 */ /* 0x000ea60000300800 */
[----:B------:R0:W-:Y:S04]  /*4bdf0*/  STS.U16 [R2+0x3600], R40 ;  /* 0x0036002802007388 */ /* 0x0001e80000000400 */
[----:B------:R1:W-:Y:S04]  /*4be00*/  STS.U16 [R2+0x3640], R41 ;  /* 0x0036402902007388 */ /* 0x0003e80000000400 */
[----:B------:R1:W-:Y:S04]  /*4be10*/  STS.U16 [R2+0x3800], R42 ;  /* 0x0038002a02007388 */ /* 0x0003e80000000400 */
[----:B------:R1:W-:Y:S04]  /*4be20*/  STS.U16 [R2+0x3840], R43 ;  /* 0x0038402b02007388 */ /* 0x0003e80000000400 */
[----:B------:R1:W-:Y:S04]  /*4be30*/  STS.U16 [R2+0x3a00], R44 ;  /* 0x003a002c02007388 */ /* 0x0003e80000000400 */
[----:B------:R1:W-:Y:S04]  /*4be40*/  STS.U16 [R2+0x3a40], R45 ;  /* 0x003a402d02007388 */ /* 0x0003e80000000400 */
[----:B0-----:R-:W2:Y:S01]  /*4be50*/  LDL.LU R40, [R1+0x4a40] ;  /* 0x004a400001287983 */ /* 0x001ea20000300800 */
[----:B-1----:R-:W2:Y:S02]  /*4be60*/  LDL.LU R41, [R1+0x4a3c] ;  /* 0x004a3c0001297983 */ /* 0x002ea40000300800 */
[----:B------:R-:W2:Y:S02]  /*4be70*/  LDL.LU R42, [R1+0x4a38] ;  /* 0x004a3800012a7983 */ /* 0x000ea40000300800 */
[----:B------:R-:W2:Y:S01]  /*4be80*/  LDL.LU R43, [R1+0x4a34] ;  /* 0x004a3400012b7983 */ /* 0x000ea20000300800 */
        /* <DEDUP_REMOVED lines=29> */
[----:B0-----:R-:W2:Y:S01]  /*4c060*/  LDL.LU R58, [R1+0x49f8] ;  /* 0x0049f800013a7983 */ /* 0x001ea20000300800 */
[----:B-1----:R-:W2:Y:S03]  /*4c070*/  LDL.LU R59, [R1+0x49f4] ;  /* 0x0049f400013b7983 */ /* 0x002ea60000300800 */
[----:B------:R0:W-:Y:S04]  /*4c080*/  STS.U16 [R2+0x4a40], R0 ;  /* 0x004a400002007388 */ /* 0x0001e80000000400 */
[----:B------:R-:W2:Y:S04]  /*4c090*/  LDL.LU R61, [R1+0x49f0] ;  /* 0x0049f000013d7983 */ /* 0x000ea80000300800 */
[----:B0-----:R-:W2:Y:S04]  /*4c0a0*/  LDL.LU R0, [R1+0x49ec] ;  /* 0x0049ec0001007983 */ /* 0x001ea80000300800 */
[----:B------:R-:W-:Y:S04]  /*4c0b0*/  STS.U16 [R2+0x4c00], R4 ;  /* 0x004c000402007388 */ /* 0x000fe80000000400 */
[----:B------:R-:W-:Y:S04]  /*4c0c0*/  STS.U16 [R2+0x4c40], R5 ;  /* 0x004c400502007388 */ /* 0x000fe80000000400 */
[----:B--2---:R0:W-:Y:S04]  /*4c0d0*/  STS.U16 [R2+0x4e40], R0 ;  /* 0x004e400002007388 */ /* 0x0041e80000000400 */
[----:B0-----:R-:W2:Y:S01]  /*4c0e0*/  LDL.LU R0, [R1+0x49e8] ;  /* 0x0049e80001007983 */ /* 0x001ea20000300800 */
[----:B------:R-:W2:Y:S02]  /*4c0f0*/  LDL R5, [R1+0x172c] ;  /* 0x00172c0001057983 */ /* 0x000ea40000100800 */
[----:B------:R-:W2:Y:S01]  /*4c100*/  LDL R4, [R1+0x2660] ;  /* 0x0026600001047983 */ /* 0x000ea20000100800 */
        /* <DEDUP_REMOVED lines=24> */
[----:B----4-:R-:W-:Y:S04]  /*4c290*/  STS.U16 [R2+0x6640], R37 ;  /* 0x0066402502007388 */ /* 0x010fe80000000400 */
[----:B------:R-:W-:Y:S04]  /*4c2a0*/  STS.U16 [R2+0x6800], R36 ;  /* 0x0068002402007388 */ /* 0x000fe80000000400 */
[----:B---3--:R-:W-:Y:S04]  /*4c2b0*/  STS.U16 [R2+0x6840], R35 ;  /* 0x0068402302007388 */ /* 0x008fe80000000400 */
        /* <DEDUP_REMOVED lines=22> */
[----:B--2---:R-:W-:-:S03]  /*4c420*/  PRMT R0, RZ, 0x7610, R0 ;  /* 0x00007610ff007816 */ /* 0x004fc60000000000 */
[----:B0-----:R-:W2:Y:S04]  /*4c430*/  LDL.LU R60, [R1+0x26e0] ;  /* 0x0026e000013c7983 */ /* 0x001ea80000300800 */
[----:B------:R-:W-:Y:S04]  /*4c440*/  STS.U16 [R3+0x80], R12 ;  /* 0x0000800c03007388 */ /* 0x000fe80000000400 */
[----:B------:R-:W4:Y:S01]  /*4c450*/  @!P6 LDG.E.U16 R0, [R4.64] ;  /* 0x000000060400e981 */ /* 0x000f22000c1e1500 */
[----:B------:R-:W-:Y:S02]  /*4c460*/  STS.U16 [R3+0xc0], R11 ;  /* 0x0000c00b03007388 */ /* 0x000fe40000000400 */
[----:B------:R-:W-:Y:S02]  /*4c470*/  STS.U16 [R3+0x280], R10 ;  /* 0x0002800a03007388 */ /* 0x000fe40000000400 */
[----:B------:R-:W-:Y:S01]  /*4c480*/  STS.U16 [R3+0x2c0], R9 ;  /* 0x0002c00903007388 */ /* 0x000fe20000000400 */
[----:B------:R-:W-:Y:S04]  /*4c490*/  STS.U16 [R3+0x480], R8 ;  /* 0x0004800803007388 */ /* 0x000fe80000000400 */
[----:B-1----:R-:W2:Y:S01]  /*4c4a0*/  LDL.LU R61, [R1+0x26f0] ;  /* 0x0026f000013d7983 */ /* 0x002ea20000300800 */
[----:B------:R-:W-:Y:S02]  /*4c4b0*/  STS.U16 [R3+0x4c0], R7 ;  /* 0x0004c00703007388 */ /* 0x000fe40000000400 */
[----:B---3--:R-:W3:Y:S02]  /*4c4c0*/  LDL.LU R2, [R1+0x26f8] ;  /* 0x0026f80001027983 */ /* 0x008ee40000300800 */
[----:B------:R0:W-:Y:S02]  /*4c4d0*/  STS.U16 [R3+0x680], R6 ;  /* 0x0006800603007388 */ /* 0x0001e40000000400 */
[----:B0-----:R-:W2:Y:S04]  /*4c4e0*/  LDL.LU R3, [R1+0x49e4] ;  /* 0x0049e40001037983 */ /* 0x001ea80000300800 */
[----:B----4-:R0:W-:Y:S04]  /*4c4f0*/  STL [R1+0x1514], R0 ;  /* 0x0015140001007387 */ /* 0x0101e80000100800 */
[----:B0-----:R-:W4:Y:S01]  /*4c500*/  LDL.LU R0, [R1+0x49e0] ;  /* 0x0049e00001007983 */ /* 0x001f220000300800 */
[----:B------:R-:W3:Y:S02]  /*4c510*/  LDL R4, [R1+0x1728] ;  /* 0x0017280001047983 */ /* 0x000ee40000100800 */
[----:B------:R-:W3:Y:S01]  /*4c520*/  LDL R5, [R1+0x265c] ;  /* 0x00265c0001057983 */ /* 0x000ee20000100800 */
[----:B--2---:R-:W-:-:S02]  /*4c530*/  PRMT R3, RZ, 0x7610, R3 ;  /* 0x00007610ff037816 */ /* 0x004fc40000000003 */
[----:B---3--:R-:W-:-:S04]  /*4c540*/  @!P6 LOP3.LUT R5, R5, R4, RZ, 0x3c, !PT ;  /* 0x000000040505e212 */ /* 0x008fc800078e3cff */
[----:B------:R-:W-:-:S04]  /*4c550*/  @!P6 LOP3.LUT R4, R5, R4, RZ, 0x3c, !PT ;  /* 0x000000040504e212 */ /* 0x000fc800078e3cff */
[----:B------:R-:W-:-:S05]  /*4c560*/  @!P6 LOP3.LUT R5, R5, R4, RZ, 0x3c, !PT ;  /* 0x000000040505e212 */ /* 0x000fca00078e3cff */
[----:B------:R-:W2:Y:S04]  /*4c570*/  @!P6 LDG.E.U16 R3, [R4.64] ;  /* 0x000000060403e981 */ /* 0x000ea8000c1e1500 */
[----:B--2---:R0:W-:Y:S04]  /*4c580*/  STL [R1+0x1510], R3 ;  /* 0x0015100301007387 */ /* 0x0041e80000100800 */
[----:B0-----:R-:W2:Y:S01]  /*4c590*/  LDL.LU R3, [R1+0x49dc] ;  /* 0x0049dc0001037983 */ /* 0x001ea20000300800 */
[----:B------:R-:W3:Y:S02]  /*4c5a0*/  LDL R4, [R1+0x2654] ;  /* 0x0026540001047983 */ /* 0x000ee40000100800 */
[----:B------:R-:W3:Y:S01]  /*4c5b0*/  LDL R5, [R1+0x2658] ;  /* 0x0026580001057983 */ /* 0x000ee20000100800 */
[----:B----4-:R-:W-:-:S02]  /*4c5c0*/  PRMT R0, RZ, 0x7610, R0 ;  /* 0x00007610ff007816 */ /* 0x010fc40000000000 */
[----:B---3--:R-:W-:-:S04]  /*4c5d0*/  @!P6 LOP3.LUT R5, R5, R4, RZ, 0x3c, !PT ;  /* 0x000000040505e212 */ /* 0x008fc800078e3cff */
[----:B------:R-:W-:-:S04]  /*4c5e0*/  @!P6 LOP3.LUT R4, R5, R4, RZ, 0x3c, !PT ;  /* 0x000000040504e212 */ /* 0x000fc800078e3cff */
[----:B------:R-:W-:-:S05]  /*4c5f0*/  @!P6 LOP3.LUT R5, R5, R4, RZ, 0x3c, !PT ;  /* 0x000000040505e212 */ /* 0x000fca00078e3cff */
[----:B------:R-:W3:Y:S04]  /*4c600*/  @!P6 LDG.E.U16 R0, [R4.64] ;  /* 0x000000060400e981 */ /* 0x000ee8000c1e1500 */
[----:B---3--:R0:W-:Y:S04]  /*4c610*/  STL [R1+0x150c], R0 ;  /* 0x00150c0001007387 */ /* 0x0081e80000100800 */
[----:B0-----:R-:W3:Y:S01]  /*4c620*/  LDL.LU R0, [R1+0x49d8] ;  /* 0x0049d80001007983 */ /* 0x001ee20000300800 */
[----:B------:R-:W4:Y:S02]  /*4c630*/  LDL R4, [R1+0x264c] ;  /* 0x00264c0001047983 */ /* 0x000f240000100800 */
[----:B------:R-:W4:Y:S01]  /*4c640*/  LDL R5, [R1+0x2650] ;  /* 0x0026500001057983 */ /* 0x000f220000100800 */
[----:B--2---:R-:W-:-:S02]  /*4c650*/  PRMT R3, RZ, 0x7610, R3 ;  /* 0x00007610ff037816 */ /* 0x004fc40000000003 */
[----:B----4-:R-:W-:-:S04]  /*4c660*/  @!P6 LOP3.LUT R5, R5, R4, RZ, 0x3c, !PT ;  /* 0x000000040505e212 */ /* 0x010fc800078e3cff */
[----:B------:R-:W-:-:S04]  /*4c670*/  @!P6 LOP3.LUT R4, R5, R4, RZ, 0x3c, !PT ;  /* 0x000000040504e212 */ /* 0x000fc800078e3cff */
[----:B------:R-:W-:-:S05]  /*4c680*/  @!P6 LOP3.LUT R5, R5, R4, RZ, 0x3c, !PT ;  /* 0x000000040505e212 */ /* 0x000fca00078e3cff */
[----:B------:R-:W2:Y:S04]  /*4c690*/  @!P6 LDG.E.U16 R3, [R4.64] ;  /* 0x000000060403e981 */ /* 0x000ea8000c1e1500 */
[----:B--2---:R0:W-:Y:S04]  /*4c6a0*/  STL [R1+0x1508], R3 ;  /* 0x0015080301007387 */ /* 0x0041e80000100800 */
[----:B0-----:R-:W2:Y:S01]  /*4c6b0*/  LDL.LU R3, [R1+0x49d4] ;  /* 0x0049d40001037983 */ /* 0x001ea20000300800 */
[----:B------:R-:W4:Y:S02]  /*4c6c0*/  LDL R4, [R1+0x2624] ;  /* 0x0026240001047983 */ /* 0x000f240000100800 */
[----:B------:R-:W4:Y:S01]  /*4c6d0*/  LDL R5, [R1+0x2628] ;  /* 0x0026280001057983 */ /* 0x000f220000100800 */
[----:B---3--:R-:W-:-:S02]  /*4c6e0*/  PRMT R0, RZ, 0x7610, R0 ;  /* 0x00007610ff007816 */ /* 0x008fc40000000000 */
[----:B----4-:R-:W-:-:S04]  /*4c6f0*/  @!P6 LOP3.LUT R5, R5, R4, RZ, 0x3c, !PT ;  /* 0x000000040505e212 */ /* 0x010fc800078e3cff */
        /* <DEDUP_REMOVED lines=1680> */
[----:B------:R-:W4:Y:S02]  /*53000*/  LDL R5, [R1+0x1e38] ;  /* 0x001e380001057983 */ /* 0x000f240000100800 */
[----:B----4-:R-:W-:-:S02]  /*53010*/  @!P6 LOP3.LUT R5, R5, R4, RZ, 0x3c, !PT ;  /* 0x000000040505e212 */ /* 0x010fc400078e3cff */
[----:B---3--:R-:W-:Y:S02]  /*53020*/  PRMT R0, RZ, 0x7610, R0 ;  /* 0x00007610ff007816 */ /* 0x008fe40000000000 */
        /* <DEDUP_REMOVED lines=1127> */
[----:B------:R0:W2:Y:S04]  /*576a0*/  @!P6 LDG.E.U16 R3, [R4.64] ;  /* 0x000000060403e981 */ /* 0x0000a8000c1e1500 */
[----:B0-----:R-:W4:Y:S04]  /*576b0*/  LDL R4, [R1+0x18f4] ;  /* 0x0018f40001047983 */ /* 0x001f280000100800 */
[----:B------:R-:W4:Y:S01]  /*576c0*/  LDL R5, [R1+0x18f8] ;  /* 0x0018f80001057983 */ /* 0x000f220000100800 */
[----:B---3--:R-:W-:Y:S02]  /*576d0*/  PRMT R0, RZ, 0x7610, R0 ;  /* 0x00007610ff007816 */ /* 0x008fe40000000000 */
[----:B----4-:R-:W-:-:S04]  /*576e0*/  @!P6 LOP3.LUT R5, R5, R4, RZ, 0x3c, !PT ;  /* 0x000000040505e212 */ /* 0x010fc800078e3cff */
[----:B------:R-:W-:-:S04]  /*576f0*/  @!P6 LOP3.LUT R4, R5, R4, RZ, 0x3c, !PT ;  /* 0x000000040504e212 */ /* 0x000fc800078e3cff */
[----:B------:R-:W-:-:S05]  /*57700*/  @!P6 LOP3.LUT R5, R5, R4, RZ, 0x3c, !PT ;  /* 0x000000040505e212 */ /* 0x000fca00078e3cff */
[----:B------:R-:W3:Y:S04]  /*57710*/  @!P6 LDG.E.U16 R0, [R4.64] ;  /* 0x000000060400e981 */ /* 0x000ee8000c1e1500 */
[----:B--2---:R-:W-:Y:S04]  /*57720*/  STL [R1+0x4478], R3 ;  /* 0x0044780301007387 */ /* 0x004fe80000100800 */
[----:B---3--:R0:W-:Y:S04]  /*57730*/  STL [R1+0x10], R0 ;  /* 0x0000100001007387 */ /* 0x0081e80000100800 */
[----:B0-----:R-:W2:Y:S01]  /*57740*/  LDL.LU R0, [R1+0x44f0] ;  /* 0x0044f00001007983 */ /* 0x001ea20000300800 */
[----:B------:R-:W3:Y:S02]  /*57750*/  LDL R4, [R1+0x18ec] ;  /* 0x0018ec0001047983 */ /* 0x000ee40000100800 */
[----:B------:R-:W3:Y:S02]  /*57760*/  LDL R5, [R1+0x18f0] ;  /* 0x0018f00001057983 */ /* 0x000ee40000100800 */
[----:B---3--:R-:W-:-:S02]  /*57770*/  @!P6 LOP3.LUT R5, R5, R4, RZ, 0x3c, !PT ;  /* 0x000000040505e212 */ /* 0x008fc400078e3cff */
[----:B--2---:R-:W-:Y:S02]  /*57780*/  PRMT R0, RZ, 0x7610, R0 ;  /* 0x00007610ff007816 */ /* 0x004fe40000000000 */
[----:B------:R-:W-:-:S04]  /*57790*/  @!P6 LOP3.LUT R4, R5, R4, RZ, 0x3c, !PT ;  /* 0x000000040504e212 */ /* 0x000fc800078e3cff */
[----:B------:R-:W-:-:S05]  /*577a0*/  @!P6 LOP3.LUT R5, R5, R4, RZ, 0x3c, !PT ;  /* 0x000000040505e212 */ /* 0x000fca00078e3cff */
[----:B------:R-:W2:Y:S04]  /*577b0*/  @!P6 LDG.E.U16 R0, [R4.64] ;  /* 0x000000060400e981 */ /* 0x000ea8000c1e1500 */
[----:B--2---:R0:W-:Y:S04]  /*577c0*/  STL [R1+0xc], R0 ;  /* 0x00000c0001007387 */ /* 0x0041e80000100800 */
        /* <DEDUP_REMOVED lines=11> */
[----:B------:R-:W3:Y:S01]  /*57880*/  LDL R5, [R1+0x18e0] ;  /* 0x0018e00001057983 */ /* 0x000ee20000100800 */
[----:B------:R-:W-:-:S02]  /*57890*/  PRMT R3, RZ, 0x7610, R3 ;  /* 0x00007610ff037816 */ /* 0x000fc40000000003 */
[----:B---3--:R-:W-:-:S04]  /*578a0*/  @!P6 LOP3.LUT R5, R5, R4, RZ, 0x3c, !PT ;  /* 0x000000040505e212 */ /* 0x008fc800078e3cff */
[----:B------:R-:W-:-:S04]  /*578b0*/  @!P6 LOP3.LUT R4, R5, R4, RZ, 0x3c, !PT ;  /* 0x000000040504e212 */ /* 0x000fc800078e3cff */
[----:B------:R-:W-:-:S05]  /*578c0*/  @!P6 LOP3.LUT R5, R5, R4, RZ, 0x3c, !PT ;  /* 0x000000040505e212 */ /* 0x000fca00078e3cff */
[----:B------:R0:W3:Y:S04]  /*578d0*/  @!P6 LDG.E.U16 R3, [R4.64] ;  /* 0x000000060403e981 */ /* 0x0000e8000c1e1500 */
[----:B0-----:R-:W4:Y:S04]  /*578e0*/  LDL R4, [R1+0x18d4] ;  /* 0x0018d40001047983 */ /* 0x001f280000100800 */
[----:B------:R-:W4:Y:S01]  /*578f0*/  LDL R5, [R1+0x18d8] ;  /* 0x0018d80001057983 */ /* 0x000f220000100800 */
[----:B--2---:R-:W-:Y:S02]  /*57900*/  PRMT R0, RZ, 0x7610, R0 ;  /* 0x00007610ff007816 */ /* 0x004fe40000000000 */
[----:B----4-:R-:W-:-:S04]  /*57910*/  @!P6 LOP3.LUT R5, R5, R4, RZ, 0x3c, !PT ;  /* 0x000000040505e212 */ /* 0x010fc800078e3cff */
[----:B------:R-:W-:-:S04]  /*57920*/  @!P6 LOP3.LUT R4, R5, R4, RZ, 0x3c, !PT ;  /* 0x000000040504e212 */ /* 0x000fc800078e3cff */
[----:B------:R-:W-:Y:S01]  /*57930*/  @!P6 LOP3.LUT R5, R5, R4, RZ, 0x3c, !PT ;  /* 0x000000040505e212 */ /* 0x000fe200078e3cff */
[----:B---3--:R0:W-:Y:S04]  /*57940*/  STL [R1+0x447c], R3 ;  /* 0x00447c0301007387 */ /* 0x0081e80000100800 */
[----:B------:R1:W2:Y:S01]  /*57950*/  @!P6 LDG.E.U16 R0, [R4.64] ;  /* 0x000000060400e981 */ /* 0x0002a2000c1e1500 */
[----:B------:R-:W-:-:S03]  /*57960*/  PRMT R59, RZ, 0x7610, R59 ;  /* 0x00007610ff3b7816 */ /* 0x000fc6000000003b */
[----:B0-----:R-:W3:Y:S04]  /*57970*/  LDL R3, [R1+0x18a8] ;  /* 0x0018a80001037983 */ /* 0x001ee80000100800 */
[----:B-1----:R-:W4:Y:S04]  /*57980*/  LDL R4, [R1+0x18cc] ;  /* 0x0018cc0001047983 */ /* 0x002f280000100800 */
[----:B------:R-:W4:Y:S02]  /*57990*/  LDL R5, [R1+0x18d0] ;  /* 0x0018d00001057983 */ /* 0x000f240000100800 */
[----:B----4-:R-:W-:-:S04]  /*579a0*/  @!P6 LOP3.LUT R5, R5, R4, RZ, 0x3c, !PT ;  /* 0x000000040505e212 */ /* 0x010fc800078e3cff */
[----:B------:R-:W-:-:S04]  /*579b0*/  @!P6 LOP3.LUT R4, R5, R4, RZ, 0x3c, !PT ;  /* 0x000000040504e212 */ /* 0x000fc800078e3cff */
[----:B------:R-:W-:Y:S01]  /*579c0*/  @!P6 LOP3.LUT R5, R5, R4, RZ, 0x3c, !PT ;  /* 0x000000040505e212 */ /* 0x000fe200078e3cff */
[----:B--2---:R0:W-:Y:S04]  /*579d0*/  STL [R1+0x4480], R0 ;  /* 0x0044800001007387 */ /* 0x0041e80000100800 */
[----:B------:R1:W2:Y:S01]  /*579e0*/  @!P6 LDG.E.U16 R59, [R4.64] ;  /* 0x00000006043be981 */ /* 0x0002a2000c1e1500 */
[----:B------:R-:W-:-:S03]  /*579f0*/  PRMT R58, RZ, 0x7610, R58 ;  /* 0x00007610ff3a7816 */ /* 0x000fc6000000003a */
[----:B0-----:R-:W4:Y:S04]  /*57a00*/  LDL R0, [R1+0x18a4] ;  /* 0x0018a40001007983 */ /* 0x001f280000100800 */
[----:B-1----:R-:W2:Y:S04]  /*57a10*/  LDL R4, [R1+0x18b4] ;  /* 0x0018b40001047983 */ /* 0x002ea80000100800 */
[----:B------:R-:W2:Y:S02]  /*57a20*/  LDL R5, [R1+0x18b8] ;  /* 0x0018b80001057983 */ /* 0x000ea40000100800 */
[----:B--2---:R-:W-:-:S04]  /*57a30*/  @!P6 LOP3.LUT R5, R5, R4, RZ, 0x3c, !PT ;  /* 0x000000040505e212 */ /* 0x004fc800078e3cff */
[----:B------:R-:W-:-:S04]  /*57a40*/  @!P6 LOP3.LUT R4, R5, R4, RZ, 0x3c, !PT ;  /* 0x000000040504e212 */ /* 0x000fc800078e3cff */
[----:B------:R-:W-:Y:S01]  /*57a50*/  @!P6 LOP3.LUT R5, R5, R4, RZ, 0x3c, !PT ;  /* 0x000000040505e212 */ /* 0x000fe200078e3cff */
[----:B------:R0:W-:Y:S04]  /*57a60*/  STL [R1+0x4484], R59 ;  /* 0x0044843b01007387 */ /* 0x0001e80000100800 */
[----:B------:R1:W2:Y:S01]  /*57a70*/  @!P6 LDG.E.U16 R58, [R4.64] ;  /* 0x00000006043ae981 */ /* 0x0002a2000c1e1500 */
[----:B------:R-:W-:Y:S02]  /*57a80*/  PRMT R57, RZ, 0x7610, R57 ;  /* 0x00007610ff397816 */ /* 0x000fe40000000039 */
[----:B------:R-:W-:Y:S01]  /*57a90*/  PRMT R56, RZ, 0x7610, R56 ;  /* 0x00007610ff387816 */ /* 0x000fe20000000038 */
[----:B0-----:R-:W2:Y:S04]  /*57aa0*/  LDL R59, [R1+0x18a0] ;  /* 0x0018a000013b7983 */ /* 0x001ea80000100800 */
[----:B-1----:R-:W2:Y:S04]  /*57ab0*/  LDL R4, [R1+0x18ac] ;  /* 0x0018ac0001047983 */ /* 0x002ea80000100800 */
[----:B------:R-:W2:Y:S02]  /*57ac0*/  LDL R5, [R1+0x18b0] ;  /* 0x0018b00001057983 */ /* 0x000ea40000100800 */
[----:B--2---:R-:W-:-:S04]  /*57ad0*/  @!P6 LOP3.LUT R5, R5, R4, RZ, 0x3c, !PT ;  /* 0x000000040505e212 */ /* 0x004fc800078e3cff */
[----:B------:R-:W-:-:S04]  /*57ae0*/  @!P6 LOP3.LUT R4, R5, R4, RZ, 0x3c, !PT ;  /* 0x000000040504e212 */ /* 0x000fc800078e3cff */
[----:B------:R-:W-:-:S05]  /*57af0*/  @!P6 LOP3.LUT R5, R5, R4, RZ, 0x3c, !PT ;  /* 0x000000040505e212 */ /* 0x000fca00078e3cff */
[----:B------:R3:W2:Y:S04]  /*57b00*/  @!P6 LDG.E.U16 R57, [R4.64] ;  /* 0x000000060439e981 */ /* 0x0006a8000c1e1500 */
[----:B------:R0:W-:Y:S01]  /*57b10*/  STL [R1+0x44a8], R58 ;  /* 0x0044a83a01007387 */ /* 0x0001e20000100800 */
[----:B---3--:R-:W-:Y:S02]  /*57b20*/  @!P6 IMAD.MOV.U32 R4, RZ, RZ, R3 ;  /* 0x000000ffff04e224 */ /* 0x008fe400078e0003 */
[----:B----4-:R-:W-:Y:S01]  /*57b30*/  @!P6 IMAD.MOV.U32 R5, RZ, RZ, R0 ;  /* 0x000000ffff05e224 */ /* 0x010fe200078e0000 */
[----:B0-----:R-:W3:Y:S04]  /*57b40*/  LDL R58, [R1+0x1890] ;  /* 0x00189000013a7983 */ /* 0x001ee80000100800 */
[----:B------:R0:W4:Y:S04]  /*57b50*/  @!P6 LDG.E.U16 R56, [R4.64] ;  /* 0x000000060438e981 */ /* 0x000128000c1e1500 */
[----:B--2---:R1:W-:Y:S01]  /*57b60*/  STL [R1+0x44ac], R57 ;  /* 0x0044ac3901007387 */ /* 0x0043e20000100800 */
[----:B0-----:R-:W2:Y:S01]  /*57b70*/  LDL R5, [R1+0x189c] ;  /* 0x00189c0001057983 */ /* 0x001ea20000100800 */
[----:B------:R-:W-:Y:S01]  /*57b80*/  PRMT R55, RZ, 0x7610, R55 ;  /* 0x00007610ff377816 */ /* 0x000fe20000000037 */
[----:B------:R-:W-:Y:S01]  /*57b90*/  @!P6 IMAD.MOV.U32 R4, RZ, RZ, R59 ;  /* 0x000000ffff04e224 */ /* 0x000fe200078e003b */
[----:B------:R-:W3:Y:S04]  /*57ba0*/  LDL R3, [R1+0x1874] ;  /* 0x0018740001037983 */ /* 0x000ee80000100800 */
[----:B------:R-:W3:Y:S04]  /*57bb0*/  LDL R0, [R1+0x1878] ;  /* 0x0018780001007983 */ /* 0x000ee80000100800 */
[----:B-1----:R-:W3:Y:S04]  /*57bc0*/  LDL R57, [R1+0x188c] ;  /* 0x00188c0001397983 */ /* 0x002ee80000100800 */
[----:B----4-:R0:W-:Y:S01]  /*57bd0*/  STL [R1+0x4488], R56 ;  /* 0x0044883801007387 */ /* 0x0101e20000100800 */
[----:B------:R-:W-:-:S02]  /*57be0*/  PRMT R54, RZ, 0x7610, R54 ;  /* 0x00007610ff367816 */ /* 0x000fc40000000036 */
[----:B------:R-:W-:Y:S01]  /*57bf0*/  PRMT R53, RZ, 0x7610, R53 ;  /* 0x00007610ff357816 */ /* 0x000fe20000000035 */
[----:B------:R-:W4:Y:S01]  /*57c00*/  LDL R59, [R1+0x186c] ;  /* 0x00186c00013b7983 */ /* 0x000f220000100800 */
[----:B------:R-:W-:Y:S01]  /*57c10*/  PRMT R52, RZ, 0x7610, R52 ;  /* 0x00007610ff347816 */ /* 0x000fe20000000034 */
[----:B0-----:R-:W3:Y:S04]  /*57c20*/  LDL R56, [R1+0x1870] ;  /* 0x0018700001387983 */ /* 0x001ee80000100800 */
[----:B--2---:R0:W2:Y:S04]  /*57c30*/  @!P6 LDG.E.U16 R55, [R4.64] ;  /* 0x000000060437e981 */ /* 0x0040a8000c1e1500 */
[----:B0-----:R-:W2:Y:S04]  /*57c40*/  LDL R4, [R1+0x1894] ;  /* 0x0018940001047983 */ /* 0x001ea80000100800 */
[----:B------:R-:W2:Y:S02]  /*57c50*/  LDL R5, [R1+0x1898] ;  /* 0x0018980001057983 */ /* 0x000ea40000100800 */
[----:B--2---:R-:W-:-:S04]  /*57c60*/  @!P6 LOP3.LUT R5, R5, R4, RZ, 0x3c, !PT ;  /* 0x000000040505e212 */ /* 0x004fc800078e3cff */
[----:B------:R-:W-:-:S04]  /*57c70*/  @!P6 LOP3.LUT R4, R5, R4, RZ, 0x3c, !PT ;  /* 0x000000040504e212 */ /* 0x000fc800078e3cff */
[----:B------:R-:W-:-:S05]  /*57c80*/  @!P6 LOP3.LUT R5, R5, R4, RZ, 0x3c, !PT ;  /* 0x000000040505e212 */ /* 0x000fca00078e3cff */
[----:B------:R3:W2:Y:S04]  /*57c90*/  @!P6 LDG.E.U16 R54, [R4.64] ;  /* 0x000000060436e981 */ /* 0x0006a8000c1e1500 */
[----:B------:R0:W-:Y:S01]  /*57ca0*/  STL [R1+0x448c], R55 ;  /* 0x00448c3701007387 */ /* 0x0001e20000100800 */
[----:B---3--:R-:W-:Y:S02]  /*57cb0*/  @!P6 IMAD.MOV.U32 R4, RZ, RZ, R58 ;  /* 0x000000ffff04e224 */ /* 0x008fe400078e003a */
[----:B------:R-:W-:-:S05]  /*57cc0*/  @!P6 IMAD.MOV.U32 R5, RZ, RZ, R57 ;  /* 0x000000ffff05e224 */ /* 0x000fca00078e0039 */
[----:B------:R1:W3:Y:S02]  /*57cd0*/  @!P6 LDG.E.U16 R53, [R4.64] ;  /* 0x000000060435e981 */ /* 0x0002e4000c1e1500 */
[----:B-1----:R-:W-:Y:S02]  /*57ce0*/  @!P6 IMAD.MOV.U32 R4, RZ, RZ, R0 ;  /* 0x000000ffff04e224 */ /* 0x002fe400078e0000 */
[----:B------:R-:W-:-:S05]  /*57cf0*/  @!P6 IMAD.MOV.U32 R5, RZ, RZ, R3 ;  /* 0x000000ffff05e224 */ /* 0x000fca00078e0003 */
[----:B------:R1:W3:Y:S04]  /*57d00*/  @!P6 LDG.E.U16 R52, [R4.64] ;  /* 0x000000060434e981 */ /* 0x0002e8000c1e1500 */
[----:B--2---:R3:W-:Y:S01]  /*57d10*/  STL [R1+0x4490], R54 ;  /* 0x0044903601007387 */ /* 0x0047e20000100800 */
[----:B------:R-:W2:Y:S02]  /*57d20*/  LDL R58, [R1+0x1864] ;  /* 0x00186400013a7983 */ /* 0x000ea40000100800 */
[----:B------:R-:W2:Y:S01]  /*57d30*/  LDL R57, [R1+0x1868] ;  /* 0x0018680001397983 */ /* 0x000ea20000100800 */
[----:B------:R-:W-:Y:S01]  /*57d40*/  PRMT R51, RZ, 0x7610, R51 ;  /* 0x00007610ff337816 */ /* 0x000fe20000000033 */
[----:B-1----:R-:W-:Y:S02]  /*57d50*/  @!P6 IMAD.MOV.U32 R4, RZ, RZ, R56 ;  /* 0x000000ffff04e224 */ /* 0x002fe400078e0038 */
[----:B----4-:R-:W-:Y:S01]  /*57d60*/  @!P6 IMAD.MOV.U32 R5, RZ, RZ, R59 ;  /* 0x000000ffff05e224 */ /* 0x010fe200078e003b */
[----:B------:R-:W-:-:S04]  /*57d70*/  PRMT R50, RZ, 0x7610, R50 ;  /* 0x00007610ff327816 */ /* 0x000fc80000000032 */
[----:B------:R2:W4:Y:S04]  /*57d80*/  @!P6 LDG.E.U16 R51, [R4.64] ;  /* 0x000000060433e981 */ /* 0x000528000c1e1500 */
[----:B---3--:R-:W-:Y:S01]  /*57d90*/  STL [R1+0x4494], R53 ;  /* 0x0044943501007387 */ /* 0x008fe20000100800 */
[----:B------:R-:W3:Y:S02]  /*57da0*/  LDL R3, [R1+0x1834] ;  /* 0x0018340001037983 */ /* 0x000ee40000100800 */
[----:B------:R-:W3:Y:S01]  /*57db0*/  LDL R0, [R1+0x1838] ;  /* 0x0018380001007983 */ /* 0x000ee20000100800 */
[----:B------:R1:W-:Y:S01]  /*57dc0*/  STL [R1+0x44b0], R52 ;  /* 0x0044b03401007387 */ /* 0x0003e20000100800 */
[----:B------:R-:W3:Y:S02]  /*57dd0*/  LDL R56, [R1+0x182c] ;  /* 0x00182c0001387983 */ /* 0x000ee40000100800 */
[----:B0-----:R-:W3:Y:S02]  /*57de0*/  LDL R55, [R1+0x1830] ;  /* 0x0018300001377983 */ /* 0x001ee40000100800 */
[----:B------:R-:W3:Y:S01]  /*57df0*/  LDL R54, [R1+0x17f4] ;  /* 0x0017f40001367983 */ /* 0x000ee20000100800 */
[----:B------:R-:W-:Y:S01]  /*57e00*/  PRMT R49, RZ, 0x7610, R49 ;  /* 0x00007610ff317816 */ /* 0x000fe20000000031 */
[----:B-1----:R-:W3:Y:S01]  /*57e10*/  LDL R52, [R1+0x17f8] ;  /* 0x0017f80001347983 */ /* 0x002ee20000100800 */
[----:B--2---:R-:W-:-:S02]  /*57e20*/  @!P6 IMAD.MOV.U32 R5, RZ, RZ, R58 ;  /* 0x000000ffff05e224 */ /* 0x004fc400078e003a */
[----:B------:R-:W-:-:S05]  /*57e30*/  @!P6 IMAD.MOV.U32 R4, RZ, RZ, R57 ;  /* 0x000000ffff04e224 */ /* 0x000fca00078e0039 */
[----:B------:R3:W2:Y:S04]  /*57e40*/  @!P6 LDG.E.U16 R50, [R4.64] ;  /* 0x000000060432e981 */ /* 0x0006a8000c1e1500 */
[----:B----4-:R0:W-:Y:S01]  /*57e50*/  STL [R1+0x44a4], R51 ;  /* 0x0044a43301007387 */ /* 0x0101e20000100800 */
[----:B------:R-:W4:Y:S01]  /*57e60*/  LDL R53, [R1+0x17ec] ;  /* 0x0017ec0001357983 */ /* 0x000f220000100800 */
[----:B------:R-:W-:Y:S01]  /*57e70*/  PRMT R48, RZ, 0x7610, R48 ;  /* 0x00007610ff307816 */ /* 0x000fe20000000030 */
[----:B---3--:R-:W-:Y:S02]  /*57e80*/  @!P6 IMAD.MOV.U32 R5, RZ, RZ, R3 ;  /* 0x000000ffff05e224 */ /* 0x008fe400078e0003 */
[----:B------:R-:W-:Y:S01]  /*57e90*/  @!P6 IMAD.MOV.U32 R4, RZ, RZ, R0 ;  /* 0x000000ffff04e224 */ /* 0x000fe200078e0000 */
[----:B0-----:R-:W3:Y:S04]  /*57ea0*/  LDL R51, [R1+0x17f0] ;  /* 0x0017f00001337983 */ /* 0x001ee80000100800 */
[----:B------:R0:W3:Y:S02]  /*57eb0*/  @!P6 LDG.E.U16 R49, [R4.64] ;  /* 0x000000060431e981 */ /* 0x0000e4000c1e1500 */
[----:B0-----:R-:W-:-:S02]  /*57ec0*/  @!P6 IMAD.MOV.U32 R5, RZ, RZ, R56 ;  /* 0x000000ffff05e224 */ /* 0x001fc400078e0038 */
[----:B------:R-:W-:-:S05]  /*57ed0*/  @!P6 IMAD.MOV.U32 R4, RZ, RZ, R55 ;  /* 0x000000ffff04e224 */ /* 0x000fca00078e0037 */
[----:B------:R0:W4:Y:S04]  /*57ee0*/  @!P6 LDG.E.U16 R48, [R4.64] ;  /* 0x000000060430e981 */ /* 0x000128000c1e1500 */
[----:B--2---:R-:W-:Y:S01]  /*57ef0*/  STL [R1+0x4498], R50 ;  /* 0x0044983201007387 */ /* 0x004fe20000100800 */
[----:B------:R-:W2:Y:S02]  /*57f00*/  LDL R3, [R1+0x17b4] ;  /* 0x0017b40001037983 */ /* 0x000ea40000100800 */
[----:B------:R-:W2:Y:S01]  /*57f10*/  LDL R0, [R1+0x17b8] ;  /* 0x0017b80001007983 */ /* 0x000ea20000100800 */
[----:B------:R-:W-:Y:S01]  /*57f20*/  PRMT R47, RZ, 0x7610, R47 ;  /* 0x00007610ff2f7816 */ /* 0x000fe2000000002f */
[----:B0-----:R-:W-:Y:S02]  /*57f30*/  @!P6 IMAD.MOV.U32 R4, RZ, RZ, R52 ;  /* 0x000000ffff04e224 */ /* 0x001fe400078e0034 */
[----:B------:R-:W-:Y:S01]  /*57f40*/  @!P6 IMAD.MOV.U32 R5, RZ, RZ, R54 ;  /* 0x000000ffff05e224 */ /* 0x000fe200078e0036 */
[----:B------:R-:W-:-:S04]  /*57f50*/  PRMT R46, RZ, 0x7610, R46 ;  /* 0x00007610ff2e7816 */ /* 0x000fc8000000002e */
[----:B------:R3:W2:Y:S01]  /*57f60*/  @!P6 LDG.E.U16 R47, [R4.64] ;  /* 0x00000006042fe981 */ /* 0x0006a2000c1e1500 */
[----:B------:R-:W-:Y:S01]  /*57f70*/  PRMT R45, RZ, 0x7610, R45 ;  /* 0x00007610ff2d7816 */ /* 0x000fe2000000002d */
[----:B---3--:R-:W-:Y:S02]  /*57f80*/  @!P6 IMAD.MOV.U32 R4, RZ, RZ, R51 ;  /* 0x000000ffff04e224 */ /* 0x008fe400078e0033 */
[----:B----4-:R-:W-:Y:S01]  /*57f90*/  @!P6 IMAD.MOV.U32 R5, RZ, RZ, R53 ;  /* 0x000000ffff05e224 */ /* 0x010fe200078e0035 */
[----:B------:R-:W-:Y:S04]  /*57fa0*/  STL [R1+0x44b4], R49 ;  /* 0x0044b43101007387 */ /* 0x000fe80000100800 */
[----:B------:R2:W3:Y:S04]  /*57fb0*/  @!P6 LDG.E.U16 R46, [R4.64] ;  /* 0x00000006042ee981 */ /* 0x0004e8000c1e1500 */
[----:B------:R0:W-:Y:S01]  /*57fc0*/  STL [R1+0x44b8], R48 ;  /* 0x0044b83001007387 */ /* 0x0001e20000100800 */
[----:B------:R-:W4:Y:S03]  /*57fd0*/  LDL R52, [R1+0x17ac] ;  /* 0x0017ac0001347983 */ /* 0x000f260000100800 */
[----:B0-----:R-:W4:Y:S01]  /*57fe0*/  LDL R48, [R1+0x17b0] ;  /* 0x0017b00001307983 */ /* 0x001f220000100800 */
[----:B--2---:R-:W-:-:S02]  /*57ff0*/  @!P6 IMAD.MOV.U32 R5, RZ, RZ, R3 ;  /* 0x000000ffff05e224 */ /* 0x004fc400078e0003 */
[----:B------:R-:W-:-:S05]  /*58000*/  @!P6 IMAD.MOV.U32 R4, RZ, RZ, R0 ;  /* 0x000000ffff04e224 */ /* 0x000fca00078e0000 */
[----:B------:R4:W2:Y:S04]  /*58010*/  @!P6 LDG.E.U16 R45, [R4.64] ;  /* 0x00000006042de981 */ /* 0x0008a8000c1e1500 */
[----:B------:R0:W-:Y:S01]  /*58020*/  STL [R1+0x44bc], R47 ;  /* 0x0044bc2f01007387 */ /* 0x0001e20000100800 */
[----:B------:R-:W2:Y:S02]  /*58030*/  LDL R51, [R1+0x1774] ;  /* 0x0017740001337983 */ /* 0x000ea40000100800 */
[----:B------:R-:W2:Y:S01]  /*58040*/  LDL R50, [R1+0x1778] ;  /* 0x0017780001327983 */ /* 0x000ea20000100800 */
[----:B---3--:R1:W-:Y:S01]  /*58050*/  STL [R1+0x44c0], R46 ;  /* 0x0044c02e01007387 */ /* 0x0083e20000100800 */
[----:B------:R-:W3:Y:S02]  /*58060*/  LDL R49, [R1+0x176c] ;  /* 0x00176c0001317983 */ /* 0x000ee40000100800 */
[----:B------:R-:W3:Y:S02]  /*58070*/  LDL R0, [R1+0x1770] ;  /* 0x0017700001007983 */ /* 0x000ee40000100800 */
[----:B------:R-:W3:Y:S02]  /*58080*/  LDL R3, [R1+0x2694] ;  /* 0x0026940001037983 */ /* 0x000ee40000100800 */
[----:B----4-:R-:W-:Y:S01]  /*58090*/  @!P6 IMAD.MOV.U32 R4, RZ, RZ, R48 ;  /* 0x000000ffff04e224 */ /* 0x010fe200078e0030 */
[----:B------:R-:W-:Y:S01]  /*580a0*/  PRMT R44, RZ, 0x7610, R44 ;  /* 0x00007610ff2c7816 */ /* 0x000fe2000000002c */
[----:B------:R-:W-:-:S05]  /*580b0*/  @!P6 IMAD.MOV.U32 R5, RZ, RZ, R52 ;  /* 0x000000ffff05e224 */ /* 0x000fca00078e0034 */
[----:B------:R4:W3:Y:S04]  /*580c0*/  @!P6 LDG.E.U16 R44, [R4.64] ;  /* 0x00000006042ce981 */ /* 0x0008e8000c1e1500 */
[----:B--2---:R3:W-:Y:S01]  /*580d0*/  STL [R1+0x44c4], R45 ;  /* 0x0044c42d01007387 */ /* 0x0047e20000100800 */
[----:B------:R-:W2:Y:S02]  /*580e0*/  LDL R48, [R1+0x1748] ;  /* 0x0017480001307983 */ /* 0x000ea40000100800 */
[----:B0-----:R-:W2:Y:S02]  /*580f0*/  LDL R47, [R1+0x1744] ;  /* 0x00174400012f7983 */ /* 0x001ea40000100800 */
[----:B-1----:R-:W2:Y:S01]  /*58100*/  LDL R46, [R1+0x269c] ;  /* 0x00269c00012e7983 */ /* 0x002ea20000100800 */
[----:B------:R-:W-:Y:S01]  /*58110*/  PRMT R43, RZ, 0x7610, R43 ;  /* 0x00007610ff2b7816 */ /* 0x000fe2000000002b */
[----:B----4-:R-:W-:-:S02]  /*58120*/  @!P6 IMAD.MOV.U32 R4, RZ, RZ, R50 ;  /* 0x000000ffff04e224 */ /* 0x010fc400078e0032 */
[----:B------:R-:W-:Y:S01]  /*58130*/  @!P6 IMAD.MOV.U32 R5, RZ, RZ, R51 ;  /* 0x000000ffff05e224 */ /* 0x000fe200078e0033 */
[----:B------:R-:W-:-:S04]  /*58140*/  PRMT R42, RZ, 0x7610, R42 ;  /* 0x00007610ff2a7816 */ /* 0x000fc8000000002a */
[----:B------:R3:W4:Y:S01]  /*58150*/  @!P6 LDG.E.U16 R43, [R4.64] ;  /* 0x00000006042be981 */ /* 0x000722000c1e1500 */
[----:B------:R-:W-:Y:S01]  /*58160*/  PRMT R41, RZ, 0x7610, R41 ;  /* 0x00007610ff297816 */ /* 0x000fe20000000029 */
[----:B---3--:R-:W-:Y:S02]  /*58170*/  @!P6 IMAD.MOV.U32 R4, RZ, RZ, R0 ;  /* 0x000000ffff04e224 */ /* 0x008fe400078e0000 */
[----:B------:R-:W-:-:S05]  /*58180*/  @!P6 IMAD.MOV.U32 R5, RZ, RZ, R49 ;  /* 0x000000ffff05e224 */ /* 0x000fca00078e0031 */
[----:B------:R0:W3:Y:S01]  /*58190*/  @!P6 LDG.E.U16 R42, [R4.64] ;  /* 0x00000006042ae981 */ /* 0x0000e2000c1e1500 */
[----:B------:R-:W-:Y:S01]  /*581a0*/  PRMT R40, RZ, 0x7610, R40 ;  /* 0x00007610ff287816 */ /* 0x000fe20000000028 */
[----:B0-----:R-:W-:Y:S02]  /*581b0*/  @!P6 IMAD.MOV.U32 R4, RZ, RZ, R3 ;  /* 0x000000ffff04e224 */ /* 0x001fe400078e0003 */
[----:B------:R0:W-:Y:S01]  /*581c0*/  STL [R1+0x44c8], R44 ;  /* 0x0044c82c01007387 */ /* 0x0001e20000100800 */
[----:B------:R-:W3:Y:S03]  /*581d0*/  LDL R45, [R1+0x2698] ;  /* 0x00269800012d7983 */ /* 0x000ee60000100800 */
[----:B0-----:R-:W3:Y:S01]  /*581e0*/  LDL R44, [R1+0x26d4] ;  /* 0x0026d400012c7983 */ /* 0x001ee20000100800 */
[----:B--2---:R-:W-:-:S05]  /*581f0*/  @!P6 IMAD.MOV.U32 R5, RZ, RZ, R48 ;  /* 0x000000ffff05e224 */ /* 0x004fca00078e0030 */
[----:B------:R0:W2:Y:S02]  /*58200*/  @!P6 LDG.E.U16 R41, [R4.64] ;  /* 0x000000060429e981 */ /* 0x0000a4000c1e1500 */
[----:B0-----:R-:W-:Y:S02]  /*58210*/  @!P6 IMAD.MOV.U32 R4, RZ, RZ, R46 ;  /* 0x000000ffff04e224 */ /* 0x001fe400078e002e */
[----:B------:R-:W-:-:S05]  /*58220*/  @!P6 IMAD.MOV.U32 R5, RZ, RZ, R47 ;  /* 0x000000ffff05e224 */ /* 0x000fca00078e002f */
[----:B------:R0:W2:Y:S04]  /*58230*/  @!P6 LDG.E.U16 R40, [R4.64] ;  /* 0x000000060428e981 */ /* 0x0000a8000c1e1500 */
[----:B----4-:R1:W-:Y:S01]  /*58240*/  STL [R1+0x44cc], R43 ;  /* 0x0044cc2b01007387 */ /* 0x0103e20000100800 */
[----:B------:R-:W4:Y:S03]  /*58250*/  LDL R0, [R1+0x26dc] ;  /* 0x0026dc0001007983 */ /* 0x000f260000100800 */
[----:B-1----:R-:W4:Y:S04]  /*58260*/  LDL R43, [R1+0x26a0] ;  /* 0x0026a000012b7983 */ /* 0x002f280000100800 */
[----:B---3--:R-:W-:Y:S01]  /*58270*/  STL [R1+0x44d0], R42 ;  /* 0x0044d02a01007387 */ /* 0x008fe20000100800 */
[----:B------:R-:W3:Y:S02]  /*58280*/  LDL R3, [R1+0x271c] ;  /* 0x00271c0001037983 */ /* 0x000ee40000100800 */
[----:B0-----:R-:W-:Y:S01]  /*58290*/  @!P6 IMAD.MOV.U32 R5, RZ, RZ, R45 ;  /* 0x000000ffff05e224 */ /* 0x001fe200078e002d */
[----:B--2---:R0:W-:Y:S04]  /*582a0*/  STL [R1+0x44d4], R41 ;  /* 0x0044d42901007387 */ /* 0x0041e80000100800 */
[----:B0-----:R-:W2:Y:S04]  /*582b0*/  LDL R41, [R1+0x26d8] ;  /* 0x0026d80001297983 */ /* 0x001ea80000100800 */
[----:B------:R0:W-:Y:S01]  /*582c0*/  STL [R1+0x44d8], R40 ;  /* 0x0044d82801007387 */ /* 0x0001e20000100800 */
[----:B------:R-:W2:Y:S02]  /*582d0*/  LDL R48, [R1+0x2718] ;  /* 0x0027180001307983 */ /* 0x000ea40000100800 */
[----:B------:R-:W2:Y:S02]  /*582e0*/  LDL R47, [R1+0x185c] ;  /* 0x00185c00012f7983 */ /* 0x000ea40000100800 */
[----:B------:R-:W2:Y:S01]  /*582f0*/  LDL R46, [R1+0x1860] ;  /* 0x00186000012e7983 */ /* 0x000ea20000100800 */
[----:B------:R-:W2:Y:S04]  /*58300*/  LDL R45, [R1+0x1854] ;  /* 0x00185400012d7983 */ /* 0x000ea80000100800 */
[----:B------:R-:W2:Y:S01]  /*58310*/  LDL R42, [R1+0x1858] ;  /* 0x00185800012a7983 */ /* 0x000ea20000100800 */
[----:B------:R-:W-:Y:S01]  /*58320*/  PRMT R39, RZ, 0x7610, R39 ;  /* 0x00007610ff277816 */ /* 0x000fe20000000027 */
[----:B------:R-:W-:Y:S01]  /*58330*/  @!P6 IMAD.MOV.U32 R4, RZ, RZ, R44 ;  /* 0x000000ffff04e224 */ /* 0x000fe200078e002c */
[----:B------:R-:W-:-:S04]  /*58340*/  PRMT R38, RZ, 0x7610, R38 ;  /* 0x00007610ff267816 */ /* 0x000fc80000000026 */
[----:B------:R4:W2:Y:S02]  /*58350*/  @!P6 LDG.E.U16 R39, [R4.64] ;  /* 0x000000060427e981 */ /* 0x0008a4000c1e1500 */
[----:B----4-:R-:W-:Y:S02]  /*58360*/  @!P6 IMAD.MOV.U32 R4, RZ, RZ, R0 ;  /* 0x000000ffff04e224 */ /* 0x010fe400078e0000 */
[----:B------:R-:W-:-:S05]  /*58370*/  @!P6 IMAD.MOV.U32 R5, RZ, RZ, R43 ;  /* 0x000000ffff05e224 */ /* 0x000fca00078e002b */
[----:B------:R3:W4:Y:S01]  /*58380*/  @!P6 LDG.E.U16 R38, [R4.64] ;  /* 0x000000060426e981 */ /* 0x000722000c1e1500 */
[----:B------:R-:W-:Y:S02]  /*58390*/  PRMT R37, RZ, 0x7610, R37 ;  /* 0x00007610ff257816 */ /* 0x000fe40000000025 */
[----:B------:R-:W-:Y:S01]  /*583a0*/  PRMT R36, RZ, 0x7610, R36 ;  /* 0x00007610ff247816 */ /* 0x000fe20000000024 */
[----:B---3--:R-:W-:Y:S01]  /*583b0*/  @!P6 IMAD.MOV.U32 R4, RZ, RZ, R3 ;  /* 0x000000ffff04e224 */ /* 0x008fe200078e0003 */
[----:B------:R-:W-:Y:S02]  /*583c0*/  PRMT R35, RZ, 0x7610, R35 ;  /* 0x00007610ff237816 */ /* 0x000fe40000000023 */
[----:B------:R-:W-:Y:S01]  /*583d0*/  PRMT R34, RZ, 0x7610, R34 ;  /* 0x00007610ff227816 */ /* 0x000fe20000000022 */
[----:B--2---:R-:W-:-:S05]  /*583e0*/  @!P6 IMAD.MOV.U32 R5, RZ, RZ, R41 ;  /* 0x000000ffff05e224 */ /* 0x004fca00078e0029 */
[----:B------:R1:W2:Y:S02]  /*583f0*/  @!P6 LDG.E.U16 R37, [R4.64] ;  /* 0x000000060425e981 */ /* 0x0002a4000c1e1500 */
[----:B-1----:R-:W-:Y:S02]  /*58400*/  @!P6 IMAD.MOV.U32 R4, RZ, RZ, R48 ;  /* 0x000000ffff04e224 */ /* 0x002fe400078e0030 */
[----:B------:R-:W-:-:S05]  /*58410*/  @!P6 IMAD.MOV.U32 R5, RZ, RZ, R60 ;  /* 0x000000ffff05e224 */ /* 0x000fca00078e003c */
[----:B------:R1:W3:Y:S02]  /*58420*/  @!P6 LDG.E.U16 R36, [R4.64] ;  /* 0x000000060424e981 */ /* 0x0002e4000c1e1500 */
[----:B-1----:R-:W-:Y:S02]  /*58430*/  @!P6 IMAD.MOV.U32 R4, RZ, RZ, R46 ;  /* 0x000000ffff04e224 */ /* 0x002fe400078e002e */
[----:B------:R-:W-:-:S05]  /*58440*/  @!P6 IMAD.MOV.U32 R5, RZ, RZ, R47 ;  /* 0x000000ffff05e224 */ /* 0x000fca00078e002f */
[----:B------:R1:W3:Y:S02]  /*58450*/  @!P6 LDG.E.U16 R35, [R4.64] ;  /* 0x000000060423e981 */ /* 0x0002e4000c1e1500 */
[----:B-1----:R-:W-:Y:S02]  /*58460*/  @!P6 IMAD.MOV.U32 R4, RZ, RZ, R42 ;  /* 0x000000ffff04e224 */ /* 0x002fe400078e002a */
[----:B------:R-:W-:-:S05]  /*58470*/  @!P6 IMAD.MOV.U32 R5, RZ, RZ, R45 ;  /* 0x000000ffff05e224 */ /* 0x000fca00078e002d */
[----:B------:R-:W3:Y:S04]  /*58480*/  @!P6 LDG.E.U16 R34, [R4.64] ;  /* 0x000000060422e981 */ /* 0x000ee8000c1e1500 */
[----:B------:R1:W-:Y:S01]  /*58490*/  STL [R1+0x44dc], R39 ;  /* 0x0044dc2701007387 */ /* 0x0003e20000100800 */
[----:B------:R-:W3:Y:S02]  /*584a0*/  LDL R44, [R1+0x184c] ;  /* 0x00184c00012c7983 */ /* 0x000ee40000100800 */
[----:B------:R-:W3:Y:S02]  /*584b0*/  LDL R43, [R1+0x1850] ;  /* 0x00185000012b7983 */ /* 0x000ee40000100800 */
[----:B------:R-:W3:Y:S01]  /*584c0*/  LDL R0, [R1+0x1828] ;  /* 0x0018280001007983 */ /* 0x000ee20000100800 */
[----:B----4-:R-:W-:Y:S01]  /*584d0*/  STL [R1+0x44e0], R38 ;  /* 0x0044e02601007387 */ /* 0x010fe20000100800 */
[----:B------:R-:W4:Y:S02]  /*584e0*/  LDL R3, [R1+0x1824] ;  /* 0x0018240001037983 */ /* 0x000f240000100800 */
[----:B------:R-:W4:Y:S02]  /*584f0*/  LDL R41, [R1+0x181c] ;  /* 0x00181c0001297983 */ /* 0x000f240000100800 */
[----:B0-----:R-:W4:Y:S01]  /*58500*/  LDL R40, [R1+0x1820] ;  /* 0x0018200001287983 */ /* 0x001f220000100800 */
[----:B--2---:R0:W-:Y:S01]  /*58510*/  STL [R1+0x44e4], R37 ;  /* 0x0044e42501007387 */ /* 0x0041e20000100800 */
[----:B------:R-:W-:Y:S02]  /*58520*/  STL [R1+0x2f48], R60 ;  /* 0x002f483c01007387 */ /* 0x000fe40000100800 */
[----:B-1----:R-:W2:Y:S01]  /*58530*/  LDL R39, [R1+0x1814] ;  /* 0x0018140001277983 */ /* 0x002ea20000100800 */
[----:B0-----:R-:W2:Y:S04]  /*58540*/  LDL R37, [R1+0x1818] ;  /* 0x0018180001257983 */ /* 0x001ea80000100800 */
[----:B---3--:R0:W-:Y:S01]  /*58550*/  STL [R1+0x449c], R35 ;  /* 0x00449c2301007387 */ /* 0x0081e20000100800 */
[----:B------:R-:W3:Y:S02]  /*58560*/  LDL R42, [R1+0x180c] ;  /* 0x00180c00012a7983 */ /* 0x000ee40000100800 */
[----:B------:R-:W3:Y:S01]  /*58570*/  LDL R38, [R1+0x1810] ;  /* 0x0018100001267983 */ /* 0x000ee20000100800 */
[----:B------:R1:W-:Y:S04]  /*58580*/  STL [R1+0x44a0], R34 ;  /* 0x0044a02201007387 */ /* 0x0003e80000100800 */
[----:B0-----:R-:W3:Y:S04]  /*58590*/  LDL R35, [R1+0x17e4] ;  /* 0x0017e40001237983 */ /* 0x001ee80000100800 */
[----:B-1----:R-:W3:Y:S01]  /*585a0*/  LDL R34, [R1+0x17e8] ;  /* 0x0017e80001227983 */ /* 0x002ee20000100800 */
[----:B------:R-:W-:Y:S01]  /*585b0*/  PRMT R33, RZ, 0x7610, R33 ;  /* 0x00007610ff217816 */ /* 0x000fe20000000021 */
[----:B------:R-:W-:-:S02]  /*585c0*/  @!P6 IMAD.MOV.U32 R4, RZ, RZ, R43 ;  /* 0x000000ffff04e224 */ /* 0x000fc400078e002b */
[----:B------:R-:W-:Y:S01]  /*585d0*/  @!P6 IMAD.MOV.U32 R5, RZ, RZ, R44 ;  /* 0x000000ffff05e224 */ /* 0x000fe200078e002c */
[----:B------:R-:W-:Y:S02]  /*585e0*/  PRMT R32, RZ, 0x7610, R32 ;  /* 0x00007610ff207816 */ /* 0x000fe40000000020 */
[----:B------:R-:W-:Y:S02]  /*585f0*/  PRMT R31, RZ, 0x7610, R31 ;  /* 0x00007610ff1f7816 */ /* 0x000fe4000000001f */
[----:B------:R-:W-:Y:S02]  /*58600*/  PRMT R30, RZ, 0x7610, R30 ;  /* 0x00007610ff1e7816 */ /* 0x000fe4000000001e */
[----:B------:R-:W-:Y:S01]  /*58610*/  PRMT R29, RZ, 0x7610, R29 ;  /* 0x00007610ff1d7816 */ /* 0x000fe2000000001d */
[----:B------:R0:W3:Y:S01]  /*58620*/  @!P6 LDG.E.U16 R33, [R4.64] ;  /* 0x000000060421e981 */ /* 0x0000e2000c1e1500 */
[----:B------:R-:W-:Y:S02]  /*58630*/  PRMT R28, RZ, 0x7610, R28 ;  /* 0x00007610ff1c7816 */ /* 0x000fe4000000001c */
[----:B------:R-:W-:-:S02]  /*58640*/  PRMT R27, RZ, 0x7610, R27 ;  /* 0x00007610ff1b7816 */ /* 0x000fc4000000001b */
[----:B------:R-:W-:Y:S02]  /*58650*/  PRMT R26, RZ, 0x7610, R26 ;  /* 0x00007610ff1a7816 */ /* 0x000fe4000000001a */
[----:B------:R-:W-:Y:S02]  /*58660*/  PRMT R25, RZ, 0x7610, R25 ;  /* 0x00007610ff197816 */ /* 0x000fe40000000019 */
[----:B------:R-:W-:Y:S01]  /*58670*/  PRMT R24, RZ, 0x7610, R24 ;  /* 0x00007610ff187816 */ /* 0x000fe20000000018 */
[----:B------:R-:W3:Y:S01]  /*58680*/  LDL R44, [R1+0x2670] ;  /* 0x00267000012c7983 */ /* 0x000ee20000100800 */
[----:B------:R-:W-:Y:S02]  /*58690*/  PRMT R23, RZ, 0x7610, R23 ;  /* 0x00007610ff177816 */ /* 0x000fe40000000017 */
[----:B------:R-:W-:Y:S01]  /*586a0*/  PRMT R22, RZ, 0x7610, R22 ;  /* 0x00007610ff167816 */ /* 0x000fe20000000016 */
[----:B------:R-:W3:Y:S01]  /*586b0*/  LDL R43, [R1+0x26e8] ;  /* 0x0026e800012b7983 */ /* 0x000ee20000100800 */
[----:B0-----:R-:W-:-:S02]  /*586c0*/  @!P6 IMAD.MOV.U32 R4, RZ, RZ, R0 ;  /* 0x000000ffff04e224 */ /* 0x001fc400078e0000 */
[----:B----4-:R-:W-:Y:S02]  /*586d0*/  @!P6 IMAD.MOV.U32 R5, RZ, RZ, R3 ;  /* 0x000000ffff05e224 */ /* 0x010fe400078e0003 */
[----:B------:R-:W4:Y:S01]  /*586e0*/  LDL R0, [R1+0x17e0] ;  /* 0x0017e00001007983 */ /* 0x000f220000100800 */
[----:B------:R-:W4:Y:S04]  /*586f0*/  LDL R3, [R1+0x17dc] ;  /* 0x0017dc0001037983 */ /* 0x000f280000100800 */
[----:B------:R0:W4:Y:S02]  /*58700*/  @!P6 LDG.E.U16 R32, [R4.64] ;  /* 0x000000060420e981 */ /* 0x000124000c1e1500 */
[----:B0-----:R-:W-:Y:S02]  /*58710*/  @!P6 IMAD.MOV.U32 R4, RZ, RZ, R40 ;  /* 0x000000ffff04e224 */ /* 0x001fe400078e0028 */
        /* <DEDUP_REMOVED lines=9> */
[----:B---3--:R-:W-:Y:S02]  /*587b0*/  @!P6 IMAD.MOV.U32 R5, RZ, RZ, R42 ;  /* 0x000000ffff05e224 */ /* 0x008fe400078e002a */
[----:B------:R-:W-:Y:S01]  /*587c0*/  @!P6 IMAD.MOV.U32 R4, RZ, RZ, R38 ;  /* 0x000000ffff04e224 */ /* 0x000fe200078e0026 */
[----:B------:R-:W3:Y:S04]  /*587d0*/  LDL R42, [R1+0x17a4] ;  /* 0x0017a400012a7983 */ /* 0x000ee80000100800 */
[----:B------:R-:W3:Y:S04]  /*587e0*/  LDL R38, [R1+0x17a8] ;  /* 0x0017a80001267983 */ /* 0x000ee80000100800 */
[----:B------:R0:W3:Y:S02]  /*587f0*/  @!P6 LDG.E.U16 R29, [R4.64] ;  /* 0x00000006041de981 */ /* 0x0000e4000c1e1500 */
[----:B0-----:R-:W-:-:S02]  /*58800*/  @!P6 IMAD.MOV.U32 R5, RZ, RZ, R35 ;  /* 0x000000ffff05e224 */ /* 0x001fc400078e0023 */
[----:B------:R-:W3:Y:S01]  /*58810*/  LDL R35, [R1+0x179c] ;  /* 0x00179c0001237983 */ /* 0x000ee20000100800 */
[----:B------:R-:W-:-:S03]  /*58820*/  @!P6 IMAD.MOV.U32 R4, RZ, RZ, R34 ;  /* 0x000000ffff04e224 */ /* 0x000fc600078e0022 */
[----:B------:R-:W3:Y:S04]  /*58830*/  LDL R34, [R1+0x17a0] ;  /* 0x0017a00001227983 */ /* 0x000ee80000100800 */
[----:B------:R4:W3:Y:S02]  /*58840*/  @!P6 LDG.E.U16 R28, [R4.64] ;  /* 0x00000006041ce981 */ /* 0x0008e4000c1e1500 */
[----:B----4-:R-:W-:Y:S02]  /*58850*/  @!P6 IMAD.MOV.U32 R4, RZ, RZ, R0 ;  /* 0x000000ffff04e224 */ /* 0x010fe400078e0000 */
        /* <DEDUP_REMOVED lines=23> */
[----:B------:R4:W3:Y:S01]  /*589d0*/  @!P6 LDG.E.U16 R23, [R4.64] ;  /* 0x000000060417e981 */ /* 0x0008e2000c1e1500 */
[----:B------:R-:W-:Y:S01]  /*589e0*/  PRMT R21, RZ, 0x7610, R21 ;  /* 0x00007610ff157816 */ /* 0x000fe20000000015 */
[----:B----4-:R-:W-:Y:S02]  /*589f0*/  @!P6 IMAD.MOV.U32 R4, RZ, RZ, R0 ;  /* 0x000000ffff04e224 */ /* 0x010fe400078e0000 */
[----:B------:R-:W-:Y:S01]  /*58a00*/  @!P6 IMAD.MOV.U32 R5, RZ, RZ, R3 ;  /* 0x000000ffff05e224 */ /* 0x000fe200078e0003 */
[----:B------:R-:W4:Y:S04]  /*58a10*/  LDL R0, [R1+0x26ec] ;  /* 0x0026ec0001007983 */ /* 0x000f280000100800 */
[----:B------:R-:W4:Y:S04]  /*58a20*/  LDL R3, [R1+0x26b0] ;  /* 0x0026b00001037983 */ /* 0x000f280000100800 */
[----:B------:R0:W4:Y:S01]  /*58a30*/  @!P6 LDG.E.U16 R22, [R4.64] ;  /* 0x000000060416e981 */ /* 0x000122000c1e1500 */
[----:B------:R-:W-:Y:S01]  /*58a40*/  PRMT R20, RZ, 0x7610, R20 ;  /* 0x00007610ff147816 */ /* 0x000fe20000000014 */
[----:B0-----:R-:W-:-:S02]  /*58a50*/  @!P6 IMAD.MOV.U32 R4, RZ, RZ, R40 ;  /* 0x000000ffff04e224 */ /* 0x001fc400078e0028 */
[----:B------:R-:W-:Y:S01]  /*58a60*/  @!P6 IMAD.MOV.U32 R5, RZ, RZ, R41 ;  /* 0x000000ffff05e224 */ /* 0x000fe200078e0029 */
[----:B------:R-:W4:Y:S04]  /*58a70*/  LDL R40, [R1+0x1794] ;  /* 0x0017940001287983 */ /* 0x000f280000100800 */
[----:B------:R-:W4:Y:S04]  /*58a80*/  LDL R41, [R1+0x2710] ;  /* 0x0027100001297983 */ /* 0x000f280000100800 */
[----:B------:R2:W4:Y:S01]  /*58a90*/  @!P6 LDG.E.U16 R21, [R4.64] ;  /* 0x000000060415e981 */ /* 0x000522000c1e1500 */
[----:B------:R-:W-:Y:S01]  /*58aa0*/  PRMT R19, RZ, 0x7610, R19 ;  /* 0x00007610ff137816 */ /* 0x000fe20000000013 */
[----:B--2---:R-:W-:-:S02]  /*58ab0*/  @!P6 IMAD.MOV.U32 R5, RZ, RZ, R39 ;  /* 0x000000ffff05e224 */ /* 0x004fc400078e0027 */
[----:B------:R-:W2:Y:S01]  /*58ac0*/  LDL R39, [R1+0x1798] ;  /* 0x0017980001277983 */ /* 0x000ea20000100800 */
[----:B------:R-:W-:-:S03]  /*58ad0*/  @!P6 IMAD.MOV.U32 R4, RZ, RZ, R37 ;  /* 0x000000ffff04e224 */ /* 0x000fc600078e0025 */
[----:B------:R-:W2:Y:S04]  /*58ae0*/  LDL R37, [R1+0x1790] ;  /* 0x0017900001257983 */ /* 0x000ea80000100800 */
[----:B------:R0:W2:Y:S02]  /*58af0*/  @!P6 LDG.E.U16 R20, [R4.64] ;  /* 0x000000060414e981 */ /* 0x0000a4000c1e1500 */
[----:B0-----:R-:W-:Y:S02]  /*58b00*/  @!P6 IMAD.MOV.U32 R5, RZ, RZ, R44 ;  /* 0x000000ffff05e224 */ /* 0x001fe400078e002c */
[----:B---3--:R-:W-:Y:S02]  /*58b10*/  @!P6 IMAD.MOV.U32 R4, RZ, RZ, R38 ;  /* 0x000000ffff04e224 */ /* 0x008fe400078e0026 */
[----:B------:R-:W3:Y:S04]  /*58b20*/  LDL R38, [R1+0x178c] ;  /* 0x00178c0001267983 */ /* 0x000ee80000100800 */
[----:B------:R0:W3:Y:S02]  /*58b30*/  @!P6 LDG.E.U16 R19, [R4.64] ;  /* 0x000000060413e981 */ /* 0x0000e4000c1e1500 */
[----:B0-----:R-:W-:-:S02]  /*58b40*/  @!P6 IMAD.MOV.U32 R5, RZ, RZ, R35 ;  /* 0x000000ffff05e224 */ /* 0x001fc400078e0023 */
[----:B------:R-:W3:Y:S01]  /*58b50*/  LDL R35, [R1+0x1758] ;  /* 0x0017580001237983 */ /* 0x000ee20000100800 */
[----:B------:R-:W-:-:S03]  /*58b60*/  @!P6 IMAD.MOV.U32 R4, RZ, RZ, R34 ;  /* 0x000000ffff04e224 */ /* 0x000fc600078e0022 */
[----:B------:R-:W3:Y:S01]  /*58b70*/  LDL R34, [R1+0x2674] ;  /* 0x0026740001227983 */ /* 0x000ee20000100800 */
[----:B------:R-:W-:Y:S02]  /*58b80*/  PRMT R18, RZ, 0x7610, R18 ;  /* 0x00007610ff127816 */ /* 0x000fe40000000012 */
[----:B------:R-:W-:-:S04]  /*58b90*/  PRMT R17, RZ, 0x7610, R17 ;  /* 0x00007610ff117816 */ /* 0x000fc80000000011 */
[----:B------:R4:W3:Y:S01]  /*58ba0*/  @!P6 LDG.E.U16 R18, [R4.64] ;  /* 0x000000060412e981 */ /* 0x0008e2000c1e1500 */
[----:B------:R-:W-:Y:S01]  /*58bb0*/  PRMT R16, RZ, 0x7610, R16 ;  /* 0x00007610ff107816 */ /* 0x000fe20000000010 */
[----:B----4-:R-:W-:Y:S02]  /*58bc0*/  @!P6 IMAD.MOV.U32 R4, RZ, RZ, R0 ;  /* 0x000000ffff04e224 */ /* 0x010fe400078e0000 */
[----:B------:R-:W-:Y:S01]  /*58bd0*/  @!P6 IMAD.MOV.U32 R5, RZ, RZ, R3 ;  /* 0x000000ffff05e224 */ /* 0x000fe200078e0003 */
[----:B------:R-:W-:Y:S01]  /*58be0*/  PRMT R15, RZ, 0x7610, R15 ;  /* 0x00007610ff0f7816 */ /* 0x000fe2000000000f */
[----:B------:R-:W4:Y:S04]  /*58bf0*/  LDL R3, [R1+0x1754] ;  /* 0x0017540001037983 */ /* 0x000f280000100800 */
[----:B------:R0:W4:Y:S04]  /*58c00*/  @!P6 LDG.E.U16 R17, [R4.64] ;  /* 0x000000060411e981 */ /* 0x000128000c1e1500 */
[----:B------:R-:W4:Y:S01]  /*58c10*/  LDL R0, [R1+0x267c] ;  /* 0x00267c0001007983 */ /* 0x000f220000100800 */
[----:B------:R-:W4:Y:S02]  /*58c20*/  LDL.LU R60, [R1+0x26c0] ;  /* 0x0026c000013c7983 */ /* 0x000f240000300800 */
[----:B0-----:R-:W-:-:S02]  /*58c30*/  @!P6 IMAD.MOV.U32 R4, RZ, RZ, R42 ;  /* 0x000000ffff04e224 */ /* 0x001fc400078e002a */
[----:B------:R-:W-:-:S05]  /*58c40*/  @!P6 IMAD.MOV.U32 R5, RZ, RZ, R43 ;  /* 0x000000ffff05e224 */ /* 0x000fca00078e002b */
[----:B------:R0:W4:Y:S04]  /*58c50*/  @!P6 LDG.E.U16 R16, [R4.64] ;  /* 0x000000060410e981 */ /* 0x000128000c1e1500 */
[----:B------:R1:W-:Y:S01]  /*58c60*/  STL [R1+0x2f44], R61 ;  /* 0x002f443d01007387 */ /* 0x0003e20000100800 */
[----:B------:R-:W-:Y:S01]  /*58c70*/  PRMT R14, RZ, 0x7610, R14 ;  /* 0x00007610ff0e7816 */ /* 0x000fe2000000000e */
[----:B0-----:R-:W-:Y:S02]  /*58c80*/  @!P6 IMAD.MOV.U32 R4, RZ, RZ, R41 ;  /* 0x000000ffff04e224 */ /* 0x001fe400078e0029 */
[----:B------:R-:W-:Y:S02]  /*58c90*/  @!P6 IMAD.MOV.U32 R5, RZ, RZ, R61 ;  /* 0x000000ffff05e224 */ /* 0x000fe400078e003d */
[----:B-1----:R-:W4:Y:S04]  /*58ca0*/  LDL.LU R61, [R1+0x270c] ;  /* 0x00270c00013d7983 */ /* 0x002f280000300800 */
[----:B------:R0:W4:Y:S01]  /*58cb0*/  @!P6 LDG.E.U16 R15, [R4.64] ;  /* 0x00000006040fe981 */ /* 0x000122000c1e1500 */
[----:B------:R-:W4:Y:S01]  /*58cc0*/  LDL R41, [R1+0x2678] ;  /* 0x0026780001297983 */ /* 0x000f220000100800 */
[----:B------:R-:W-:Y:S01]  /*58cd0*/  PRMT R13, RZ, 0x7610, R13 ;  /* 0x00007610ff0d7816 */ /* 0x000fe2000000000d */
[----:B0-----:R-:W-:-:S02]  /*58ce0*/  @!P6 IMAD.MOV.U32 R5, RZ, RZ, R40 ;  /* 0x000000ffff05e224 */ /* 0x001fc400078e0028 */
[----:B------:R-:W4:Y:S01]  /*58cf0*/  LDL R40, [R1+0x26b4] ;  /* 0x0026b40001287983 */ /* 0x000f220000100800 */
[----:B--2---:R-:W-:-:S03]  /*58d00*/  @!P6 IMAD.MOV.U32 R4, RZ, RZ, R39 ;  /* 0x000000ffff04e224 */ /* 0x004fc600078e0027 */
[----:B------:R-:W2:Y:S04]  /*58d10*/  LDL R39, [R1+0x2680] ;  /* 0x0026800001277983 */ /* 0x000ea80000100800 */
[----:B------:R0:W2:Y:S02]  /*58d20*/  @!P6 LDG.E.U16 R14, [R4.64] ;  /* 0x00000006040ee981 */ /* 0x0000a4000c1e1500 */
[----:B0-----:R-:W-:Y:S02]  /*58d30*/  @!P6 IMAD.MOV.U32 R4, RZ, RZ, R37 ;  /* 0x000000ffff04e224 */ /* 0x001fe400078e0025 */
[----:B------:R-:W2:Y:S01]  /*58d40*/  LDL R37, [R1+0x26b8] ;  /* 0x0026b80001257983 */ /* 0x000ea20000100800 */
[----:B---3--:R-:W-:-:S03]  /*58d50*/  @!P6 IMAD.MOV.U32 R5, RZ, RZ, R38 ;  /* 0x000000ffff05e224 */ /* 0x008fc600078e0026 */
[----:B------:R-:W3:Y:S04]  /*58d60*/  LDL R38, [R1+0x26bc] ;  /* 0x0026bc0001267983 */ /* 0x000ee80000100800 */
[----:B------:R0:W3:Y:S02]  /*58d70*/  @!P6 LDG.E.U16 R13, [R4.64] ;  /* 0x00000006040de981 */ /* 0x0000e4000c1e1500 */
[----:B0-----:R-:W-:Y:S02]  /*58d80*/  @!P6 IMAD.MOV.U32 R5, RZ, RZ, R35 ;  /* 0x000000ffff05e224 */ /* 0x001fe400078e0023 */
[----:B------:R-:W3:Y:S01]  /*58d90*/  LDL R35, [R1+0x26f4] ;  /* 0x0026f40001237983 */ /* 0x000ee20000100800 */
[----:B------:R-:W-:-:S03]  /*58da0*/  @!P6 IMAD.MOV.U32 R4, RZ, RZ, R34 ;  /* 0x000000ffff04e224 */ /* 0x000fc600078e0022 */
[----:B------:R-:W3:Y:S01]  /*58db0*/  LDL R34, [R1+0x26fc] ;  /* 0x0026fc0001227983 */ /* 0x000ee20000100800 */
[----:B------:R-:W3:Y:S02]  /*58dc0*/  LDL.LU R52, [R1+0x14e4] ;  /* 0x0014e40001347983 */ /* 0x000ee40000300800 */
[----:B------:R-:W3:Y:S02]  /*58dd0*/  LDL.LU R53, [R1+0x14d0] ;  /* 0x0014d00001357983 */ /* 0x000ee40000300800 */
[----:B------:R-:W3:Y:S01]  /*58de0*/  LDL.LU R54, [R1+0x14cc] ;  /* 0x0014cc0001367983 */ /* 0x000ee20000300800 */
[----:B------:R-:W3:Y:S01]  /*58df0*/  LDL.LU R55, [R1+0x14b8] ;  /* 0x0014b80001377983 */ /* 0x000ee20000300800 */
[----:B------:R-:W3:Y:S02]  /*58e00*/  LDL.LU R56, [R1+0x14b4] ;  /* 0x0014b40001387983 */ /* 0x000ee40000300800 */
[----:B------:R-:W3:Y:S02]  /*58e10*/  LDL.LU R57, [R1+0x14a0] ;  /* 0x0014a00001397983 */ /* 0x000ee40000300800 */
[----:B------:R-:W3:Y:S01]  /*58e20*/  LDL.LU R58, [R1+0x149c] ;  /* 0x00149c00013a7983 */ /* 0x000ee20000300800 */
[----:B------:R-:W-:-:S02]  /*58e30*/  PRMT R12, RZ, 0x7610, R12 ;  /* 0x00007610ff0c7816 */ /* 0x000fc4000000000c */
[----:B------:R-:W-:Y:S02]  /*58e40*/  PRMT R11, RZ, 0x7610, R11 ;  /* 0x00007610ff0b7816 */ /* 0x000fe4000000000b */
[----:B------:R-:W-:Y:S02]  /*58e50*/  PRMT R10, RZ, 0x7610, R10 ;  /* 0x00007610ff0a7816 */ /* 0x000fe4000000000a */
[----:B------:R-:W-:Y:S02]  /*58e60*/  PRMT R9, RZ, 0x7610, R9 ;  /* 0x00007610ff097816 */ /* 0x000fe40000000009 */
[----:B------:R-:W-:Y:S01]  /*58e70*/  PRMT R8, RZ, 0x7610, R8 ;  /* 0x00007610ff087816 */ /* 0x000fe20000000008 */
[----:B------:R-:W0:Y:S04]  /*58e80*/  S2R R51, SR_TID.X ;  /* 0x0000000000337919 */ /* 0x000e280000002100 */
[----:B------:R4:W3:Y:S01]  /*58e90*/  @!P6 LDG.E.U16 R12, [R4.64] ;  /* 0x00000006040ce981 */ /* 0x0008e2000c1e1500 */
[----:B------:R-:W-:-:S02]  /*58ea0*/  PRMT R7, RZ, 0x7610, R7 ;  /* 0x00007610ff077816 */ /* 0x000fc40000000007 */
[----:B------:R-:W-:Y:S01]  /*58eb0*/  PRMT R6, RZ, 0x7610, R6 ;  /* 0x00007610ff067816 */ /* 0x000fe20000000006 */
[----:B------:R-:W3:Y:S01]  /*58ec0*/  LDL.LU R59, [R1+0x1488] ;  /* 0x00148800013b7983 */ /* 0x000ee20000300800 */
[----:B----4-:R-:W-:Y:S02]  /*58ed0*/  @!P6 IMAD.MOV.U32 R4, RZ, RZ, R0 ;  /* 0x000000ffff04e224 */ /* 0x010fe400078e0000 */
[----:B------:R-:W-:Y:S01]  /*58ee0*/  @!P6 IMAD.MOV.U32 R5, RZ, RZ, R3 ;  /* 0x000000ffff05e224 */ /* 0x000fe200078e0003 */
[----:B------:R-:W4:Y:S01]  /*58ef0*/  LDL.LU R0, [R1+0x1484] ;  /* 0x0014840001007983 */ /* 0x000f220000300800 */
[----:B------:R-:W4:Y:S03]  /*58f00*/  LDL.LU R3, [R1+0x1470] ;  /* 0x0014700001037983 */ /* 0x000f260000300800 */
[----:B------:R1:W4:Y:S02]  /*58f10*/  @!P6 LDG.E.U16 R11, [R4.64] ;  /* 0x00000006040be981 */ /* 0x000324000c1e1500 */
[----:B-1----:R-:W-:-:S02]  /*58f20*/  @!P6 IMAD.MOV.U32 R5, RZ, RZ, R41 ;  /* 0x000000ffff05e224 */ /* 0x002fc400078e0029 */
[----:B------:R-:W-:-:S05]  /*58f30*/  @!P6 IMAD.MOV.U32 R4, RZ, RZ, R40 ;  /* 0x000000ffff04e224 */ /* 0x000fca00078e0028 */
[----:B------:R2:W4:Y:S04]  /*58f40*/  @!P6 LDG.E.U16 R10, [R4.64] ;  /* 0x00000006040ae981 */ /* 0x000528000c1e1500 */
[----:B------:R-:W-:Y:S01]  /*58f50*/  STL [R1+0x2f4c], R60 ;  /* 0x002f4c3c01007387 */ /* 0x000fe20000100800 */
[----:B------:R-:W-:Y:S02]  /*58f60*/  STL [R1+0x2f54], R61 ;  /* 0x002f543d01007387 */ /* 0x000fe40000100800 */
[----:B------:R1:W-:Y:S01]  /*58f70*/  STL [R1+0x2f50], R2 ;  /* 0x002f500201007387 */ /* 0x0003e20000100800 */
[----:B0-----:R-:W-:-:S05]  /*58f80*/  LOP3.LUT R51, R51, 0x1f, RZ, 0xc0, !PT ;  /* 0x0000001f33337812 */ /* 0x001fca00078ec0ff */
[----:B------:R-:W-:-:S05]  /*58f90*/  IMAD.SHL.U32 R51, R51, 0x2, RZ ;  /* 0x0000000233337824 */ /* 0x000fca00078e00ff */
[----:B------:R-:W-:Y:S01]  /*58fa0*/  LOP3.LUT R51, R51, 0x10, RZ, 0x3c, !PT ;  /* 0x0000001033337812 */ /* 0x000fe200078e3cff */
        /* <DEDUP_REMOVED lines=8> */
[----:B------:R0:W2:Y:S02]  /*59030*/  @!P6 LDG.E.U16 R7, [R4.64] ;  /* 0x000000060407e981 */ /* 0x0000a4000c1e1500 */
[----:B0-----:R-:W-:Y:S02]  /*59040*/  @!P6 IMAD.MOV.U32 R4, RZ, RZ, R61 ;  /* 0x000000ffff04e224 */ /* 0x001fe400078e003d */
[----:B------:R-:W-:-:S05]  /*59050*/  @!P6 IMAD.MOV.U32 R5, RZ, RZ, R2 ;  /* 0x000000ffff05e224 */ /* 0x000fca00078e0002 */
[----:B------:R0:W2:Y:S04]  /*59060*/  @!P6 LDG.E.U16 R6, [R4.64] ;  /* 0x000000060406e981 */ /* 0x0000a8000c1e1500 */
[----:B0-----:R-:W2:Y:S01]  /*59070*/  LDL.LU R4, [R1+0x146c] ;  /* 0x00146c0001047983 */ /* 0x001ea20000300800 */
[----:B------:R-:W3:Y:S02]  /*59080*/  LDL.LU R5, [R1+0x1458] ;  /* 0x0014580001057983 */ /* 0x000ee40000300800 */
[----:B-1----:R-:W3:Y:S02]  /*59090*/  LDL.LU R2, [R1+0x1454] ;  /* 0x0014540001027983 */ /* 0x002ee40000300800 */
        /* <DEDUP_REMOVED lines=17> */
[----:B------:R0:W-:Y:S04]  /*591b0*/  STS.U16 [R51+0x6c0], R52 ;  /* 0x0006c03433007388 */ /* 0x0001e80000000400 */
[----:B------:R-:W3:Y:S01]  /*591c0*/  LDL.LU R50, [R1+0x1378] ;  /* 0x0013780001327983 */ /* 0x000ee20000300800 */
[----:B------:R1:W-:Y:S02]  /*591d0*/  STS.U16 [R51+0x880], R53 ;  /* 0x0008803533007388 */ /* 0x0003e40000000400 */
[----:B------:R1:W-:Y:S02]  /*591e0*/  STS.U16 [R51+0x8c0], R54 ;  /* 0x0008c03633007388 */ /* 0x0003e40000000400 */
[----:B------:R4:W-:Y:S01]  /*591f0*/  STS.U16 [R51+0xa80], R55 ;  /* 0x000a803733007388 */ /* 0x0009e20000000400 */
[----:B------:R4:W-:Y:S01]  /*59200*/  STS.U16 [R51+0xac0], R56 ;  /* 0x000ac03833007388 */ /* 0x0009e20000000400 */
[----:B------:R4:W-:Y:S03]  /*59210*/  STS.U16 [R51+0xc80], R57 ;  /* 0x000c803933007388 */ /* 0x0009e60000000400 */
[----:B0-----:R-:W3:Y:S01]  /*59220*/  LDL.LU R52, [R1+0x1364] ;  /* 0x0013640001347983 */ /* 0x001ee20000300800 */
[----:B-1----:R-:W3:Y:S02]  /*59230*/  LDL.LU R53, [R1+0x1360] ;  /* 0x0013600001357983 */ /* 0x002ee40000300800 */
[----:B------:R-:W3:Y:S01]  /*59240*/  LDL.LU R54, [R1+0x344] ;  /* 0x0003440001367983 */ /* 0x000ee20000300800 */
[----:B----4-:R-:W3:Y:S01]  /*59250*/  LDL.LU R55, [R1+0x33c] ;  /* 0x00033c0001377983 */ /* 0x010ee20000300800 */
[----:B------:R-:W3:Y:S02]  /*59260*/  LDL.LU R56, [R1+0x328] ;  /* 0x0003280001387983 */ /* 0x000ee40000300800 */
[----:B------:R0:W-:Y:S02]  /*59270*/  STS.U16 [R51+0xcc0], R58 ;  /* 0x000cc03a33007388 */ /* 0x0001e40000000400 */
[----:B------:R-:W3:Y:S01]  /*59280*/  LDL.LU R57, [R1+0x324] ;  /* 0x0003240001397983 */ /* 0x000ee20000300800 */
[----:B0-----:R-:W3:Y:S04]  /*59290*/  LDL.LU R58, [R1+0x310] ;  /* 0x00031000013a7983 */ /* 0x001ee80000300800 */
[----:B------:R0:W-:Y:S01]  /*592a0*/  STS.U16 [R51+0xe80], R59 ;  /* 0x000e803b33007388 */ /* 0x0001e20000000400 */
[----:B------:R1:W-:Y:S02]  /*592b0*/  STS.U16 [R51+0xec0], R0 ;  /* 0x000ec00033007388 */ /* 0x0003e40000000400 */
[----:B------:R1:W-:Y:S01]  /*592c0*/  STS.U16 [R51+0x1080], R3 ;  /* 0x0010800333007388 */ /* 0x0003e20000000400 */
[----:B0-----:R-:W3:Y:S01]  /*592d0*/  LDL.LU R59, [R1+0x30c] ;  /* 0x00030c00013b7983 */ /* 0x001ee20000300800 */
[----:B-1----:R-:W3:Y:S02]  /*592e0*/  LDL.LU R0, [R1+0x2f8] ;  /* 0x0002f80001007983 */ /* 0x002ee40000300800 */
[----:B------:R-:W3:Y:S01]  /*592f0*/  LDL.LU R3, [R1+0x2f4] ;  /* 0x0002f40001037983 */ /* 0x000ee20000300800 */
[----:B--2---:R0:W-:Y:S01]  /*59300*/  STS.U16 [R51+0x10c0], R4 ;  /* 0x0010c00433007388 */ /* 0x0041e20000000400 */
[----:B---3--:R1:W-:Y:S03]  /*59310*/  STS.U16 [R51+0x1280], R5 ;  /* 0x0012800533007388 */ /* 0x0083e60000000400 */
[----:B------:R2:W-:Y:S01]  /*59320*/  STS.U16 [R51+0x12c0], R2 ;  /* 0x0012c00233007388 */ /* 0x0005e20000000400 */
[----:B------:R3:W-:Y:S03]  /*59330*/  STS.U16 [R51+0x1480], R61 ;  /* 0x0014803d33007388 */ /* 0x0007e60000000400 */
[----:B------:R3:W-:Y:S01]  /*59340*/  STS.U16 [R51+0x14c0], R60 ;  /* 0x0014c03c33007388 */ /* 0x0007e20000000400 */
[----:B------:R3:W-:Y:S03]  /*59350*/  STS.U16 [R51+0x1680], R34 ;  /* 0x0016802233007388 */ /* 0x0007e60000000400 */
[----:B0-----:R-:W4:Y:S04]  /*59360*/  LDL.LU R4, [R1+0x2e0] ;  /* 0x0002e00001047983 */ /* 0x001f280000300800 */
[----:B-1----:R-:W4:Y:S01]  /*59370*/  LDL.LU R5, [R1+0x2dc] ;  /* 0x0002dc0001057983 */ /* 0x002f220000300800 */
[----:B--2---:R-:W2:Y:S02]  /*59380*/  LDL.LU R2, [R1+0x2c8] ;  /* 0x0002c80001027983 */ /* 0x004ea40000300800 */
[----:B---3--:R-:W3:Y:S01]  /*59390*/  LDL.LU R61, [R1+0x2c4] ;  /* 0x0002c400013d7983 */ /* 0x008ee20000300800 */
[----:B------:R-:W3:Y:S04]  /*593a0*/  LDL.LU R60, [R1+0x2b0] ;  /* 0x0002b000013c7983 */ /* 0x000ee80000300800 */
[----:B------:R0:W-:Y:S01]  /*593b0*/  STS.U16 [R51+0x16c0], R35 ;  /* 0x0016c02333007388 */ /* 0x0001e20000000400 */
[----:B------:R-:W3:Y:S02]  /*593c0*/  LDL.LU R34, [R1+0x2ac] ;  /* 0x0002ac0001227983 */ /* 0x000ee40000300800 */
[----:B------:R1:W-:Y:S02]  /*593d0*/  STS.U16 [R51+0x1880], R37 ;  /* 0x0018802533007388 */ /* 0x0003e40000000400 */
[----:B------:R1:W-:Y:S01]  /*593e0*/  STS.U16 [R51+0x18c0], R38 ;  /* 0x0018c02633007388 */ /* 0x0003e20000000400 */
[----:B------:R1:W-:Y:S01]  /*593f0*/  STS.U16 [R51+0x1a80], R39 ;  /* 0x001a802733007388 */ /* 0x0003e20000000400 */
[----:B------:R1:W-:Y:S02]  /*59400*/  STS.U16 [R51+0x1ac0], R40 ;  /* 0x001ac02833007388 */ /* 0x0003e40000000400 */
[----:B------:R1:W-:Y:S01]  /*59410*/  STS.U16 [R51+0x1c80], R41 ;  /* 0x001c802933007388 */ /* 0x0003e20000000400 */
[----:B0-----:R-:W3:Y:S01]  /*59420*/  LDL.LU R35, [R1+0x298] ;  /* 0x0002980001237983 */ /* 0x001ee20000300800 */
[----:B-1----:R-:W3:Y:S03]  /*59430*/  LDL.LU R37, [R1+0x294] ;  /* 0x0002940001257983 */ /* 0x002ee60000300800 */
[----:B------:R-:W3:Y:S04]  /*59440*/  LDL.LU R38, [R1+0x280] ;  /* 0x0002800001267983 */ /* 0x000ee80000300800 */
[----:B------:R-:W3:Y:S01]  /*59450*/  LDL.LU R39, [R1+0x27c] ;  /* 0x00027c0001277983 */ /* 0x000ee20000300800 */
[----:B------:R-:W3:Y:S02]  /*59460*/  LDL.LU R40, [R1+0x268] ;  /* 0x0002680001287983 */ /* 0x000ee40000300800 */
[----:B------:R0:W-:Y:S02]  /*59470*/  STS.U16 [R51+0x1cc0], R42 ;  /* 0x001cc02a33007388 */ /* 0x0001e40000000400 */
[----:B------:R-:W3:Y:S01]  /*59480*/  LDL.LU R41, [R1+0x264] ;  /* 0x0002640001297983 */ /* 0x000ee20000300800 */
[----:B------:R1:W-:Y:S01]  /*59490*/  STS.U16 [R51+0x1e80], R43 ;  /* 0x001e802b33007388 */ /* 0x0003e20000000400 */
[----:B------:R1:W-:Y:S02]  /*594a0*/  STS.U16 [R51+0x1ec0], R44 ;  /* 0x001ec02c33007388 */ /* 0x0003e40000000400 */
[----:B------:R1:W-:Y:S02]  /*594b0*/  STS.U16 [R51+0x2080], R45 ;  /* 0x0020802d33007388 */ /* 0x0003e40000000400 */
[----:B------:R1:W-:Y:S01]  /*594c0*/  STS.U16 [R51+0x20c0], R46 ;  /* 0x0020c02e33007388 */ /* 0x0003e20000000400 */
[----:B------:R1:W-:Y:S04]  /*594d0*/  STS.U16 [R51+0x2280], R47 ;  /* 0x0022802f33007388 */ /* 0x0003e80000000400 */
        /* <DEDUP_REMOVED lines=21> */
[----:B------:R1:W-:Y:S01]  /*59630*/  STS.U16 [R51+0x2c80], R58 ;  /* 0x002c803a33007388 */ /* 0x0003e20000000400 */
[----:B0-----:R-:W3:Y:S01]  /*59640*/  LDL.LU R55, [R1+0x1c0] ;  /* 0x0001c00001377983 */ /* 0x001ee20000300800 */
[----:B-1----:R-:W3:Y:S02]  /*59650*/  LDL.LU R56, [R1+0x1bc] ;  /* 0x0001bc0001387983 */ /* 0x002ee40000300800 */
[----:B------:R-:W3:Y:S01]  /*59660*/  LDL.LU R57, [R1+0x1a8] ;  /* 0x0001a80001397983 */ /* 0x000ee20000300800 */
[----:B------:R-:W3:Y:S01]  /*59670*/  LDL.LU R58, [R1+0x1a4] ;  /* 0x0001a400013a7983 */ /* 0x000ee20000300800 */
[----:B------:R0:W-:Y:S02]  /*59680*/  STS.U16 [R51+0x2cc0], R59 ;  /* 0x002cc03b33007388 */ /* 0x0001e40000000400 */
[----:B------:R1:W-:Y:S02]  /*59690*/  STS.U16 [R51+0x2e80], R0 ;  /* 0x002e800033007388 */ /* 0x0003e40000000400 */
[----:B------:R1:W-:Y:S01]  /*596a0*/  STS.U16 [R51+0x2ec0], R3 ;  /* 0x002ec00333007388 */ /* 0x0003e20000000400 */
[----:B0-----:R-:W3:Y:S01]  /*596b0*/  LDL.LU R59, [R1+0x190] ;  /* 0x00019000013b7983 */ /* 0x001ee20000300800 */
[----:B-1----:R-:W3:Y:S02]  /*596c0*/  LDL.LU R0, [R1+0x18c] ;  /* 0x00018c0001007983 */ /* 0x002ee40000300800 */
[----:B------:R-:W3:Y:S01]  /*596d0*/  LDL.LU R3, [R1+0x178] ;  /* 0x0001780001037983 */ /* 0x000ee20000300800 */
[----:B----4-:R-:W-:Y:S01]  /*596e0*/  STS.U16 [R51+0x3080], R4 ;  /* 0x0030800433007388 */ /* 0x010fe20000000400 */
[----:B------:R-:W-:Y:S02]  /*596f0*/  STS.U16 [R51+0x30c0], R5 ;  /* 0x0030c00533007388 */ /* 0x000fe40000000400 */
[----:B--2---:R-:W-:Y:S02]  /*59700*/  STS.U16 [R51+0x3280], R2 ;  /* 0x0032800233007388 */ /* 0x004fe40000000400 */
[----:B---3--:R-:W-:Y:S01]  /*59710*/  STS.U16 [R51+0x32c0], R61 ;  /* 0x0032c03d33007388 */ /* 0x008fe20000000400 */
[----:B------:R-:W-:Y:S01]  /*59720*/  STS.U16 [R51+0x3480], R60 ;  /* 0x0034803c33007388 */ /* 0x000fe20000000400 */
[----:B------:R-:W-:Y:S03]  /*59730*/  STS.U16 [R51+0x34c0], R34 ;  /* 0x0034c02233007388 */ /* 0x000fe60000000400 */
[----:B------:R-:W-:Y:S01]  /*59740*/  STS.U16 [R51+0x3680], R35 ;  /* 0x0036802333007388 */ /* 0x000fe20000000400 */
[----:B------:R0:W-:Y:S02]  /*59750*/  STS.U16 [R51+0x36c0], R37 ;  /* 0x0036c02533007388 */ /* 0x0001e40000000400 */
[----:B------:R1:W-:Y:S01]  /*59760*/  STS.U16 [R51+0x3880], R38 ;  /* 0x0038802633007388 */ /* 0x0003e20000000400 */
[----:B------:R2:W-:Y:S01]  /*59770*/  STS.U16 [R51+0x38c0], R39 ;  /* 0x0038c02733007388 */ /* 0x0005e20000000400 */
[----:B------:R2:W-:Y:S02]  /*59780*/  STS.U16 [R51+0x3a80], R40 ;  /* 0x003a802833007388 */ /* 0x0005e40000000400 */
[----:B------:R4:W-:Y:S01]  /*59790*/  STS.U16 [R51+0x3ac0], R41 ;  /* 0x003ac02933007388 */ /* 0x0009e20000000400 */
[----:B0-----:R-:W3:Y:S01]  /*597a0*/  LDL.LU R37, [R1+0x174] ;  /* 0x0001740001257983 */ /* 0x001ee20000300800 */
[----:B-1----:R-:W3:Y:S02]  /*597b0*/  LDL.LU R38, [R1+0x160] ;  /* 0x0001600001267983 */ /* 0x002ee40000300800 */
[----:B--2---:R-:W2:Y:S01]  /*597c0*/  LDL.LU R39, [R1+0x15c] ;  /* 0x00015c0001277983 */ /* 0x004ea20000300800 */
[----:B------:R-:W2:Y:S04]  /*597d0*/  LDL.LU R40, [R1+0x148] ;  /* 0x0001480001287983 */ /* 0x000ea80000300800 */
[----:B------:R0:W-:Y:S01]  /*597e0*/  STS.U16 [R51+0x3c80], R42 ;  /* 0x003c802a33007388 */ /* 0x0001e20000000400 */
[----:B------:R1:W-:Y:S02]  /*597f0*/  STS.U16 [R51+0x3cc0], R43 ;  /* 0x003cc02b33007388 */ /* 0x0003e40000000400 */
[----:B------:R1:W-:Y:S02]  /*59800*/  STS.U16 [R51+0x3e80], R44 ;  /* 0x003e802c33007388 */ /* 0x0003e40000000400 */
[----:B----4-:R-:W3:Y:S01]  /*59810*/  LDL.LU R41, [R1+0x144] ;  /* 0x0001440001297983 */ /* 0x010ee20000300800 */
[----:B------:R1:W-:Y:S01]  /*59820*/  STS.U16 [R51+0x3ec0], R45 ;  /* 0x003ec02d33007388 */ /* 0x0003e20000000400 */
[----:B------:R1:W-:Y:S02]  /*59830*/  STS.U16 [R51+0x4080], R46 ;  /* 0x0040802e33007388 */ /* 0x0003e40000000400 */
[----:B------:R1:W-:Y:S01]  /*59840*/  STS.U16 [R51+0x40c0], R47 ;  /* 0x0040c02f33007388 */ /* 0x0003e20000000400 */
[----:B0-----:R-:W3:Y:S01]  /*59850*/  LDL.LU R42, [R1+0x130] ;  /* 0x00013000012a7983 */ /* 0x001ee20000300800 */
[----:B-1----:R-:W3:Y:S03]  /*59860*/  LDL.LU R43, [R1+0x12c] ;  /* 0x00012c00012b7983 */ /* 0x002ee60000300800 */
[----:B------:R-:W3:Y:S04]  /*59870*/  LDL.LU R44, [R1+0x118] ;  /* 0x00011800012c7983 */ /* 0x000ee80000300800 */
[----:B------:R-:W3:Y:S04]  /*59880*/  LDL.LU R45, [R1+0x114] ;  /* 0x00011400012d7983 */ /* 0x000ee80000300800 */
[----:B------:R0:W-:Y:S01]  /*59890*/  STS.U16 [R51+0x4280], R48 ;  /* 0x0042803033007388 */ /* 0x0001e20000000400 */
[----:B------:R1:W-:Y:S02]  /*598a0*/  STS.U16 [R51+0x42c0], R49 ;  /* 0x0042c03133007388 */ /* 0x0003e40000000400 */
[----:B------:R-:W-:Y:S02]  /*598b0*/  STS.U16 [R51+0x4480], R50 ;  /* 0x0044803233007388 */ /* 0x000fe40000000400 */
[----:B------:R-:W3:Y:S01]  /*598c0*/  LDL.LU R46, [R1+0x100] ;  /* 0x00010000012e7983 */ /* 0x000ee20000300800 */
[----:B------:R-:W3:Y:S04]  /*598d0*/  LDL.LU R47, [R1+0xfc] ;  /* 0x0000fc00012f7983 */ /* 0x000ee80000300800 */
[----:B------:R1:W-:Y:S01]  /*598e0*/  STS.U16 [R51+0x44c0], R52 ;  /* 0x0044c03433007388 */ /* 0x0003e20000000400 */
[----:B------:R-:W-:Y:S02]  /*598f0*/  STS.U16 [R51+0x4680], R53 ;  /* 0x0046803533007388 */ /* 0x000fe40000000400 */
[----:B------:R-:W-:Y:S01]  /*59900*/  STS.U16 [R51+0x46c0], R54 ;  /* 0x0046c03633007388 */ /* 0x000fe20000000400 */
[----:B0-----:R-:W3:Y:S01]  /*59910*/  LDL.LU R48, [R1+0xe8] ;  /* 0x0000e80001307983 */ /* 0x001ee20000300800 */
[----:B-1----:R-:W3:Y:S03]  /*59920*/  LDL.LU R49, [R1+0xe4] ;  /* 0x0000e40001317983 */ /* 0x002ee60000300800 */
[----:B------:R-:W3:Y:S04]  /*59930*/  LDL.LU R52, [R1+0xd0] ;  /* 0x0000d00001347983 */ /* 0x000ee80000300800 */
[----:B------:R-:W-:Y:S01]  /*59940*/  STS.U16 [R51+0x4880], R55 ;  /* 0x0048803733007388 */ /* 0x000fe20000000400 */
[----:B------:R-:W-:Y:S02]  /*59950*/  STS.U16 [R51+0x48c0], R56 ;  /* 0x0048c03833007388 */ /* 0x000fe40000000400 */
[----:B------:R0:W-:Y:S01]  /*59960*/  STS.U16 [R51+0x4a80], R57 ;  /* 0x004a803933007388 */ /* 0x0001e20000000400 */
[----:B------:R1:W-:Y:S04]  /*59970*/  STS.U16 [R51+0x4ac0], R58 ;  /* 0x004ac03a33007388 */ /* 0x0003e80000000400 */
[----:B0-----:R-:W3:Y:S01]  /*59980*/  LDL.LU R57, [R1+0xcc] ;  /* 0x0000cc0001397983 */ /* 0x001ee20000300800 */
[----:B-1----:R-:W3:Y:S02]  /*59990*/  LDL.LU R58, [R1+0xb8] ;  /* 0x0000b800013a7983 */ /* 0x002ee40000300800 */
        /* <DEDUP_REMOVED lines=10> */
[----:B------:R-:W3:Y:S04]  /*59a40*/  LDL.LU R55, [R1+0x3c] ;  /* 0x00003c0001377983 */ /* 0x000ee80000300800 */
[----:B------:R0:W-:Y:S01]  /*59a50*/  STS.U16 [R51+0x4c80], R59 ;  /* 0x004c803b33007388 */ /* 0x0001e20000000400 */
[----:B------:R-:W3:Y:S02]  /*59a60*/  LDL.LU R56, [R1+0x28] ;  /* 0x0000280001387983 */ /* 0x000ee40000300800 */
[----:B------:R1:W-:Y:S02]  /*59a70*/  STS.U16 [R51+0x4cc0], R0 ;  /* 0x004cc00033007388 */ /* 0x0003e40000000400 */
[----:B------:R1:W-:Y:S01]  /*59a80*/  STS.U16 [R51+0x4e80], R3 ;  /* 0x004e800333007388 */ /* 0x0003e20000000400 */
[----:B0-----:R-:W3:Y:S01]  /*59a90*/  LDL.LU R59, [R1+0x24] ;  /* 0x00002400013b7983 */ /* 0x001ee20000300800 */
[----:B-1----:R-:W3:Y:S02]  /*59aa0*/  LDL.LU R0, [R1+0x10] ;  /* 0x0000100001007983 */ /* 0x002ee40000300800 */
[----:B------:R-:W3:Y:S02]  /*59ab0*/  LDL.LU R3, [R1+0xc] ;  /* 0x00000c0001037983 */ /* 0x000ee40000300800 */
[----:B---3--:R0:W-:Y:S01]  /*59ac0*/  STS.U16 [R51+0x4ec0], R37 ;  /* 0x004ec02533007388 */ /* 0x0081e20000000400 */
[----:B------:R1:W-:Y:S02]  /*59ad0*/  STS.U16 [R51+0x5080], R38 ;  /* 0x0050802633007388 */ /* 0x0003e40000000400 */
[----:B--2---:R2:W-:Y:S01]  /*59ae0*/  STS.U16 [R51+0x50c0], R39 ;  /* 0x0050c02733007388 */ /* 0x0045e20000000400 */
[----:B------:R3:W-:Y:S04]  /*59af0*/  STS.U16 [R51+0x5280], R40 ;  /* 0x0052802833007388 */ /* 0x0007e80000000400 */
[----:B0-----:R-:W4:Y:S01]  /*59b00*/  LDL.LU R37, [R1+0x44e4] ;  /* 0x0044e40001257983 */ /* 0x001f220000300800 */
[----:B-1----:R-:W4:Y:S02]  /*59b10*/  LDL.LU R38, [R1+0x44e0] ;  /* 0x0044e00001267983 */ /* 0x002f240000300800 */
[----:B--2---:R-:W2:Y:S01]  /*59b20*/  LDL.LU R39, [R1+0x44dc] ;  /* 0x0044dc0001277983 */ /* 0x004ea20000300800 */
[----:B---3--:R0:W-:Y:S04]  /*59b30*/  STS.U16 [R51+0x52c0], R41 ;  /* 0x0052c02933007388 */ /* 0x0081e80000000400 */
[----:B------:R-:W3:Y:S01]  /*59b40*/  LDL.LU R40, [R1+0x44d8] ;  /* 0x0044d80001287983 */ /* 0x000ee20000300800 */
[----:B------:R1:W-:Y:S02]  /*59b50*/  STS.U16 [R51+0x5480], R42 ;  /* 0x0054802a33007388 */ /* 0x0003e40000000400 */
[----:B------:R1:W-:Y:S02]  /*59b60*/  STS.U16 [R51+0x54c0], R43 ;  /* 0x0054c02b33007388 */ /* 0x0003e40000000400 */
[----:B------:R1:W-:Y:S01]  /*59b70*/  STS.U16 [R51+0x5680], R44 ;  /* 0x0056802c33007388 */ /* 0x0003e20000000400 */
[----:B------:R1:W-:Y:S04]  /*59b80*/  STS.U16 [R51+0x56c0], R45 ;  /* 0x0056c02d33007388 */ /* 0x0003e80000000400 */
[----:B0-----:R-:W2:Y:S01]  /*59b90*/  LDL.LU R41, [R1+0x44d4] ;  /* 0x0044d40001297983 */ /* 0x001ea20000300800 */
[----:B-1----:R-:W2:Y:S03]  /*59ba0*/  LDL.LU R42, [R1+0x44d0] ;  /* 0x0044d000012a7983 */ /* 0x002ea60000300800 */
[----:B------:R-:W2:Y:S04]  /*59bb0*/  LDL.LU R43, [R1+0x44cc] ;  /* 0x0044cc00012b7983 */ /* 0x000ea80000300800 */
[----:B------:R0:W-:Y:S04]  /*59bc0*/  STS.U16 [R51+0x5880], R46 ;  /* 0x0058802e33007388 */ /* 0x0001e80000000400 */
[----:B------:R-:W2:Y:S01]  /*59bd0*/  LDL.LU R44, [R1+0x44c8] ;  /* 0x0044c800012c7983 */ /* 0x000ea20000300800 */
[----:B------:R-:W2:Y:S02]  /*59be0*/  LDL.LU R45, [R1+0x44c4] ;  /* 0x0044c400012d7983 */ /* 0x000ea40000300800 */
[----:B------:R1:W-:Y:S02]  /*59bf0*/  STS.U16 [R51+0x58c0], R47 ;  /* 0x0058c02f33007388 */ /* 0x0003e40000000400 */
[----:B------:R1:W-:Y:S01]  /*59c00*/  STS.U16 [R51+0x5a80], R48 ;  /* 0x005a803033007388 */ /* 0x0003e20000000400 */
[----:B------:R1:W-:Y:S04]  /*59c10*/  STS.U16 [R51+0x5ac0], R49 ;  /* 0x005ac03133007388 */ /* 0x0003e80000000400 */
[----:B0-----:R-:W2:Y:S01]  /*59c20*/  LDL.LU R46, [R1+0x44c0] ;  /* 0x0044c000012e7983 */ /* 0x001ea20000300800 */
[----:B-1----:R-:W2:Y:S03]  /*59c30*/  LDL.LU R47, [R1+0x44bc] ;  /* 0x0044bc00012f7983 */ /* 0x002ea60000300800 */
[----:B------:R0:W-:Y:S04]  /*59c40*/  STS.U16 [R51+0x5c80], R52 ;  /* 0x005c803433007388 */ /* 0x0001e80000000400 */
[----:B------:R-:W2:Y:S01]  /*59c50*/  LDL.LU R48, [R1+0x44b8] ;  /* 0x0044b80001307983 */ /* 0x000ea20000300800 */
[----:B------:R-:W2:Y:S03]  /*59c60*/  LDL.LU R49, [R1+0x44b4] ;  /* 0x0044b40001317983 */ /* 0x000ea60000300800 */
[----:B0-----:R-:W2:Y:S04]  /*59c70*/  LDL.LU R52, [R1+0x44b0] ;  /* 0x0044b00001347983 */ /* 0x001ea80000300800 */
[----:B------:R0:W-:Y:S01]  /*59c80*/  STS.U16 [R51+0x5cc0], R57 ;  /* 0x005cc03933007388 */ /* 0x0001e20000000400 */
[----:B------:R1:W-:Y:S03]  /*59c90*/  STS.U16 [R51+0x5e80], R58 ;  /* 0x005e803a33007388 */ /* 0x0003e60000000400 */
[----:B0-----:R-:W2:Y:S01]  /*59ca0*/  LDL.LU R57, [R1+0x44ac] ;  /* 0x0044ac0001397983 */ /* 0x001ea20000300800 */
[----:B-1----:R-:W2:Y:S02]  /*59cb0*/  LDL.LU R58, [R1+0x44a8] ;  /* 0x0044a800013a7983 */ /* 0x002ea40000300800 */
[----:B------:R0:W-:Y:S02]  /*59cc0*/  STS.U16 [R51+0x5ec0], R4 ;  /* 0x005ec00433007388 */ /* 0x0001e40000000400 */
[----:B------:R1:W-:Y:S01]  /*59cd0*/  STS.U16 [R51+0x6080], R5 ;  /* 0x0060800533007388 */ /* 0x0003e20000000400 */
[----:B------:R1:W-:Y:S01]  /*59ce0*/  STS.U16 [R51+0x60c0], R2 ;  /* 0x0060c00233007388 */ /* 0x0003e20000000400 */
[----:B------:R1:W-:Y:S02]  /*59cf0*/  STS.U16 [R51+0x6280], R61 ;  /* 0x0062803d33007388 */ /* 0x0003e40000000400 */
[----:B------:R-:W-:Y:S02]  /*59d00*/  STS.U16 [R51+0x62c0], R60 ;  /* 0x0062c03c33007388 */ /* 0x000fe40000000400 */
[----:B------:R1:W-:Y:S01]  /*59d10*/  STS.U16 [R51+0x6480], R34 ;  /* 0x0064802233007388 */ /* 0x0003e20000000400 */
[----:B------:R1:W-:Y:S04]  /*59d20*/  STS.U16 [R51+0x64c0], R35 ;  /* 0x0064c02333007388 */ /* 0x0003e80000000400 */
[----:B0-----:R-:W3:Y:S01]  /*59d30*/  LDL.LU R4, [R1+0x1504] ;  /* 0x0015040001047983 */ /* 0x001ee20000300800 */
[----:B-1----:R-:W3:Y:S03]  /*59d40*/  LDL.LU R5, [R1+0x1500] ;  /* 0x0015000001057983 */ /* 0x002ee60000300800 */
[----:B------:R-:W3:Y:S01]  /*59d50*/  LDL.LU R2, [R1+0x14f4] ;  /* 0x0014f40001027983 */ /* 0x000ee20000300800 */
[----:B------:R-:W3:Y:S03]  /*59d60*/  LDL.LU R61, [R1+0x14f0] ;  /* 0x0014f000013d7983 */ /* 0x000ee60000300800 */
[----:B------:R0:W-:Y:S04]  /*59d70*/  STS.U16 [R51+0x6680], R50 ;  /* 0x0066803233007388 */ /* 0x0001e80000000400 */
[----:B------:R-:W3:Y:S01]  /*59d80*/  LDL.LU R34, [R1+0x14e0] ;  /* 0x0014e00001227983 */ /* 0x000ee20000300800 */
[----:B------:R-:W3:Y:S02]  /*59d90*/  LDL.LU R35, [R1+0x14dc] ;  /* 0x0014dc0001237983 */ /* 0x000ee40000300800 */
[----:B------:R1:W-:Y:S02]  /*59da0*/  STS.U16 [R51+0x66c0], R53 ;  /* 0x0066c03533007388 */ /* 0x0003e40000000400 */
[----:B------:R1:W-:Y:S01]  /*59db0*/  STS.U16 [R51+0x6880], R54 ;  /* 0x0068803633007388 */ /* 0x0003e20000000400 */
[----:B------:R1:W-:Y:S01]  /*59dc0*/  STS.U16 [R51+0x68c0], R55 ;  /* 0x0068c03733007388 */ /* 0x0003e20000000400 */
[----:B------:R1:W-:Y:S03]  /*59dd0*/  STS.U16 [R51+0x6a80], R56 ;  /* 0x006a803833007388 */ /* 0x0003e60000000400 */
[----:B0-----:R-:W3:Y:S01]  /*59de0*/  LDL.LU R50, [R1+0x14c8] ;  /* 0x0014c80001327983 */ /* 0x001ee20000300800 */
[----:B-1----:R-:W3:Y:S03]  /*59df0*/  LDL.LU R53, [R1+0x14c4] ;  /* 0x0014c40001357983 */ /* 0x002ee60000300800 */
[----:B------:R0:W-:Y:S04]  /*59e00*/  STS.U16 [R51+0x6ac0], R59 ;  /* 0x006ac03b33007388 */ /* 0x0001e80000000400 */
[----:B------:R-:W3:Y:S01]  /*59e10*/  LDL.LU R54, [R1+0x14b0] ;  /* 0x0014b00001367983 */ /* 0x000ee20000300800 */
[----:B------:R-:W3:Y:S02]  /*59e20*/  LDL.LU R55, [R1+0x14ac] ;  /* 0x0014ac0001377983 */ /* 0x000ee40000300800 */
[----:B------:R-:W3:Y:S02]  /*59e30*/  LDL.LU R56, [R1+0x1498] ;  /* 0x0014980001387983 */ /* 0x000ee40000300800 */
[----:B------:R1:W-:Y:S01]  /*59e40*/  STS.U16 [R51+0x6c80], R0 ;  /* 0x006c800033007388 */ /* 0x0003e20000000400 */
[----:B------:R1:W-:Y:S04]  /*59e50*/  STS.U16 [R51+0x6cc0], R3 ;  /* 0x006cc00333007388 */ /* 0x0003e80000000400 */
[----:B0-----:R-:W3:Y:S04]  /*59e60*/  LDL.LU R59, [R1+0x1494] ;  /* 0x00149400013b7983 */ /* 0x001ee80000300800 */
[----:B-1----:R-:W3:Y:S01]  /*59e70*/  LDL.LU R0, [R1+0x1480] ;  /* 0x0014800001007983 */ /* 0x002ee20000300800 */
[----:B------:R-:W3:Y:S03]  /*59e80*/  LDL.LU R3, [R1+0x147c] ;  /* 0x00147c0001037983 */ /* 0x000ee60000300800 */
[----:B--2---:R0:W-:Y:S01]  /*59e90*/  STS.U16 [R51+0x6e80], R58 ;  /* 0x006e803a33007388 */ /* 0x0041e20000000400 */
[----:B------:R1:W-:Y:S02]  /*59ea0*/  STS.U16 [R51+0x6ec0], R57 ;  /* 0x006ec03933007388 */ /* 0x0003e40000000400 */
[----:B------:R2:W-:Y:S01]  /*59eb0*/  STS.U16 [R51+0x7080], R52 ;  /* 0x0070803433007388 */ /* 0x0005e20000000400 */
[----:B0-----:R-:W3:Y:S01]  /*59ec0*/  LDL.LU R58, [R1+0x1510] ;  /* 0x00151000013a7983 */ /* 0x001ee20000300800 */
[----:B-1----:R-:W3:Y:S02]  /*59ed0*/  LDL.LU R57, [R1+0x1514] ;  /* 0x0015140001397983 */ /* 0x002ee40000300800 */
[----:B--2---:R-:W2:Y:S01]  /*59ee0*/  LDL.LU R51, [R1+0x44a4] ;  /* 0x0044a40001337983 */ /* 0x004ea20000300800 */
[----:B------:R-:W0:Y:S02]  /*59ef0*/  S2R R60, SR_TID.X ;  /* 0x00000000003c7919 */ /* 0x000e240000002100 */
[----:B0-----:R-:W-:-:S05]  /*59f00*/  LOP3.LUT R60, R60, 0x1f, RZ, 0xc0, !PT ;  /* 0x0000001f3c3c7812 */ /* 0x001fca00078ec0ff */
[----:B------:R-:W-:Y:S02]  /*59f10*/  IMAD.SHL.U32 R52, R60, 0x2, RZ ;  /* 0x000000023c347824 */ /* 0x000fe400078e00ff */
[----:B------:R-:W0:Y:S03]  /*59f20*/  S2R R60, SR_TID.X ;  /* 0x00000000003c7919 */ /* 0x000e260000002100 */
[----:B------:R-:W-:Y:S02]  /*59f30*/  LOP3.LUT R52, R52, 0x10, RZ, 0x3c, !PT ;  /* 0x0000001034347812 */ /* 0x000fe400078e3cff */
[----:B0-----:R-:W-:-:S03]  /*59f40*/  LOP3.LUT R60, R60, 0x1f, RZ, 0xc0, !PT ;  /* 0x0000001f3c3c7812 */ /* 0x001fc600078ec0ff */
[----:B--2---:R-:W-:Y:S01]  /*59f50*/  STS.U16 [R52+0x70c0], R51 ;  /* 0x0070c03334007388 */ /* 0x004fe20000000400 */
[----:B------:R-:W-:Y:S02]  /*59f60*/  STS.U16 [R52+0x7280], R49 ;  /* 0x0072803134007388 */ /* 0x000fe40000000400 */
[----:B------:R-:W-:Y:S02]  /*59f70*/  STS.U16 [R52+0x72c0], R48 ;  /* 0x0072c03034007388 */ /* 0x000fe40000000400 */
[----:B------:R-:W-:Y:S01]  /*59f80*/  STS.U16 [R52+0x7480], R47 ;  /* 0x0074802f34007388 */ /* 0x000fe20000000400 */
[----:B------:R-:W-:Y:S01]  /*59f90*/  STS.U16 [R52+0x74c0], R46 ;  /* 0x0074c02e34007388 */ /* 0x000fe20000000400 */
[----:B------:R-:W-:Y:S02]  /*59fa0*/  STS.U16 [R52+0x7680], R45 ;  /* 0x0076802d34007388 */ /* 0x000fe40000000400 */
[----:B------:R-:W-:Y:S02]  /*59fb0*/  STS.U16 [R52+0x76c0], R44 ;  /* 0x0076c02c34007388 */ /* 0x000fe40000000400 */
[----:B------:R0:W-:Y:S01]  /*59fc0*/  STS.U16 [R52+0x7880], R43 ;  /* 0x0078802b34007388 */ /* 0x0001e20000000400 */
[----:B------:R-:W-:Y:S01]  /*59fd0*/  STS.U16 [R52+0x78c0], R42 ;  /* 0x0078c02a34007388 */ /* 0x000fe20000000400 */
[----:B------:R-:W-:Y:S02]  /*59fe0*/  STS.U16 [R52+0x7a80], R41 ;  /* 0x007a802934007388 */ /* 0x000fe40000000400 */
[----:B---3--:R-:W-:Y:S02]  /*59ff0*/  STS.U16 [R52+0x7ac0], R40 ;  /* 0x007ac02834007388 */ /* 0x008fe40000000400 */
[----:B------:R-:W-:Y:S01]  /*5a000*/  STS.U16 [R52+0x7c80], R39 ;  /* 0x007c802734007388 */ /* 0x000fe20000000400 */
[----:B----4-:R-:W-:Y:S01]  /*5a010*/  STS.U16 [R52+0x7cc0], R38 ;  /* 0x007cc02634007388 */ /* 0x010fe20000000400 */
[----:B------:R-:W-:Y:S02]  /*5a020*/  STS.U16 [R52+0x7e80], R37 ;  /* 0x007e802534007388 */ /* 0x000fe40000000400 */
[----:B------:R1:W-:Y:S02]  /*5a030*/  STS.U16 [R52+0x7ec0], R36 ;  /* 0x007ec02434007388 */ /* 0x0003e40000000400 */
[C---:B0-----:R-:W-:Y:S01]  /*5a040*/  IMAD.SHL.U32 R43, R60.reuse, 0x2, RZ ;  /* 0x000000023c2b7824 */ /* 0x041fe200078e00ff */
[----:B-1----:R-:W2:Y:S01]  /*5a050*/  LDL.LU R36, [R1+0x1468] ;  /* 0x0014680001247983 */ /* 0x002ea20000300800 */
[----:B------:R-:W3:Y:S02]  /*5a060*/  LDL.LU R37, [R1+0x1464] ;  /* 0x0014640001257983 */ /* 0x000ee40000300800 */
[----:B------:R-:W4:Y:S02]  /*5a070*/  LDL.LU R38, [R1+0x1450] ;  /* 0x0014500001267983 */ /* 0x000f240000300800 */
[----:B------:R-:W4:Y:S01]  /*5a080*/  LDL.LU R39, [R1+0x144c] ;  /* 0x00144c0001277983 */ /* 0x000f220000300800 */
[----:B------:R-:W4:Y:S01]  /*5a090*/  LDL.LU R40, [R1+0x1438] ;  /* 0x0014380001287983 */ /* 0x000f220000300800 */
[----:B------:R-:W4:Y:S02]  /*5a0a0*/  LDL.LU R41, [R1+0x1434] ;  /* 0x0014340001297983 */ /* 0x000f240000300800 */
[----:B------:R-:W4:Y:S02]  /*5a0b0*/  LDL.LU R42, [R1+0x1420] ;  /* 0x00142000012a7983 */ /* 0x000f240000300800 */
[----:B------:R-:W4:Y:S01]  /*5a0c0*/  LDL.LU R44, [R1+0x141c] ;  /* 0x00141c00012c7983 */ /* 0x000f220000300800 */
[----:B------:R-:W4:Y:S01]  /*5a0d0*/  LDL.LU R45, [R1+0x1408] ;  /* 0x00140800012d7983 */ /* 0x000f220000300800 */
[----:B------:R-:W-:Y:S01]  /*5a0e0*/  LOP3.LUT R43, R43, 0x20, RZ, 0x3c, !PT ;  /* 0x000000202b2b7812 */ /* 0x000fe200078e3cff */
[----:B------:R-:W4:Y:S02]  /*5a0f0*/  LDL.LU R46, [R1+0x1404] ;  /* 0x00140400012e7983 */ /* 0x000f240000300800 */
[----:B------:R-:W4:Y:S01]  /*5a100*/  LDL.LU R47, [R1+0x13f0] ;  /* 0x0013f000012f7983 */ /* 0x000f220000300800 */
[----:B------:R-:W4:Y:S01]  /*5a110*/  LDL.LU R48, [R1+0x13ec] ;  /* 0x0013ec0001307983 */ /* 0x000f220000300800 */
[----:B------:R-:W4:Y:S02]  /*5a120*/  LDL.LU R49, [R1+0x13d8] ;  /* 0x0013d80001317983 */ /* 0x000f240000300800 */
[----:B------:R-:W4:Y:S01]  /*5a130*/  LDL.LU R51, [R1+0x13d4] ;  /* 0x0013d40001337983 */ /* 0x000f220000300800 */
[----:B------:R0:W-:Y:S01]  /*5a140*/  STS.U16 [R43+0x100], R57 ;  /* 0x000100392b007388 */ /* 0x0001e20000000400 */
[----:B------:R-:W4:Y:S02]  /*5a150*/  LDL.LU R52, [R1+0x13c0] ;  /* 0x0013c00001347983 */ /* 0x000f240000300800 */
[----:B------:R1:W-:Y:S02]  /*5a160*/  STS.U16 [R43+0x140], R58 ;  /* 0x0001403a2b007388 */ /* 0x0003e40000000400 */
[----:B------:R1:W-:Y:S01]  /*5a170*/  STS.U16 [R43+0x300], R4 ;  /* 0x000300042b007388 */ /* 0x0003e20000000400 */
[----:B------:R1:W-:Y:S01]  /*5a180*/  STS.U16 [R43+0x340], R5 ;  /* 0x000340052b007388 */ /* 0x0003e20000000400 */
[----:B------:R1:W-:Y:S02]  /*5a190*/  STS.U16 [R43+0x500], R2 ;  /* 0x000500022b007388 */ /* 0x0003e40000000400 */
[----:B------:R1:W-:Y:S01]  /*5a1a0*/  STS.U16 [R43+0x540], R61 ;  /* 0x0005403d2b007388 */ /* 0x0003e20000000400 */
[----:B0-----:R-:W4:Y:S01]  /*5a1b0*/  LDL.LU R57, [R1+0x13bc] ;  /* 0x0013bc0001397983 */ /* 0x001f220000300800 */
[----:B-1----:R-:W4:Y:S03]  /*5a1c0*/  LDL.LU R58, [R1+0x13a8] ;  /* 0x0013a800013a7983 */ /* 0x002f260000300800 */
[----:B------:R-:W4:Y:S04]  /*5a1d0*/  LDL.LU R4, [R1+0x13a4] ;  /* 0x0013a40001047983 */ /* 0x000f280000300800 */
[----:B------:R-:W4:Y:S01]  /*5a1e0*/  LDL.LU R5, [R1+0x1390] ;  /* 0x0013900001057983 */ /* 0x000f220000300800 */
[----:B------:R-:W4:Y:S02]  /*5a1f0*/  LDL.LU R2, [R1+0x138c] ;  /* 0x00138c0001027983 */ /* 0x000f240000300800 */
[----:B------:R0:W-:Y:S02]  /*5a200*/  STS.U16 [R43+0x700], R34 ;  /* 0x000700222b007388 */ /* 0x0001e40000000400 */
[----:B------:R-:W4:Y:S01]  /*5a210*/  LDL.LU R61, [R1+0x1374] ;  /* 0x00137400013d7983 */ /* 0x000f220000300800 */
[----:B------:R1:W-:Y:S01]  /*5a220*/  STS.U16 [R43+0x740], R35 ;  /* 0x000740232b007388 */ /* 0x0003e20000000400 */
[----:B------:R1:W-:Y:S02]  /*5a230*/  STS.U16 [R43+0x900], R50 ;  /* 0x000900322b007388 */ /* 0x0003e40000000400 */
[----:B------:R1:W-:Y:S02]  /*5a240*/  STS.U16 [R43+0x940], R53 ;  /* 0x000940352b007388 */ /* 0x0003e40000000400 */
[----:B------:R1:W-:Y:S01]  /*5a250*/  STS.U16 [R43+0xb00], R54 ;  /* 0x000b00362b007388 */ /* 0x0003e20000000400 */
[----:B------:R1:W-:Y:S04]  /*5a260*/  STS.U16 [R43+0xb40], R55 ;  /* 0x000b40372b007388 */ /* 0x0003e80000000400 */
        /* <DEDUP_REMOVED lines=9> */
[----:B------:R1:W-:Y:S01]  /*5a300*/  STS.U16 [R43+0xf40], R3 ;  /* 0x000f40032b007388 */ /* 0x0003e20000000400 */
[----:B0-----:R-:W4:Y:S01]  /*5a310*/  LDL.LU R56, [R1+0x31c] ;  /* 0x00031c0001387983 */ /* 0x001f220000300800 */
[----:B-1----:R-:W4:Y:S02]  /*5a320*/  LDL.LU R59, [R1+0x308] ;  /* 0x00030800013b7983 */ /* 0x002f240000300800 */
[----:B------:R-:W4:Y:S01]  /*5a330*/  LDL.LU R0, [R1+0x304] ;  /* 0x0003040001007983 */ /* 0x000f220000300800 */
[----:B------:R-:W4:Y:S04]  /*5a340*/  LDL.LU R3, [R1+0x2f0] ;  /* 0x0002f00001037983 */ /* 0x000f280000300800 */
[----:B--2---:R0:W-:Y:S01]  /*5a350*/  STS.U16 [R43+0x1100], R36 ;  /* 0x001100242b007388 */ /* 0x0041e20000000400 */
[----:B---3--:R1:W-:Y:S02]  /*5a360*/  STS.U16 [R43+0x1140], R37 ;  /* 0x001140252b007388 */ /* 0x0083e40000000400 */
[----:B----4-:R2:W-:Y:S01]  /*5a370*/  STS.U16 [R43+0x1300], R38 ;  /* 0x001300262b007388 */ /* 0x0105e20000000400 */
[----:B------:R3:W-:Y:S04]  /*5a380*/  STS.U16 [R43+0x1340], R39 ;  /* 0x001340272b007388 */ /* 0x0007e80000000400 */
[----:B------:R3:W-:Y:S01]  /*5a390*/  STS.U16 [R43+0x1500], R40 ;  /* 0x001500282b007388 */ /* 0x0007e20000000400 */
[----:B------:R3:W-:Y:S03]  /*5a3a0*/  STS.U16 [R43+0x1540], R41 ;  /* 0x001540292b007388 */ /* 0x0007e60000000400 */
[----:B0-----:R-:W4:Y:S01]  /*5a3b0*/  LDL.LU R36, [R1+0x2ec] ;  /* 0x0002ec0001247983 */ /* 0x001f220000300800 */
[----:B-1----:R-:W4:Y:S03]  /*5a3c0*/  LDL.LU R37, [R1+0x2d8] ;  /* 0x0002d80001257983 */ /* 0x002f260000300800 */
[----:B--2---:R-:W2:Y:S01]  /*5a3d0*/  LDL.LU R38, [R1+0x2d4] ;  /* 0x0002d40001267983 */ /* 0x004ea20000300800 */
[----:B---3--:R-:W3:Y:S03]  /*5a3e0*/  LDL.LU R39, [R1+0x2c0] ;  /* 0x0002c00001277983 */ /* 0x008ee60000300800 */
        /* <DEDUP_REMOVED lines=51> */
[----:B0-----:R-:W3:Y:S04]  /*5a720*/  LDL.LU R3, [R1+0x184] ;  /* 0x0001840001037983 */ /* 0x001ee80000300800 */
[----:B----4-:R-:W-:Y:S01]  /*5a730*/  STS.U16 [R43+0x2f40], R36 ;  /* 0x002f40242b007388 */ /* 0x010fe20000000400 */
[----:B------:R-:W-:Y:S03]  /*5a740*/  STS.U16 [R43+0x3100], R37 ;  /* 0x003100252b007388 */ /* 0x000fe60000000400 */
[----:B--2---:R-:W-:Y:S01]  /*5a750*/  STS.U16 [R43+0x3140], R38 ;  /* 0x003140262b007388 */ /* 0x004fe20000000400 */
[----:B---3--:R-:W-:Y:S03]  /*5a760*/  STS.U16 [R43+0x3300], R39 ;  /* 0x003300272b007388 */ /* 0x008fe60000000400 */
[----:B------:R-:W-:Y:S01]  /*5a770*/  STS.U16 [R43+0x3340], R40 ;  /* 0x003340282b007388 */ /* 0x000fe20000000400 */
[----:B------:R-:W-:Y:S03]  /*5a780*/  STS.U16 [R43+0x3500], R41 ;  /* 0x003500292b007388 */ /* 0x000fe60000000400 */
[----:B------:R-:W-:Y:S01]  /*5a790*/  STS.U16 [R43+0x3540], R42 ;  /* 0x0035402a2b007388 */ /* 0x000fe20000000400 */
[----:B------:R-:W-:Y:S02]  /*5a7a0*/  STS.U16 [R43+0x3700], R44 ;  /* 0x0037002c2b007388 */ /* 0x000fe40000000400 */
[----:B------:R-:W-:Y:S01]  /*5a7b0*/  STS.U16 [R43+0x3740], R45 ;  /* 0x0037402d2b007388 */ /* 0x000fe20000000400 */
        /* <DEDUP_REMOVED lines=12> */
[----:B------:R0:W-:Y:S01]  /*5a880*/  STS.U16 [R43+0x4500], R34 ;  /* 0x004500222b007388 */ /* 0x0001e20000000400 */
[----:B------:R1:W-:Y:S02]  /*5a890*/  STS.U16 [R43+0x4540], R35 ;  /* 0x004540232b007388 */ /* 0x0003e40000000400 */
[----:B------:R2:W-:Y:S01]  /*5a8a0*/  STS.U16 [R43+0x4700], R50 ;  /* 0x004700322b007388 */ /* 0x0005e20000000400 */
[----:B0-----:R-:W3:Y:S01]  /*5a8b0*/  LDL.LU R34, [R1+0x170] ;  /* 0x0001700001227983 */ /* 0x001ee20000300800 */
[----:B-1----:R-:W4:Y:S03]  /*5a8c0*/  LDL.LU R35, [R1+0x16c] ;  /* 0x00016c0001237983 */ /* 0x002f260000300800 */
[----:B------:R0:W-:Y:S01]  /*5a8d0*/  STS.U16 [R43+0x4740], R53 ;  /* 0x004740352b007388 */ /* 0x0001e20000000400 */
[----:B--2---:R-:W2:Y:S02]  /*5a8e0*/  LDL.LU R50, [R1+0x158] ;  /* 0x0001580001327983 */ /* 0x004ea40000300800 */
[----:B------:R1:W-:Y:S02]  /*5a8f0*/  STS.U16 [R43+0x4900], R54 ;  /* 0x004900362b007388 */ /* 0x0003e40000000400 */
[----:B------:R1:W-:Y:S01]  /*5a900*/  STS.U16 [R43+0x4940], R55 ;  /* 0x004940372b007388 */ /* 0x0003e20000000400 */
[----:B------:R1:W-:Y:S01]  /*5a910*/  STS.U16 [R43+0x4b00], R56 ;  /* 0x004b00382b007388 */ /* 0x0003e20000000400 */
[----:B------:R1:W-:Y:S02]  /*5a920*/  STS.U16 [R43+0x4b40], R59 ;  /* 0x004b403b2b007388 */ /* 0x0003e40000000400 */
[----:B------:R1:W-:Y:S01]  /*5a930*/  STS.U16 [R43+0x4d00], R0 ;  /* 0x004d00002b007388 */ /* 0x0003e20000000400 */
[----:B0-----:R-:W2:Y:S01]  /*5a940*/  LDL.LU R53, [R1+0x154] ;  /* 0x0001540001357983 */ /* 0x001ea20000300800 */
[----:B-1----:R-:W2:Y:S03]  /*5a950*/  LDL.LU R54, [R1+0x140] ;  /* 0x0001400001367983 */ /* 0x002ea60000300800 */
[----:B------:R-:W2:Y:S04]  /*5a960*/  LDL.LU R55, [R1+0x13c] ;  /* 0x00013c0001377983 */ /* 0x000ea80000300800 */
[----:B------:R-:W2:Y:S01]  /*5a970*/  LDL.LU R56, [R1+0x128] ;  /* 0x0001280001387983 */ /* 0x000ea20000300800 */
[----:B------:R-:W2:Y:S03]  /*5a980*/  LDL.LU R59, [R1+0x124] ;  /* 0x00012400013b7983 */ /* 0x000ea60000300800 */
[----:B------:R0:W-:Y:S01]  /*5a990*/  STS.U16 [R43+0x4d40], R3 ;  /* 0x004d40032b007388 */ /* 0x0001e20000000400 */
[----:B------:R-:W2:Y:S03]  /*5a9a0*/  LDL.LU R0, [R1+0x110] ;  /* 0x0001100001007983 */ /* 0x000ea60000300800 */
[----:B0-----:R-:W2:Y:S01]  /*5a9b0*/  LDL.LU R3, [R1+0x10c] ;  /* 0x00010c0001037983 */ /* 0x001ea20000300800 */
[----:B------:R-:W2:Y:S02]  /*5a9c0*/  LDL.LU R36, [R1+0xf8] ;  /* 0x0000f80001247983 */ /* 0x000ea40000300800 */
[----:B------:R-:W2:Y:S02]  /*5a9d0*/  LDL.LU R37, [R1+0xf4] ;  /* 0x0000f40001257983 */ /* 0x000ea40000300800 */
[----:B------:R-:W2:Y:S01]  /*5a9e0*/  LDL.LU R38, [R1+0xe0] ;  /* 0x0000e00001267983 */ /* 0x000ea20000300800 */
[----:B------:R-:W2:Y:S01]  /*5a9f0*/  LDL.LU R39, [R1+0xdc] ;  /* 0x0000dc0001277983 */ /* 0x000ea20000300800 */
        /* <DEDUP_REMOVED lines=16> */
[----:B------:R-:W2:Y:S03]  /*5ab00*/  LDL.LU R61, [R1+0x8] ;  /* 0x00000800013d7983 */ /* 0x000ea60000300800 */
[----:B---3--:R0:W-:Y:S01]  /*5ab10*/  STS.U16 [R43+0x4f00], R34 ;  /* 0x004f00222b007388 */ /* 0x0081e20000000400 */
[----:B----4-:R1:W-:Y:S02]  /*5ab20*/  STS.U16 [R43+0x4f40], R35 ;  /* 0x004f40232b007388 */ /* 0x0103e40000000400 */
[----:B--2---:R2:W-:Y:S01]  /*5ab30*/  STS.U16 [R43+0x5100], R50 ;  /* 0x005100322b007388 */ /* 0x0045e20000000400 */
[----:B0-----:R-:W3:Y:S01]  /*5ab40*/  LDL.LU R34, [R1+0x44a0] ;  /* 0x0044a00001227983 */ /* 0x001ee20000300800 */
[----:B-1----:R-:W4:Y:S03]  /*5ab50*/  LDL.LU R35, [R1+0x449c] ;  /* 0x00449c0001237983 */ /* 0x002f260000300800 */
[----:B--2---:R-:W2:Y:S04]  /*5ab60*/  LDL.LU R50, [R1+0x4498] ;  /* 0x0044980001327983 */ /* 0x004ea80000300800 */
[----:B------:R0:W-:Y:S01]  /*5ab70*/  STS.U16 [R43+0x5140], R53 ;  /* 0x005140352b007388 */ /* 0x0001e20000000400 */
[----:B------:R1:W-:Y:S02]  /*5ab80*/  STS.U16 [R43+0x5300], R54 ;  /* 0x005300362b007388 */ /* 0x0003e40000000400 */
[----:B------:R1:W-:Y:S02]  /*5ab90*/  STS.U16 [R43+0x5340], R55 ;  /* 0x005340372b007388 */ /* 0x0003e40000000400 */
[----:B------:R1:W-:Y:S01]  /*5aba0*/  STS.U16 [R43+0x5500], R56 ;  /* 0x005500382b007388 */ /* 0x0003e20000000400 */
[----:B------:R1:W-:Y:S01]  /*5abb0*/  STS.U16 [R43+0x5540], R59 ;  /* 0x0055403b2b007388 */ /* 0x0003e20000000400 */
[----:B------:R1:W-:Y:S03]  /*5abc0*/  STS.U16 [R43+0x5700], R0 ;  /* 0x005700002b007388 */ /* 0x0003e60000000400 */
[----:B0-----:R-:W2:Y:S01]  /*5abd0*/  LDL.LU R53, [R1+0x4494] ;  /* 0x0044940001357983 */ /* 0x001ea20000300800 */
[----:B-1----:R-:W2:Y:S03]  /*5abe0*/  LDL.LU R54, [R1+0x4490] ;  /* 0x0044900001367983 */ /* 0x002ea60000300800 */
[----:B------:R-:W2:Y:S01]  /*5abf0*/  LDL.LU R55, [R1+0x448c] ;  /* 0x00448c0001377983 */ /* 0x000ea20000300800 */
[----:B------:R-:W2:Y:S03]  /*5ac00*/  LDL.LU R56, [R1+0x4488] ;  /* 0x0044880001387983 */ /* 0x000ea60000300800 */
[----:B------:R-:W2:Y:S01]  /*5ac10*/  LDL.LU R59, [R1+0x4484] ;  /* 0x00448400013b7983 */ /* 0x000ea20000300800 */
[----:B------:R-:W2:Y:S03]  /*5ac20*/  LDL.LU R0, [R1+0x4480] ;  /* 0x0044800001007983 */ /* 0x000ea60000300800 */
[----:B------:R0:W-:Y:S04]  /*5ac30*/  STS.U16 [R43+0x5740], R3 ;  /* 0x005740032b007388 */ /* 0x0001e80000000400 */
[----:B0-----:R-:W2:Y:S01]  /*5ac40*/  LDL.LU R3, [R1+0x447c] ;  /* 0x00447c0001037983 */ /* 0x001ea20000300800 */
[----:B------:R-:W-:Y:S02]  /*5ac50*/  STS.U16 [R43+0x5900], R36 ;  /* 0x005900242b007388 */ /* 0x000fe40000000400 */
[----:B------:R-:W-:Y:S02]  /*5ac60*/  STS.U16 [R43+0x5940], R37 ;  /* 0x005940252b007388 */ /* 0x000fe40000000400 */
[----:B------:R-:W-:Y:S01]  /*5ac70*/  STS.U16 [R43+0x5b00], R38 ;  /* 0x005b00262b007388 */ /* 0x000fe20000000400 */
[----:B------:R-:W-:Y:S01]  /*5ac80*/  STS.U16 [R43+0x5b40], R39 ;  /* 0x005b40272b007388 */ /* 0x000fe20000000400 */
        /* <DEDUP_REMOVED lines=16> */
[----:B------:R-:W-:Y:S03]  /*5ad90*/  STS.U16 [R43+0x6d00], R61 ;  /* 0x006d003d2b007388 */ /* 0x000fe60000000400 */
[----:B--2---:R0:W-:Y:S04]  /*5ada0*/  STS.U16 [R43+0x6d40], R3 ;  /* 0x006d40032b007388 */ /* 0x0041e80000000400 */
[----:B0-----:R-:W2:Y:S01]  /*5adb0*/  LDL.LU R3, [R1+0x4478] ;  /* 0x0044780001037983 */ /* 0x001ea20000300800 */
[----:B------:R-:W2:Y:S02]  /*5adc0*/  LDL.LU R44, [R1+0x150c] ;  /* 0x00150c00012c7983 */ /* 0x000ea40000300800 */
        /* <DEDUP_REMOVED lines=11> */
[----:B------:R-:W-:Y:S01]  /*5ae80*/  STS.U16 [R43+0x6f00], R56 ;  /* 0x006f00382b007388 */ /* 0x000fe20000000400 */
[----:B------:R-:W3:Y:S02]  /*5ae90*/  LDL.LU R5, [R1+0x1490] ;  /* 0x0014900001057983 */ /* 0x000ee40000300800 */
[----:B------:R-:W-:Y:S02]  /*5aea0*/  STS.U16 [R43+0x6f40], R55 ;  /* 0x006f40372b007388 */ /* 0x000fe40000000400 */
[----:B------:R-:W3:Y:S01]  /*5aeb0*/  LDL.LU R2, [R1+0x148c] ;  /* 0x00148c0001027983 */ /* 0x000ee20000300800 */
[----:B------:R-:W-:Y:S01]  /*5aec0*/  STS.U16 [R43+0x7100], R50 ;  /* 0x007100322b007388 */ /* 0x000fe20000000400 */
[----:B----4-:R-:W-:Y:S02]  /*5aed0*/  STS.U16 [R43+0x7140], R35 ;  /* 0x007140232b007388 */ /* 0x010fe40000000400 */
[----:B------:R-:W-:Y:S02]  /*5aee0*/  STS.U16 [R43+0x7300], R32 ;  /* 0x007300202b007388 */ /* 0x000fe40000000400 */
[----:B------:R-:W-:Y:S01]  /*5aef0*/  STS.U16 [R43+0x7340], R31 ;  /* 0x0073401f2b007388 */ /* 0x000fe20000000400 */
[----:B------:R-:W-:Y:S01]  /*5af00*/  STS.U16 [R43+0x7500], R28 ;  /* 0x0075001c2b007388 */ /* 0x000fe20000000400 */
[----:B------:R-:W-:Y:S02]  /*5af10*/  STS.U16 [R43+0x7540], R27 ;  /* 0x0075401b2b007388 */ /* 0x000fe40000000400 */
[----:B------:R-:W-:Y:S02]  /*5af20*/  STS.U16 [R43+0x7700], R24 ;  /* 0x007700182b007388 */ /* 0x000fe40000000400 */
[----:B------:R-:W-:Y:S01]  /*5af30*/  IMAD.SHL.U32 R60, R60, 0x2, RZ ;  /* 0x000000023c3c7824 */ /* 0x000fe200078e00ff */
[----:B------:R-:W-:Y:S01]  /*5af40*/  STS.U16 [R43+0x7740], R23 ;  /* 0x007740172b007388 */ /* 0x000fe20000000400 */
[----:B------:R-:W-:Y:S02]  /*5af50*/  STS.U16 [R43+0x7900], R22 ;  /* 0x007900162b007388 */ /* 0x000fe40000000400 */
[----:B------:R-:W-:Y:S02]  /*5af60*/  STS.U16 [R43+0x7940], R21 ;  /* 0x007940152b007388 */ /* 0x000fe40000000400 */
[----:B------:R-:W-:Y:S01]  /*5af70*/  STS.U16 [R43+0x7b00], R20 ;  /* 0x007b00142b007388 */ /* 0x000fe20000000400 */
[----:B------:R-:W-:Y:S01]  /*5af80*/  STS.U16 [R43+0x7b40], R19 ;  /* 0x007b40132b007388 */ /* 0x000fe20000000400 */
[----:B------:R-:W-:Y:S01]  /*5af90*/  LOP3.LUT R60, R60, 0x30, RZ, 0x3c, !PT ;  /* 0x000000303c3c7812 */ /* 0x000fe200078e3cff */
[----:B------:R-:W-:Y:S02]  /*5afa0*/  STS.U16 [R43+0x7d00], R18 ;  /* 0x007d00122b007388 */ /* 0x000fe40000000400 */
[----:B------:R-:W-:Y:S01]  /*5afb0*/  STS.U16 [R43+0x7d40], R17 ;  /* 0x007d40112b007388 */ /* 0x000fe20000000400 */
[----:B------:R-:W-:Y:S01]  /*5afc0*/  STS.U16 [R43+0x7f00], R16 ;  /* 0x007f00102b007388 */ /* 0x000fe20000000400 */
[----:B------:R-:W-:Y:S03]  /*5afd0*/  STS.U16 [R43+0x7f40], R15 ;  /* 0x007f400f2b007388 */ /* 0x000fe60000000400 */
[----:B--2---:R-:W-:Y:S01]  /*5afe0*/  STS.U16 [R60+0x180], R44 ;  /* 0x0001802c3c007388 */ /* 0x004fe20000000400 */
[----:B---3--:R-:W-:Y:S03]  /*5aff0*/  STS.U16 [R60+0x1c0], R45 ;  /* 0x0001c02d3c007388 */ /* 0x008fe60000000400 */
[----:B------:R-:W-:Y:S01]  /*5b000*/  STS.U16 [R60+0x380], R46 ;  /* 0x0003802e3c007388 */ /* 0x000fe20000000400 */
[----:B------:R-:W-:Y:S03]  /*5b010*/  STS.U16 [R60+0x3c0], R47 ;  /* 0x0003c02f3c007388 */ /* 0x000fe60000000400 */
[----:B------:R-:W-:Y:S01]  /*5b020*/  STS.U16 [R60+0x580], R48 ;  /* 0x000580303c007388 */ /* 0x000fe20000000400 */
[----:B------:R-:W-:Y:S02]  /*5b030*/  STS.U16 [R60+0x5c0], R49 ;  /* 0x0005c0313c007388 */ /* 0x000fe40000000400 */
[----:B------:R-:W-:Y:S02]  /*5b040*/  STS.U16 [R60+0x780], R51 ;  /* 0x000780333c007388 */ /* 0x000fe40000000400 */
[----:B------:R0:W-:Y:S02]  /*5b050*/  STS.U16 [R60+0x7c0], R61 ;  /* 0x0007c03d3c007388 */ /* 0x0001e40000000400 */
[----:B0-----:R-:W2:Y:S01]  /*5b060*/  LDL.LU R61, [R1+0x1478] ;  /* 0x00147800013d7983 */ /* 0x001ea20000300800 */
[----:B------:R-:W3:Y:S02]  /*5b070*/  LDL.LU R27, [R1+0x1474] ;  /* 0x00147400011b7983 */ /* 0x000ee40000300800 */
[----:B------:R-:W4:Y:S02]  /*5b080*/  LDL.LU R28, [R1+0x1460] ;  /* 0x00146000011c7983 */ /* 0x000f240000300800 */
        /* <DEDUP_REMOVED lines=9> */
[----:B------:R-:W4:Y:S01]  /*5b120*/  LDL.LU R39, [R1+0x13e8] ;  /* 0x0013e80001277983 */ /* 0x000f220000300800 */
[----:B------:R-:W4:Y:S02]  /*5b130*/  LDL.LU R40, [R1+0x13e4] ;  /* 0x0013e40001287983 */ /* 0x000f240000300800 */
[----:B------:R-:W4:Y:S02]  /*5b140*/  LDL.LU R41, [R1+0x13d0] ;  /* 0x0013d00001297983 */ /* 0x000f240000300800 */
[----:B------:R-:W4:Y:S01]  /*5b150*/  LDL.LU R42, [R1+0x13cc] ;  /* 0x0013cc00012a7983 */ /* 0x000f220000300800 */
[----:B------:R-:W4:Y:S01]  /*5b160*/  LDL.LU R43, [R1+0x13b8] ;  /* 0x0013b800012b7983 */ /* 0x000f220000300800 */
[----:B------:R-:W4:Y:S03]  /*5b170*/  LDL.LU R44, [R1+0x13b4] ;  /* 0x0013b400012c7983 */ /* 0x000f260000300800 */
[----:B------:R-:W-:Y:S01]  /*5b180*/  STS.U16 [R60+0x980], R52 ;  /* 0x000980343c007388 */ /* 0x000fe20000000400 */
[----:B------:R-:W4:Y:S02]  /*5b190*/  LDL.LU R45, [R1+0x13a0] ;  /* 0x0013a000012d7983 */ /* 0x000f240000300800 */
[----:B------:R-:W-:Y:S02]  /*5b1a0*/  STS.U16 [R60+0x9c0], R57 ;  /* 0x0009c0393c007388 */ /* 0x000fe40000000400 */
[----:B------:R-:W4:Y:S01]  /*5b1b0*/  LDL.LU R46, [R1+0x139c] ;  /* 0x00139c00012e7983 */ /* 0x000f220000300800 */
[----:B------:R-:W-:Y:S04]  /*5b1c0*/  STS.U16 [R60+0xb80], R58 ;  /* 0x000b803a3c007388 */ /* 0x000fe80000000400 */
[----:B------:R-:W4:Y:S01]  /*5b1d0*/  LDL.LU R47, [R1+0x1388] ;  /* 0x00138800012f7983 */ /* 0x000f220000300800 */
[----:B------:R-:W-:Y:S02]  /*5b1e0*/  STS.U16 [R60+0xbc0], R4 ;  /* 0x000bc0043c007388 */ /* 0x000fe40000000400 */
[----:B------:R-:W4:Y:S02]  /*5b1f0*/  LDL.LU R48, [R1+0x1380] ;  /* 0x0013800001307983 */ /* 0x000f240000300800 */
[----:B------:R-:W-:Y:S01]  /*5b200*/  STS.U16 [R60+0xd80], R5 ;  /* 0x000d80053c007388 */ /* 0x000fe20000000400 */
[----:B------:R-:W4:Y:S04]  /*5b210*/  LDL.LU R49, [R1+0x136c] ;  /* 0x00136c0001317983 */ /* 0x000f280000300800 */
[----:B------:R0:W-:Y:S01]  /*5b220*/  STS.U16 [R60+0xdc0], R2 ;  /* 0x000dc0023c007388 */ /* 0x0001e20000000400 */
[----:B------:R-:W4:Y:S03]  /*5b230*/  LDL.LU R51, [R1+0x1368] ;  /* 0x0013680001337983 */ /* 0x000f260000300800 */
[----:B0-----:R-:W4:Y:S01]  /*5b240*/  LDL.LU R2, [R1+0x1354] ;  /* 0x0013540001027983 */ /* 0x001f220000300800 */
[----:B------:R-:W4:Y:S02]  /*5b250*/  LDL.LU R52, [R1+0x1350] ;  /* 0x0013500001347983 */ /* 0x000f240000300800 */
[----:B------:R-:W4:Y:S02]  /*5b260*/  LDL.LU R57, [R1+0x330] ;  /* 0x0003300001397983 */ /* 0x000f240000300800 */
[----:B------:R-:W4:Y:S01]  /*5b270*/  LDL.LU R58, [R1+0x32c] ;  /* 0x00032c00013a7983 */ /* 0x000f220000300800 */
[----:B------:R-:W4:Y:S01]  /*5b280*/  LDL.LU R4, [R1+0x318] ;  /* 0x0003180001047983 */ /* 0x000f220000300800 */
[----:B------:R-:W4:Y:S03]  /*5b290*/  LDL.LU R5, [R1+0x314] ;  /* 0x0003140001057983 */ /* 0x000f260000300800 */
[----:B--2---:R0:W-:Y:S04]  /*5b2a0*/  STS.U16 [R60+0xf80], R61 ;  /* 0x000f803d3c007388 */ /* 0x0041e80000000400 */
[----:B0-----:R-:W2:Y:S01]  /*5b2b0*/  LDL.LU R61, [R1+0x300] ;  /* 0x00030000013d7983 */ /* 0x001ea20000300800 */
[----:B---3--:R-:W-:Y:S02]  /*5b2c0*/  STS.U16 [R60+0xfc0], R27 ;  /* 0x000fc01b3c007388 */ /* 0x008fe40000000400 */
[----:B----4-:R-:W-:Y:S01]  /*5b2d0*/  STS.U16 [R60+0x1180], R28 ;  /* 0x0011801c3c007388 */ /* 0x010fe20000000400 */
[----:B------:R-:W-:Y:S04]  /*5b2e0*/  STS.U16 [R60+0x11c0], R31 ;  /* 0x0011c01f3c007388 */ /* 0x000fe80000000400 */
        /* <DEDUP_REMOVED lines=20> */
[----:B------:R0:W-:Y:S04]  /*5b430*/  STS.U16 [R60+0x2780], R2 ;  /* 0x002780023c007388 */ /* 0x0001e80000000400 */
[----:B0-----:R-:W3:Y:S01]  /*5b440*/  LDL.LU R2, [R1+0x2fc] ;  /* 0x0002fc0001027983 */ /* 0x001ee20000300800 */
        /* <DEDUP_REMOVED lines=26> */
[----:B------:R-:W4:Y:S01]  /*5b5f0*/  LDL.LU R49, [R1+0x1f4] ;  /* 0x0001f40001317983 */ /* 0x000f220000300800 */
[----:B------:R-:W4:Y:S03]  /*5b600*/  LDL.LU R51, [R1+0x1e0] ;  /* 0x0001e00001337983 */ /* 0x000f260000300800 */
[----:B--2---:R0:W-:Y:S04]  /*5b610*/  STS.U16 [R60+0x2d80], R61 ;  /* 0x002d803d3c007388 */ /* 0x0041e80000000400 */
[----:B0-----:R-:W2:Y:S01]  /*5b620*/  LDL.LU R61, [R1+0x1dc] ;  /* 0x0001dc00013d7983 */ /* 0x001ea20000300800 */
[----:B------:R-:W2:Y:S02]  /*5b630*/  LDL.LU R52, [R1+0x1c8] ;  /* 0x0001c80001347983 */ /* 0x000ea40000300800 */
[----:B------:R-:W2:Y:S02]  /*5b640*/  LDL.LU R57, [R1+0x1c4] ;  /* 0x0001c40001397983 */ /* 0x000ea40000300800 */
[----:B------:R-:W2:Y:S01]  /*5b650*/  LDL.LU R58, [R1+0x1b0] ;  /* 0x0001b000013a7983 */ /* 0x000ea20000300800 */
[----:B------:R-:W2:Y:S01]  /*5b660*/  LDL.LU R4, [R1+0x1ac] ;  /* 0x0001ac0001047983 */ /* 0x000ea20000300800 */
[----:B------:R-:W2:Y:S03]  /*5b670*/  LDL.LU R5, [R1+0x198] ;  /* 0x0001980001057983 */ /* 0x000ea60000300800 */
[----:B---3--:R0:W-:Y:S01]  /*5b680*/  STS.U16 [R60+0x2dc0], R2 ;  /* 0x002dc0023c007388 */ /* 0x0081e20000000400 */
[----:B----4-:R-:W-:Y:S03]  /*5b690*/  STS.U16 [R60+0x2f80], R27 ;  /* 0x002f801b3c007388 */ /* 0x010fe60000000400 */
[----:B------:R-:W-:Y:S01]  /*5b6a0*/  STS.U16 [R60+0x2fc0], R28 ;  /* 0x002fc01c3c007388 */ /* 0x000fe20000000400 */
[----:B------:R-:W-:Y:S03]  /*5b6b0*/  STS.U16 [R60+0x3180], R31 ;  /* 0x0031801f3c007388 */ /* 0x000fe60000000400 */
        /* <DEDUP_REMOVED lines=14> */
[----:B------:R-:W-:Y:S01]  /*5b7a0*/  STS.U16 [R60+0x3fc0], R45 ;  /* 0x003fc02d3c007388 */ /* 0x000fe20000000400 */
[----:B0-----:R-:W3:Y:S04]  /*5b7b0*/  LDL.LU R2, [R1+0x194] ;  /* 0x0001940001027983 */ /* 0x001ee80000300800 */
[----:B------:R-:W-:Y:S01]  /*5b7c0*/  STS.U16 [R60+0x4180], R46 ;  /* 0x0041802e3c007388 */ /* 0x000fe20000000400 */
[----:B------:R-:W-:Y:S03]  /*5b7d0*/  STS.U16 [R60+0x41c0], R47 ;  /* 0x0041c02f3c007388 */ /* 0x000fe60000000400 */
[----:B------:R-:W-:Y:S01]  /*5b7e0*/  STS.U16 [R60+0x4380], R48 ;  /* 0x004380303c007388 */ /* 0x000fe20000000400 */
[----:B------:R-:W-:Y:S02]  /*5b7f0*/  STS.U16 [R60+0x43c0], R49 ;  /* 0x0043c0313c007388 */ /* 0x000fe40000000400 */
[----:B------:R-:W-:Y:S01]  /*5b800*/  STS.U16 [R60+0x4580], R51 ;  /* 0x004580333c007388 */ /* 0x000fe20000000400 */
[----:B--2---:R0:W-:Y:S04]  /*5b810*/  STS.U16 [R60+0x45c0], R61 ;  /* 0x0045c03d3c007388 */ /* 0x0041e80000000400 */
[----:B0-----:R-:W2:Y:S01]  /*5b820*/  LDL.LU R61, [R1+0x180] ;  /* 0x00018000013d7983 */ /* 0x001ea20000300800 */
        /* <DEDUP_REMOVED lines=28> */
[----:B---3--:R0:W-:Y:S04]  /*5b9f0*/  STS.U16 [R60+0x4bc0], R2 ;  /* 0x004bc0023c007388 */ /* 0x0081e80000000400 */
[----:B0-----:R-:W3:Y:S01]  /*5ba00*/  LDL.LU R2, [R1+0x60] ;  /* 0x0000600001027983 */ /* 0x001ee20000300800 */
[----:B------:R-:W3:Y:S02]  /*5ba10*/  LDL.LU R52, [R1+0x5c] ;  /* 0x00005c0001347983 */ /* 0x000ee40000300800 */
[----:B------:R-:W3:Y:S02]  /*5ba20*/  LDL.LU R57, [R1+0x48] ;  /* 0x0000480001397983 */ /* 0x000ee40000300800 */
[----:B------:R-:W3:Y:S01]  /*5ba30*/  LDL.LU R58, [R1+0x44] ;  /* 0x00004400013a7983 */ /* 0x000ee20000300800 */
[----:B------:R-:W3:Y:S01]  /*5ba40*/  LDL.LU R4, [R1+0x30] ;  /* 0x0000300001047983 */ /* 0x000ee20000300800 */
[----:B------:R-:W3:Y:S03]  /*5ba50*/  LDL.LU R5, [R1+0x2c] ;  /* 0x00002c0001057983 */ /* 0x000ee60000300800 */
[----:B--2---:R0:W-:Y:S04]  /*5ba60*/  STS.U16 [R60+0x4d80], R61 ;  /* 0x004d803d3c007388 */ /* 0x0041e80000000400 */
[----:B0-----:R-:W2:Y:S01]  /*5ba70*/  LDL.LU R61, [R1+0x18] ;  /* 0x00001800013d7983 */ /* 0x001ea20000300800 */
        /* <DEDUP_REMOVED lines=23> */
[----:B---3--:R0:W-:Y:S01]  /*5bbf0*/  STS.U16 [R60+0x6580], R2 ;  /* 0x006580023c007388 */ /* 0x0081e20000000400 */
[----:B------:R-:W-:Y:S02]  /*5bc00*/  STS.U16 [R60+0x65c0], R52 ;  /* 0x0065c0343c007388 */ /* 0x000fe40000000400 */
[----:B------:R-:W-:Y:S02]  /*5bc10*/  STS.U16 [R60+0x6780], R57 ;  /* 0x006780393c007388 */ /* 0x000fe40000000400 */
[----:B------:R-:W-:Y:S01]  /*5bc20*/  STS.U16 [R60+0x67c0], R58 ;  /* 0x0067c03a3c007388 */ /* 0x000fe20000000400 */
[----:B------:R-:W-:Y:S01]  /*5bc30*/  STS.U16 [R60+0x6980], R4 ;  /* 0x006980043c007388 */ /* 0x000fe20000000400 */
[----:B------:R-:W-:Y:S03]  /*5bc40*/  STS.U16 [R60+0x69c0], R5 ;  /* 0x0069c0053c007388 */ /* 0x000fe60000000400 */
[----:B0-----:R-:W3:Y:S04]  /*5bc50*/  LDL R2, [R1+0x2724] ;  /* 0x0027240001027983 */ /* 0x001ee80000100800 */
[----:B--2---:R-:W-:Y:S01]  /*5bc60*/  STS.U16 [R60+0x6b80], R61 ;  /* 0x006b803d3c007388 */ /* 0x004fe20000000400 */
[----:B------:R0:W-:Y:S03]  /*5bc70*/  STS.U16 [R60+0x6bc0], R3 ;  /* 0x006bc0033c007388 */ /* 0x0001e60000000400 */
[----:B0-----:R-:W2:Y:S01]  /*5bc80*/  LDL.LU R3, [R1+0x4474] ;  /* 0x0044740001037983 */ /* 0x001ea20000300800 */
[----:B------:R0:W-:Y:S03]  /*5bc90*/  STS.U16 [R60+0x6d80], R0 ;  /* 0x006d80003c007388 */ /* 0x0001e60000000400 */
[----:B0-----:R-:W4:Y:S01]  /*5bca0*/  LDL.LU R0, [R1+0x4470] ;  /* 0x0044700001007983 */ /* 0x001f220000300800 */
[----:B------:R-:W3:Y:S02]  /*5bcb0*/  LDL.LU.64 R36, [R1+0xd40] ;  /* 0x000d400001247983 */ /* 0x000ee40000300a00 */
[----:B------:R-:W3:Y:S02]  /*5bcc0*/  LDL.LU.64 R38, [R1+0xd48] ;  /* 0x000d480001267983 */ /* 0x000ee40000300a00 */
        /* <DEDUP_REMOVED lines=17> */
[----:B------:R-:W-:Y:S04]  /*5bde0*/  STS.U16 [R60+0x7f80], R6 ;  /* 0x007f80063c007388 */ /* 0x000fe80000000400 */
[----:B--2---:R-:W-:Y:S01]  /*5bdf0*/  STS.U16 [R60+0x7fc0], R3 ;  /* 0x007fc0033c007388 */ /* 0x004fe20000000400 */
[----:B------:R-:W-:Y:S06]  /*5be00*/  BAR.SYNC.DEFER_BLOCKING 0x0 ;  /* 0x0000000000007b1d */ /* 0x000fec0000010000 */
[----:B----4-:R-:W0:Y:S04]  /*5be10*/  LDSM.16.M88.4 R8, [R0] ;  /* 0x000000000008783b */ /* 0x010e280000000200 */
[----:B---3--:R-:W1:Y:S04]  /*5be20*/  LDSM.16.MT88.4 R40, [R2+0x8000] ;  /* 0x008000000228783b */ /* 0x008e680000004200 */
[----:B------:R-:W2:Y:S04]  /*5be30*/  LDSM.16.M88.4 R20, [R0+0x200] ;  /* 0x000200000014783b */ /* 0x000ea80000000200 */
[----:B------:R-:W3:Y:S04]  /*5be40*/  LDSM.16.M88.4 R16, [R0+0x400] ;  /* 0x000400000010783b */ /* 0x000ee80000000200 */
[----:B------:R-:W4:Y:S04]  /*5be50*/  LDSM.16.M88.4 R12, [R0+0x600] ;  /* 0x00060000000c783b */ /* 0x000f280000000200 */
[----:B------:R-:W1:Y:S04]  /*5be60*/  LDSM.16.M88.4 R24, [R0+0x800] ;  /* 0x000800000018783b */ /* 0x000e680000000200 */
[----:B------:R-:W1:Y:S04]  /*5be70*/  LDSM.16.M88.4 R4, [R0+0xa00] ;  /* 0x000a00000004783b */ /* 0x000e680000000200 */
[----:B------:R-:W-:Y:S04]  /*5be80*/  LDSM.16.M88.4 R48, [R0+0x2a00] ;  /* 0x002a00000030783b */ /* 0x000fe80000000200 */
[----:B------:R-:W-:Y:S04]  /*5be90*/  LDSM.16.M88.4 R52, [R0+0x4000] ;  /* 0x004000000034783b */ /* 0x000fe80000000200 */
[----:B0-----:R-:W-:Y:S01]  /*5bea0*/  STL.64 [R1+0x330], R8 ;  /* 0x0003300801007387 */ /* 0x001fe20000100a00 */
[----:B------:R1:W-:Y:S02]  /*5beb0*/  STL.64 [R1+0x338], R10 ;  /* 0x0003380a01007387 */ /* 0x0003e40000100a00 */
[----:B-1----:R-:W-:Y:S01]  /*5bec0*/  HMMA.16816.F32.BF16 R8, R40, R8, R36 ;  /* 0x000000082808723c */ /* 0x002fe20000041824 */
[----:B--2---:R-:W-:Y:S01]  /*5bed0*/  STL.64 [R1+0x320], R20 ;  /* 0x0003201401007387 */ /* 0x004fe20000100a00 */
[----:B------:R0:W-:Y:S02]  /*5bee0*/  STL.64 [R1+0x328], R22 ;  /* 0x0003281601007387 */ /* 0x0001e40000100a00 */
[----:B---3--:R-:W-:Y:S02]  /*5bef0*/  STL.64 [R1+0x310], R16 ;  /* 0x0003101001007387 */ /* 0x008fe40000100a00 */
[----:B------:R1:W-:Y:S11]  /*5bf00*/  STL.64 [R1+0x318], R18 ;  /* 0x0003181201007387 */ /* 0x0003f60000100a00 */
[----:B------:R-:W-:Y:S06]  /*5bf10*/  @!UPT UIADD3 URZ, URZ, URZ, URZ ;  /* 0x0000003f3f3ff290 */ /* 0x000fec000fffe03f */
[----:B------:R-:W-:Y:S01]  /*5bf20*/  STL [R1+0xd40], R8 ;  /* 0x000d400801007387 */ /* 0x000fe20000100800 */
[----:B------:R-:W0:Y:S02]  /*5bf30*/  LDL.LU.64 R36, [R1+0xd30] ;  /* 0x000d300001247983 */ /* 0x000e240000300a00 */
[----:B------:R-:W0:Y:S02]  /*5bf40*/  LDL.LU.64 R38, [R1+0xd38] ;  /* 0x000d380001267983 */ /* 0x000e240000300a00 */
[----:B------:R-:W1:Y:S01]  /*5bf50*/  LDL.LU.64 R28, [R1+0xd20] ;  /* 0x000d2000011c7983 */ /* 0x000e620000300a00 */
[----:B------:R-:W1:Y:S01]  /*5bf60*/  LDL.LU.64 R30, [R1+0xd28] ;  /* 0x000d2800011e7983 */ /* 0x000e620000300a00 */
[----:B------:R-:W2:Y:S02]  /*5bf70*/  LDL.LU.64 R32, [R1+0xd10] ;  /* 0x000d100001207983 */ /* 0x000ea40000300a00 */
[----:B------:R-:W2:Y:S02]  /*5bf80*/  LDL.LU.64 R34, [R1+0xd18] ;  /* 0x000d180001227983 */ /* 0x000ea40000300a00 */
[----:B----4-:R-:W-:Y:S01]  /*5bf90*/  STL.64 [R1+0x300], R12 ;  /* 0x0003000c01007387 */ /* 0x010fe20000100a00 */
[----:B------:R2:W-:Y:S01]  /*5bfa0*/  STL.64 [R1+0x308], R14 ;  /* 0x0003080e01007387 */ /* 0x0005e20000100a00 */
[----:B------:R-:W2:Y:S02]  /*5bfb0*/  LDL.LU.64 R44, [R1+0xd00] ;  /* 0x000d0000012c7983 */ /* 0x000ea40000300a00 */
[----:B------:R-:W-:-:S02]  /*5bfc0*/  IMAD.MOV.U32 R2, RZ, RZ, R11 ;  /* 0x000000ffff027224 */ /* 0x000fc400078e000b */
[----:B------:R-:W2:Y:S02]  /*5bfd0*/  LDL.LU.64 R46, [R1+0xd08] ;  /* 0x000d0800012e7983 */ /* 0x000ea40000300a00 */
[----:B------:R-:W-:Y:S01]  /*5bfe0*/  IMAD.MOV.U32 R3, RZ, RZ, R10 ;  /* 0x000000ffff037224 */ /* 0x000fe200078e000a */
[----:B------:R-:W-:Y:S01]  /*5bff0*/  STL.64 [R1+0x2f0], R24 ;  /* 0x0002f01801007387 */ /* 0x000fe20000100a00 */
[----:B------:R-:W-:Y:S02]  /*5c000*/  IMAD.MOV.U32 R60, RZ, RZ, R9 ;  /* 0x000000ffff3c7224 */ /* 0x000fe400078e0009 */
[----:B------:R-:W-:Y:S02]  /*5c010*/  STL.64 [R1+0x2f8], R26 ;  /* 0x0002f81a01007387 */ /* 0x000fe40000100a00 */
[----:B------:R-:W-:Y:S01]  /*5c020*/  STL.64 [R1+0x2e0], R4 ;  /* 0x0002e00401007387 */ /* 0x000fe20000100a00 */
[----:B------:R-:W-:Y:S01]  /*5c030*/  STL.64 [R1+0x2e8], R6 ;  /* 0x0002e80601007387 */ /* 0x000fe20000100a00 */
[----:B------:R-:W-:Y:S02]  /*5c040*/  STL [R1+0x3e78], R2 ;  /* 0x003e780201007387 */ /* 0x000fe40000100800 */
[----:B------:R-:W-:Y:S02]  /*5c050*/  STL [R1+0x3e74], R3 ;  /* 0x003e740301007387 */ /* 0x000fe40000100800 */
[----:B------:R-:W-:Y:S01]  /*5c060*/  STL [R1+0x3e70], R60 ;  /* 0x003e703c01007387 */ /* 0x000fe20000100800 */
[----:B------:R-:W4:Y:S01]  /*5c070*/  LDSM.16.M88.4 R8, [R0+0xc00] ;  /* 0x000c00000008783b */ /* 0x000f220000000200 */
[C---:B0-----:R-:W-:Y:S03]  /*5c080*/  HMMA.16816.F32.BF16 R20, R40.reuse, R20, R36 ;  /* 0x000000142814723c */ /* 0x041fe60000041824 */
[----:B------:R-:W3:Y:S01]  /*5c090*/  LDL.LU.64 R36, [R1+0xcf0] ;  /* 0x000cf00001247983 */ /* 0x000ee20000300a00 */
[----:B------:R-:W3:Y:S04]  /*5c0a0*/  LDL.LU.64 R38, [R1+0xcf8] ;  /* 0x000cf80001267983 */ /* 0x000ee80000300a00 */
[C---:B-1----:R-:W-:Y:S11]  /*5c0b0*/  HMMA.16816.F32.BF16 R16, R40.reuse, R16, R28 ;  /* 0x000000102810723c */ /* 0x042ff6000004181c */
[----:B------:R-:W-:Y:S04]  /*5c0c0*/  @!UPT UIADD3 URZ, URZ, URZ, URZ ;  /* 0x0000003f3f3ff290 */ /* 0x000fe8000fffe03f */
[----:B------:R-:W-:Y:S01]  /*5c0d0*/  STL.64 [R1+0xd30], R20 ;  /* 0x000d301401007387 */ /* 0x000fe20000100a00 */
[----:B------:R-:W-:Y:S02]  /*5c0e0*/  STL.64 [R1+0xd38], R22 ;  /* 0x000d381601007387 */ /* 0x000fe40000100a00 */
[----:B------:R-:W3:Y:S02]  /*5c0f0*/  LDL.LU.64 R28, [R1+0xce0] ;  /* 0x000ce000011c7983 */ /* 0x000ee40000300a00 */
[----:B------:R-:W3:Y:S03]  /*5c100*/  LDL.LU.64 R30, [R1+0xce8] ;  /* 0x000ce800011e7983 */ /* 0x000ee60000300a00 */
[----:B------:R-:W-:Y:S01]  /*5c110*/  STL.64 [R1+0xd20], R16 ;  /* 0x000d201001007387 */ /* 0x000fe20000100a00 */
[----:B------:R-:W-:Y:S01]  /*5c120*/  STL.64 [R1+0xd28], R18 ;  /* 0x000d281201007387 */ /* 0x000fe20000100a00 */
[C---:B--2---:R-:W-:Y:S01]  /*5c130*/  HMMA.16816.F32.BF16 R12, R40.reuse, R12, R32 ;  /* 0x0000000c280c723c */ /* 0x044fe20000041820 */
[----:B----4-:R-:W-:Y:S01]  /*5c140*/  STL.64 [R1+0x2d0], R8 ;  /* 0x0002d00801007387 */ /* 0x010fe20000100a00 */
[----:B------:R-:W-:Y:S01]  /*5c150*/  STL.64 [R1+0x2d8], R10 ;  /* 0x0002d80a01007387 */ /* 0x000fe20000100a00 */
[----:B------:R-:W2:Y:S02]  /*5c160*/  LDL.LU.64 R32, [R1+0xcd0] ;  /* 0x000cd00001207983 */ /* 0x000ea40000300a00 */
[----:B------:R-:W2:Y:S01]  /*5c170*/  LDL.LU.64 R34, [R1+0xcd8] ;  /* 0x000cd80001227983 */ /* 0x000ea20000300a00 */
[----:B------:R-:W0:Y:S04]  /*5c180*/  LDSM.16.M88.4 R20, [R0+0xe00] ;  /* 0x000e00000014783b */ /* 0x000e280000000200 */
[----:B------:R-:W1:Y:S11]  /*5c190*/  LDSM.16.M88.4 R16, [R0+0x1000] ;  /* 0x001000000010783b */ /* 0x000e760000000200 */
[----:B------:R-:W-:Y:S02]  /*5c1a0*/  @!UPT UIADD3 URZ, URZ, URZ, URZ ;  /* 0x0000003f3f3ff290 */ /* 0x000fe4000fffe03f */
[----:B------:R-:W-:Y:S01]  /*5c1b0*/  STL.64 [R1+0xd10], R12 ;  /* 0x000d100c01007387 */ /* 0x000fe20000100a00 */
[----:B------:R-:W-:Y:S02]  /*5c1c0*/  STL.64 [R1+0xd18], R14 ;  /* 0x000d180e01007387 */ /* 0x000fe40000100a00 */
[----:B------:R-:W4:Y:S01]  /*5c1d0*/  LDSM.16.M88.4 R12, [R0+0x1200] ;  /* 0x00120000000c783b */ /* 0x000f220000000200 */
[C---:B------:R-:W-:Y:S01]  /*5c1e0*/  HMMA.16816.F32.BF16 R24, R40.reuse, R24, R44 ;  /* 0x000000182818723c */ /* 0x040fe2000004182c */
[----:B------:R-:W-:Y:S04]  /*5c1f0*/  LDSM.16.M88.4 R44, [R0+0x3400] ;  /* 0x00340000002c783b */ /* 0x000fe80000000200 */
[----:B0-----:R-:W-:Y:S01]  /*5c200*/  STL.64 [R1+0x2c0], R20 ;  /* 0x0002c01401007387 */ /* 0x001fe20000100a00 */
[----:B------:R2:W-:Y:S02]  /*5c210*/  STL.64 [R1+0x2c8], R22 ;  /* 0x0002c81601007387 */ /* 0x0005e40000100a00 */
[----:B-1----:R-:W-:Y:S02]  /*5c220*/  STL.64 [R1+0x2b0], R16 ;  /* 0x0002b01001007387 */ /* 0x002fe40000100a00 */
[----:B------:R-:W-:Y:S11]  /*5c230*/  STL.64 [R1+0x2b8], R18 ;  /* 0x0002b81201007387 */ /* 0x000ff60000100a00 */
[----:B------:R-:W-:Y:S02]  /*5c240*/  @!UPT UIADD3 URZ, URZ, URZ, URZ ;  /* 0x0000003f3f3ff290 */ /* 0x000fe4000fffe03f */
[----:B------:R-:W-:Y:S01]  /*5c250*/  STL.64 [R1+0xd00], R24 ;  /* 0x000d001801007387 */ /* 0x000fe20000100a00 */
[----:B------:R-:W-:Y:S02]  /*5c260*/  STL.64 [R1+0xd08], R26 ;  /* 0x000d081a01007387 */ /* 0x000fe40000100a00 */
[----:B------:R-:W0:Y:S01]  /*5c270*/  LDSM.16.M88.4 R24, [R0+0x1400] ;  /* 0x001400000018783b */ /* 0x000e220000000200 */
[----:B----4-:R-:W-:Y:S03]  /*5c280*/  STL.64 [R1+0x2a0], R12 ;  /* 0x0002a00c01007387 */ /* 0x010fe60000100a00 */
[----:B------:R-:W-:Y:S01]  /*5c290*/  STL.64 [R1+0x2a8], R14 ;  /* 0x0002a80e01007387 */ /* 0x000fe20000100a00 */
[C---:B---3--:R-:W-:Y:S01]  /*5c2a0*/  HMMA.16816.F32.BF16 R4, R40.reuse, R4, R36 ;  /* 0x000000042804723c */ /* 0x048fe20000041824 */
[----:B------:R-:W1:Y:S11]  /*5c2b0*/  LDSM.16.M88.4 R36, [R0+0x1800] ;  /* 0x001800000024783b */ /* 0x000e760000000200 */
[----:B------:R-:W-:Y:S11]  /*5c2c0*/  @!UPT UIADD3 URZ, URZ, URZ, URZ ;  /* 0x0000003f3f3ff290 */ /* 0x000ff6000fffe03f */
[----:B------:R-:W-:Y:S01]  /*5c2d0*/  STL.64 [R1+0xcf0], R4 ;  /* 0x000cf00401007387 */ /* 0x000fe20000100a00 */
[----:B------:R-:W-:Y:S01]  /*5c2e0*/  STL.64 [R1+0xcf8], R6 ;  /* 0x000cf80601007387 */ /* 0x000fe20000100a00 */
[C---:B------:R-:W-:Y:S01]  /*5c2f0*/  HMMA.16816.F32.BF16 R8, R40.reuse, R8, R28 ;  /* 0x000000082808723c */ /* 0x040fe2000004181c */
[----:B------:R-:W3:Y:S01]  /*5c300*/  LDL.LU.64 R28, [R1+0xcc0] ;  /* 0x000cc000011c7983 */ /* 0x000ee20000300a00 */
[----:B------:R-:W3:Y:S04]  /*5c310*/  LDL.LU.64 R30, [R1+0xcc8] ;  /* 0x000cc800011e7983 */ /* 0x000ee80000300a00 */
[----:B------:R-:W4:Y:S02]  /*5c320*/  LDSM.16.M88.4 R4, [R0+0x1600] ;  /* 0x001600000004783b */ /* 0x000f240000000200 */
[----:B--2---:R-:W-:Y:S01]  /*5c330*/  HMMA.16816.F32.BF16 R20, R40, R20, R32 ;  /* 0x000000142814723c */ /* 0x004fe20000041820 */
[----:B------:R-:W2:Y:S11]  /*5c340*/  LDSM.16.M88.4 R32, [R0+0x1a00] ;  /* 0x001a00000020783b */ /* 0x000eb60000000200 */
[----:B------:R-:W-:Y:S03]  /*5c350*/  @!UPT UIADD3 URZ, URZ, URZ, URZ ;  /* 0x0000003f3f3ff290 */ /* 0x000fe6000fffe03f */
[----:B------:R-:W-:Y:S01]  /*5c360*/  STL.64 [R1+0xce0], R8 ;  /* 0x000ce00801007387 */ /* 0x000fe20000100a00 */
[----:B------:R-:W-:Y:S02]  /*5c370*/  STL.64 [R1+0xce8], R10 ;  /* 0x000ce80a01007387 */ /* 0x000fe40000100a00 */
[----:B0-----:R-:W-:Y:S02]  /*5c380*/  STL.64 [R1+0x290], R24 ;  /* 0x0002901801007387 */ /* 0x001fe40000100a00 */
[----:B------:R-:W-:Y:S01]  /*5c390*/  STL.64 [R1+0x298], R26 ;  /* 0x0002981a01007387 */ /* 0x000fe20000100a00 */
[----:B-1----:R-:W-:Y:S01]  /*5c3a0*/  STL.64 [R1+0x270], R36 ;  /* 0x0002702401007387 */ /* 0x002fe20000100a00 */
[----:B------:R-:W-:Y:S03]  /*5c3b0*/  STL.64 [R1+0x278], R38 ;  /* 0x0002782601007387 */ /* 0x000fe60000100a00 */
[----:B----4-:R-:W-:Y:S01]  /*5c3c0*/  STL.64 [R1+0x280], R4 ;  /* 0x0002800401007387 */ /* 0x010fe20000100a00 */
[----:B------:R-:W-:Y:S02]  /*5c3d0*/  STL.64 [R1+0x288], R6 ;  /* 0x0002880601007387 */ /* 0x000fe40000100a00 */
[----:B------:R0:W-:Y:S02]  /*5c3e0*/  STL.64 [R1+0xcd0], R20 ;  /* 0x000cd01401007387 */ /* 0x0001e40000100a00 */
[----:B------:R-:W-:Y:S01]  /*5c3f0*/  STL.64 [R1+0xcd8], R22 ;  /* 0x000cd81601007387 */ /* 0x000fe20000100a00 */
[----:B--2---:R-:W-:Y:S01]  /*5c400*/  STL.64 [R1+0x260], R32 ;  /* 0x0002602001007387 */ /* 0x004fe20000100a00 */
[----:B------:R-:W-:Y:S02]  /*5c410*/  STL.64 [R1+0x268], R34 ;  /* 0x0002682201007387 */ /* 0x000fe40000100a00 */
[----:B0-----:R-:W-:-:S02]  /*5c420*/  IMAD.MOV.U32 R21, RZ, RZ, R32 ;  /* 0x000000ffff157224 */ /* 0x001fc400078e0020 */
[----:B------:R-:W-:Y:S02]  /*5c430*/  IMAD.MOV.U32 R20, RZ, RZ, R33 ;  /* 0x000000ffff147224 */ /* 0x000fe400078e0021 */
[----:B------:R-:W0:Y:S04]  /*5c440*/  LDSM.16.M88.4 R32, [R0+0x1c00] ;  /* 0x001c00000020783b */ /* 0x000e280000000200 */
[----:B------:R-:W-:Y:S02]  /*5c450*/  STL.64 [R1+0x4468], R20 ;  /* 0x0044681401007387 */ /* 0x000fe40000100a00 */
[----:B------:R-:W1:Y:S02]  /*5c460*/  LDSM.16.M88.4 R20, [R0+0x1e00] ;  /* 0x001e00000014783b */ /* 0x000e640000000200 */
[----:B0-----:R-:W-:Y:S02]  /*5c470*/  STL.64 [R1+0x250], R32 ;  /* 0x0002502001007387 */ /* 0x001fe40000100a00 */
[----:B------:R-:W-:Y:S02]  /*5c480*/  STL.64 [R1+0x258], R34 ;  /* 0x0002582201007387 */ /* 0x000fe40000100a00 */
[----:B-1----:R-:W-:Y:S02]  /*5c490*/  STL.64 [R1+0x240], R20 ;  /* 0x0002401401007387 */ /* 0x002fe40000100a00 */
[----:B------:R-:W-:Y:S02]  /*5c4a0*/  STL.64 [R1+0x248], R22 ;  /* 0x0002481601007387 */ /* 0x000fe40000100a00 */
[----:B------:R-:W-:-:S02]  /*5c4b0*/  IMAD.MOV.U32 R7, RZ, RZ, R32 ;  /* 0x000000ffff077224 */ /* 0x000fc400078e0020 */
[----:B------:R-:W-:Y:S01]  /*5c4c0*/  IMAD.MOV.U32 R6, RZ, RZ, R33 ;  /* 0x000000ffff067224 */ /* 0x000fe200078e0021 */
[----:B---3--:R-:W-:Y:S01]  /*5c4d0*/  HMMA.16816.F32.BF16 R28, R40, R16, R28 ;  /* 0x00000010281c723c */ /* 0x008fe2000004181c */
[----:B------:R-:W0:Y:S11]  /*5c4e0*/  LDSM.16.M88.4 R16, [R0+0x2000] ;  /* 0x002000000010783b */ /* 0x000e360000000200 */
[----:B------:R-:W-:Y:S11]  /*5c4f0*/  @!UPT UIADD3 URZ, URZ, URZ, URZ ;  /* 0x0000003f3f3ff290 */ /* 0x000ff6000fffe03f */
[----:B------:R-:W-:Y:S01]  /*5c500*/  STL.64 [R1+0xcc0], R28 ;  /* 0x000cc01c01007387 */ /* 0x000fe20000100a00 */
[----:B------:R-:W-:Y:S02]  /*5c510*/  STL.64 [R1+0xcc8], R30 ;  /* 0x000cc81e01007387 */ /* 0x000fe40000100a00 */
[----:B------:R-:W1:Y:S01]  /*5c520*/  LDSM.16.M88.4 R28, [R0+0x2200] ;  /* 0x00220000001c783b */ /* 0x000e620000000200 */
[----:B0-----:R0:W-:Y:S03]  /*5c530*/  STL.64 [R1+0x230], R16 ;  /* 0x0002301001007387 */ /* 0x0011e60000100a00 */
[----:B------:R-:W-:Y:S02]  /*5c540*/  IMAD.MOV.U32 R23, RZ, RZ, R16 ;  /* 0x000000ffff177224 */ /* 0x000fe400078e0010 */
[----:B------:R2:W-:Y:S02]  /*5c550*/  STL.64 [R1+0x238], R18 ;  /* 0x0002381201007387 */ /* 0x0005e40000100a00 */
[----:B------:R-:W-:-:S02]  /*5c560*/  IMAD.MOV.U32 R22, RZ, RZ, R17 ;  /* 0x000000ffff167224 */ /* 0x000fc400078e0011 */
[----:B0-----:R-:W3:Y:S01]  /*5c570*/  LDL.LU.64 R16, [R1+0xcb0] ;  /* 0x000cb00001107983 */ /* 0x001ee20000300a00 */
[----:B--2---:R-:W3:Y:S03]  /*5c580*/  LDL.LU.64 R18, [R1+0xcb8] ;  /* 0x000cb80001127983 */ /* 0x004ee60000300a00 */
[----:B-1----:R-:W-:Y:S01]  /*5c590*/  STL.64 [R1+0x220], R28 ;  /* 0x0002201c01007387 */ /* 0x002fe20000100a00 */
[----:B------:R-:W-:Y:S02]  /*5c5a0*/  IMAD.MOV.U32 R59, RZ, RZ, R28 ;  /* 0x000000ffff3b7224 */ /* 0x000fe400078e001c */
[----:B------:R-:W-:Y:S02]  /*5c5b0*/  STL.64 [R1+0x228], R30 ;  /* 0x0002281e01007387 */ /* 0x000fe40000100a00 */
[----:B------:R-:W-:Y:S02]  /*5c5c0*/  IMAD.MOV.U32 R58, RZ, RZ, R29 ;  /* 0x000000ffff3a7224 */ /* 0x000fe400078e001d */
[----:B------:R-:W0:Y:S04]  /*5c5d0*/  LDSM.16.M88.4 R28, [R0+0x2400] ;  /* 0x00240000001c783b */ /* 0x000e280000000200 */
[----:B0-----:R-:W-:Y:S01]  /*5c5e0*/  STL.64 [R1+0x210], R28 ;  /* 0x0002101c01007387 */ /* 0x001fe20000100a00 */
[----:B------:R-:W-:-:S02]  /*5c5f0*/  IMAD.MOV.U32 R57, RZ, RZ, R28 ;  /* 0x000000ffff397224 */ /* 0x000fc400078e001c */
[----:B------:R-:W-:Y:S02]  /*5c600*/  STL.64 [R1+0x218], R30 ;  /* 0x0002181e01007387 */ /* 0x000fe40000100a00 */
[----:B------:R-:W-:Y:S02]  /*5c610*/  IMAD.MOV.U32 R56, RZ, RZ, R29 ;  /* 0x000000ffff387224 */ /* 0x000fe400078e001d */
[----:B------:R-:W0:Y:S04]  /*5c620*/  LDSM.16.M88.4 R28, [R0+0x2600] ;  /* 0x00260000001c783b */ /* 0x000e280000000200 */
[----:B------:R-:W-:Y:S01]  /*5c630*/  STL.64 [R1+0x4460], R58 ;  /* 0x0044603a01007387 */ /* 0x000fe20000100a00 */
[----:B------:R-:W-:Y:S03]  /*5c640*/  STL.64 [R1+0x4458], R56 ;  /* 0x0044583801007387 */ /* 0x000fe60000100a00 */
[----:B0-----:R-:W-:Y:S01]  /*5c650*/  STL.64 [R1+0x200], R28 ;  /* 0x0002001c01007387 */ /* 0x001fe20000100a00 */
[----:B------:R-:W-:-:S02]  /*5c660*/  IMAD.MOV.U32 R61, RZ, RZ, R28 ;  /* 0x000000ffff3d7224 */ /* 0x000fc400078e001c */
[----:B------:R-:W-:Y:S02]  /*5c670*/  STL.64 [R1+0x208], R30 ;  /* 0x0002081e01007387 */ /* 0x000fe40000100a00 */
[----:B------:R-:W-:Y:S02]  /*5c680*/  IMAD.MOV.U32 R60, RZ, RZ, R29 ;  /* 0x000000ffff3c7224 */ /* 0x000fe400078e001d */
[----:B------:R-:W0:Y:S04]  /*5c690*/  LDSM.16.M88.4 R28, [R0+0x2800] ;  /* 0x00280000001c783b */ /* 0x000e280000000200 */
[----:B0-----:R-:W-:Y:S01]  /*5c6a0*/  STL.64 [R1+0x1f0], R28 ;  /* 0x0001f01c01007387 */ /* 0x001fe20000100a00 */
[----:B------:R-:W-:Y:S02]  /*5c6b0*/  STL.64 [R1+0x1f8], R30 ;  /* 0x0001f81e01007387 */ /* 0x000fe40000100a00 */
[----:B------:R-:W2:Y:S02]  /*5c6c0*/  LDL.LU.64 R32, [R1+0xca0] ;  /* 0x000ca00001207983 */ /* 0x000ea40000300a00 */
[----:B------:R-:W2:Y:S02]  /*5c6d0*/  LDL.LU.64 R34, [R1+0xca8] ;  /* 0x000ca80001227983 */ /* 0x000ea40000300a00 */
[----:B------:R-:W-:-:S02]  /*5c6e0*/  IMAD.MOV.U32 R9, RZ, RZ, R36 ;  /* 0x000000ffff097224 */ /* 0x000fc400078e0024 */
[----:B------:R-:W-:Y:S02]  /*5c6f0*/  IMAD.MOV.U32 R8, RZ, RZ, R37 ;  /* 0x000000ffff087224 */ /* 0x000fe400078e0025 */
[----:B------:R-:W0:Y:S01]  /*5c700*/  LDSM.16.M88.4 R36, [R0+0x2c00] ;  /* 0x002c00000024783b */ /* 0x000e220000000200 */
[----:B------:R-:W-:Y:S02]  /*5c710*/  IMAD.MOV.U32 R11, RZ, RZ, R20 ;  /* 0x000000ffff0b7224 */ /* 0x000fe400078e0014 */
[----:B------:R-:W-:Y:S02]  /*5c720*/  IMAD.MOV.U32 R10, RZ, RZ, R21 ;  /* 0x000000ffff0a7224 */ /* 0x000fe400078e0015 */
[----:B------:R-:W-:Y:S02]  /*5c730*/  IMAD.MOV.U32 R21, RZ, RZ, R28 ;  /* 0x000000ffff157224 */ /* 0x000fe400078e001c */
[----:B------:R-:W-:Y:S02]  /*5c740*/  IMAD.MOV.U32 R20, RZ, RZ, R29 ;  /* 0x000000ffff147224 */ /* 0x000fe400078e001d */
[----:B------:R-:W1:Y:S01]  /*5c750*/  LDSM.16.M88.4 R28, [R0+0x2e00] ;  /* 0x002e0000001c783b */ /* 0x000e620000000200 */
[----:B---3--:R-:W-:Y:S03]  /*5c760*/  HMMA.16816.F32.BF16 R12, R40, R12, R16 ;  /* 0x0000000c280c723c */ /* 0x008fe60000041810 */
[----:B------:R-:W-:Y:S11]  /*5c770*/  LDSM.16.M88.4 R16, [R0+0x3000] ;  /* 0x003000000010783b */ /* 0x000ff60000000200 */
[----:B------:R-:W-:Y:S09]  /*5c780*/  @!UPT UIADD3 URZ, URZ, URZ, URZ ;  /* 0x0000003f3f3ff290 */ /* 0x000ff2000fffe03f */
[----:B------:R-:W-:Y:S01]  /*5c790*/  STL.64 [R1+0xcb0], R12 ;  /* 0x000cb00c01007387 */ /* 0x000fe20000100a00 */
[----:B------:R-:W-:Y:S02]  /*5c7a0*/  STL.64 [R1+0xcb8], R14 ;  /* 0x000cb80e01007387 */ /* 0x000fe40000100a00 */
[----:B------:R-:W-:Y:S02]  /*5c7b0*/  STL.64 [R1+0x1e0], R48 ;  /* 0x0001e03001007387 */ /* 0x000fe40000100a00 */
[----:B------:R-:W-:Y:S01]  /*5c7c0*/  STL.64 [R1+0x1e8], R50 ;  /* 0x0001e83201007387 */ /* 0x000fe20000100a00 */
[----:B------:R-:W-:Y:S01]  /*5c7d0*/  STL.64 [R1+0x4438], R48 ;  /* 0x0044383001007387 */ /* 0x000fe20000100a00 */
[----:B0-----:R-:W-:Y:S02]  /*5c7e0*/  STL.64 [R1+0x1d0], R36 ;  /* 0x0001d02401007387 */ /* 0x001fe40000100a00 */
[----:B------:R-:W-:Y:S02]  /*5c7f0*/  STL.64 [R1+0x1d8], R38 ;  /* 0x0001d82601007387 */ /* 0x000fe40000100a00 */
[----:B------:R-:W-:Y:S02]  /*5c800*/  STL.64 [R1+0x4440], R36 ;  /* 0x0044402401007387 */ /* 0x000fe40000100a00 */
[----:B------:R-:W0:Y:S04]  /*5c810*/  LDSM.16.M88.4 R36, [R0+0x3600] ;  /* 0x003600000024783b */ /* 0x000e280000000200 */
[----:B------:R-:W-:Y:S01]  /*5c820*/  STL.64 [R1+0x190], R44 ;  /* 0x0001902c01007387 */ /* 0x000fe20000100a00 */
[----:B------:R-:W-:Y:S02]  /*5c830*/  STL.64 [R1+0x198], R46 ;  /* 0x0001982e01007387 */ /* 0x000fe40000100a00 */
[----:B-1----:R-:W-:Y:S02]  /*5c840*/  STL.64 [R1+0x1c0], R28 ;  /* 0x0001c01c01007387 */ /* 0x002fe40000100a00 */
[----:B------:R0:W-:Y:S01]  /*5c850*/  STL.64 [R1+0x1c8], R30 ;  /* 0x0001c81e01007387 */ /* 0x0001e20000100a00 */
[----:B------:R-:W-:Y:S01]  /*5c860*/  LDSM.16.M88.4 R12, [R0+0x3200] ;  /* 0x00320000000c783b */ /* 0x000fe20000000200 */
[----:B0-----:R-:W-:-:S02]  /*5c870*/  IMAD.MOV.U32 R31, RZ, RZ, R36 ;  /* 0x000000ffff1f7224 */ /* 0x001fc400078e0024 */
[----:B------:R-:W-:Y:S01]  /*5c880*/  IMAD.MOV.U32 R30, RZ, RZ, R37 ;  /* 0x000000ffff1e7224 */ /* 0x000fe200078e0025 */
[----:B------:R-:W-:Y:S01]  /*5c890*/  STL.64 [R1+0x180], R36 ;  /* 0x0001802401007387 */ /* 0x000fe20000100a00 */
[----:B------:R-:W-:Y:S02]  /*5c8a0*/  STL.64 [R1+0x188], R38 ;  /* 0x0001882601007387 */ /* 0x000fe40000100a00 */
[----:B------:R-:W0:Y:S01]  /*5c8b0*/  LDSM.16.M88.4 R36, [R0+0x3800] ;  /* 0x003800000024783b */ /* 0x000e220000000200 */
[----:B------:R-:W-:Y:S03]  /*5c8c0*/  STL.64 [R1+0x4450], R30 ;  /* 0x0044501e01007387 */ /* 0x000fe60000100a00 */
[----:B------:R-:W-:Y:S02]  /*5c8d0*/  STL.64 [R1+0x4448], R28 ;  /* 0x0044481c01007387 */ /* 0x000fe40000100a00 */
[----:B------:R-:W1:Y:S04]  /*5c8e0*/  LDSM.16.M88.4 R28, [R0+0x3a00] ;  /* 0x003a0000001c783b */ /* 0x000e680000000200 */
[----:B------:R-:W-:Y:S01]  /*5c8f0*/  STL.64 [R1+0x1b0], R16 ;  /* 0x0001b01001007387 */ /* 0x000fe20000100a00 */
[----:B------:R3:W-:Y:S04]  /*5c900*/  STL.64 [R1+0x1b8], R18 ;  /* 0x0001b81201007387 */ /* 0x0007e80000100a00 */
[----:B0-----:R0:W-:Y:S01]  /*5c910*/  STL.64 [R1+0x170], R36 ;  /* 0x0001702401007387 */ /* 0x0011e20000100a00 */
[----:B------:R-:W-:Y:S02]  /*5c920*/  STL.64 [R1+0x178], R38 ;  /* 0x0001782601007387 */ /* 0x000fe40000100a00 */
[----:B------:R-:W-:Y:S02]  /*5c930*/  STL.64 [R1+0x1a0], R12 ;  /* 0x0001a00c01007387 */ /* 0x000fe40000100a00 */
[----:B------:R-:W-:Y:S02]  /*5c940*/  STL.64 [R1+0x1a8], R14 ;  /* 0x0001a80e01007387 */ /* 0x000fe40000100a00 */
[----:B---3--:R-:W-:-:S02]  /*5c950*/  IMAD.MOV.U32 R19, RZ, RZ, R36 ;  /* 0x000000ffff137224 */ /* 0x008fc400078e0024 */
[----:B------:R-:W-:Y:S01]  /*5c960*/  IMAD.MOV.U32 R18, RZ, RZ, R37 ;  /* 0x000000ffff127224 */ /* 0x000fe200078e0025 */
[----:B-1----:R-:W-:Y:S01]  /*5c970*/  STL.64 [R1+0x160], R28 ;  /* 0x0001601c01007387 */ /* 0x002fe20000100a00 */
[----:B------:R-:W-:Y:S02]  /*5c980*/  STL.64 [R1+0x168], R30 ;  /* 0x0001681e01007387 */ /* 0x000fe40000100a00 */
[----:B0-----:R-:W-:Y:S02]  /*5c990*/  IMAD.MOV.U32 R37, RZ, RZ, R28 ;  /* 0x000000ffff257224 */ /* 0x001fe400078e001c */
[----:B------:R-:W-:Y:S02]  /*5c9a0*/  IMAD.MOV.U32 R36, RZ, RZ, R29 ;  /* 0x000000ffff247224 */ /* 0x000fe400078e001d */
[----:B------:R-:W0:Y:S01]  /*5c9b0*/  LDSM.16.M88.4 R28, [R0+0x3c00] ;  /* 0x003c0000001c783b */ /* 0x000e220000000200 */
[----:B--2---:R-:W-:Y:S03]  /*5c9c0*/  HMMA.16816.F32.BF16 R32, R40, R24, R32 ;  /* 0x000000182820723c */ /* 0x004fe60000041820 */
[----:B------:R-:W1:Y:S11]  /*5c9d0*/  LDSM.16.M88.4 R24, [R0+0x3e00] ;  /* 0x003e00000018783b */ /* 0x000e760000000200 */
[----:B------:R-:W-:Y:S09]  /*5c9e0*/  @!UPT UIADD3 URZ, URZ, URZ, URZ ;  /* 0x0000003f3f3ff290 */ /* 0x000ff2000fffe03f */
[----:B------:R-:W-:Y:S01]  /*5c9f0*/  STL.64 [R1+0xca0], R32 ;  /* 0x000ca02001007387 */ /* 0x000fe20000100a00 */
[----:B------:R-:W-:Y:S02]  /*5ca00*/  STL.64 [R1+0xca8], R34 ;  /* 0x000ca82201007387 */ /* 0x000fe40000100a00 */
[----:B0-----:R-:W-:Y:S02]  /*5ca10*/  STL.64 [R1+0x150], R28 ;  /* 0x0001501c01007387 */ /* 0x001fe40000100a00 */
[----:B------:R-:W-:Y:S02]  /*5ca20*/  STL.64 [R1+0x158], R30 ;  /* 0x0001581e01007387 */ /* 0x000fe40000100a00 */
[----:B------:R-:W-:Y:S02]  /*5ca30*/  IMAD.MOV.U32 R51, RZ, RZ, R21 ;  /* 0x000000ffff337224 */ /* 0x000fe400078e0015 */
[----:B------:R-:W-:Y:S02]  /*5ca40*/  IMAD.MOV.U32 R50, RZ, RZ, R20 ;  /* 0x000000ffff327224 */ /* 0x000fe400078e0014 */
[----:B------:R-:W-:-:S02]  /*5ca50*/  IMAD.MOV.U32 R48, RZ, RZ, R23 ;  /* 0x000000ffff307224 */ /* 0x000fc400078e0017 */
[----:B------:R-:W-:Y:S02]  /*5ca60*/  IMAD.MOV.U32 R49, RZ, RZ, R22 ;  /* 0x000000ffff317224 */ /* 0x000fe400078e0016 */
[----:B------:R-:W-:Y:S02]  /*5ca70*/  IMAD.MOV.U32 R3, RZ, RZ, R44 ;  /* 0x000000ffff037224 */ /* 0x000fe400078e002c */
[----:B------:R-:W-:Y:S01]  /*5ca80*/  IMAD.MOV.U32 R2, RZ, RZ, R45 ;  /* 0x000000ffff027224 */ /* 0x000fe200078e002d */
[----:B------:R-:W-:Y:S04]  /*5ca90*/  LDSM.16.M88.4 R32, [R0+0x4400] ;  /* 0x004400000020783b */ /* 0x000fe80000000200 */
[----:B------:R-:W0:Y:S04]  /*5caa0*/  LDSM.16.M88.4 R44, [R0+0x4200] ;  /* 0x00420000002c783b */ /* 0x000e280000000200 */
[----:B-1----:R-:W-:Y:S01]  /*5cab0*/  STL.64 [R1+0x140], R24 ;  /* 0x0001401801007387 */ /* 0x002fe20000100a00 */
[----:B------:R-:W-:Y:S02]  /*5cac0*/  STL.64 [R1+0x148], R26 ;  /* 0x0001481a01007387 */ /* 0x000fe40000100a00 */
[----:B------:R-:W2:Y:S02]  /*5cad0*/  LDL.LU.64 R56, [R1+0xc90] ;  /* 0x000c900001387983 */ /* 0x000ea40000300a00 */
[----:B------:R-:W2:Y:S01]  /*5cae0*/  LDL.LU.64 R58, [R1+0xc98] ;  /* 0x000c9800013a7983 */ /* 0x000ea20000300a00 */
[----:B------:R-:W-:Y:S01]  /*5caf0*/  STL.64 [R1+0x130], R52 ;  /* 0x0001303401007387 */ /* 0x000fe20000100a00 */
[----:B------:R-:W-:Y:S02]  /*5cb00*/  STL.64 [R1+0x138], R54 ;  /* 0x0001383601007387 */ /* 0x000fe40000100a00 */
[----:B------:R1:W-:Y:S02]  /*5cb10*/  STL.64 [R1+0x43d8], R52 ;  /* 0x0043d83401007387 */ /* 0x0003e40000100a00 */
[----:B------:R-:W3:Y:S01]  /*5cb20*/  LDL.LU.64 R20, [R1+0xc80] ;  /* 0x000c800001147983 */ /* 0x000ee20000300a00 */
[----:B------:R-:W3:Y:S01]  /*5cb30*/  LDL.LU.64 R22, [R1+0xc88] ;  /* 0x000c880001167983 */ /* 0x000ee20000300a00 */
[----:B------:R-:W-:-:S02]  /*5cb40*/  IMAD.MOV.U32 R39, RZ, RZ, R24 ;  /* 0x000000ffff277224 */ /* 0x000fc400078e0018 */
[----:B------:R-:W-:Y:S02]  /*5cb50*/  IMAD.MOV.U32 R38, RZ, RZ, R25 ;  /* 0x000000ffff267224 */ /* 0x000fe400078e0019 */
[----:B------:R-:W4:Y:S01]  /*5cb60*/  LDSM.16.M88.4 R24, [R0+0x4600] ;  /* 0x004600000018783b */ /* 0x000f220000000200 */
[----:B-1----:R-:W-:Y:S02]  /*5cb70*/  IMAD.MOV.U32 R52, RZ, RZ, R7 ;  /* 0x000000ffff347224 */ /* 0x002fe400078e0007 */
[----:B------:R-:W-:Y:S02]  /*5cb80*/  IMAD.MOV.U32 R53, RZ, RZ, R6 ;  /* 0x000000ffff357224 */ /* 0x000fe400078e0006 */
[----:B------:R-:W-:Y:S01]  /*5cb90*/  IMAD.MOV.U32 R30, RZ, RZ, R9 ;  /* 0x000000ffff1e7224 */ /* 0x000fe200078e0009 */
[----:B0-----:R-:W-:Y:S01]  /*5cba0*/  STL.64 [R1+0x120], R44 ;  /* 0x0001202c01007387 */ /* 0x001fe20000100a00 */
[----:B------:R-:W-:Y:S02]  /*5cbb0*/  STL.64 [R1+0x128], R46 ;  /* 0x0001282e01007387 */ /* 0x000fe40000100a00 */
[----:B------:R0:W-:Y:S02]  /*5cbc0*/  STL.64 [R1+0x43e0], R44 ;  /* 0x0043e02c01007387 */ /* 0x0001e40000100a00 */
[----:B------:R-:W-:Y:S01]  /*5cbd0*/  IMAD.MOV.U32 R31, RZ, RZ, R8 ;  /* 0x000000ffff1f7224 */ /* 0x000fe200078e0008 */
[----:B--2---:R-:W-:Y:S01]  /*5cbe0*/  HMMA.16816.F32.BF16 R4, R40, R4, R56 ;  /* 0x000000042804723c */ /* 0x004fe20000041838 */
[----:B------:R-:W2:Y:S01]  /*5cbf0*/  LDL.LU.64 R56, [R1+0xc70] ;  /* 0x000c700001387983 */ /* 0x000ea20000300a00 */
[----:B------:R-:W2:Y:S11]  /*5cc00*/  LDL.LU.64 R58, [R1+0xc78] ;  /* 0x000c7800013a7983 */ /* 0x000eb60000300a00 */
[----:B------:R-:W-:Y:S10]  /*5cc10*/  @!UPT UIADD3 URZ, URZ, URZ, URZ ;  /* 0x0000003f3f3ff290 */ /* 0x000ff4000fffe03f */
[----:B------:R-:W-:Y:S01]  /*5cc20*/  STL.64 [R1+0xc90], R4 ;  /* 0x000c900401007387 */ /* 0x000fe20000100a00 */
[----:B------:R-:W-:Y:S02]  /*5cc30*/  STL.64 [R1+0xc98], R6 ;  /* 0x000c980601007387 */ /* 0x000fe40000100a00 */
[----:B0-----:R-:W2:Y:S02]  /*5cc40*/  LDL.LU.64 R44, [R1+0xc50] ;  /* 0x000c5000012c7983 */ /* 0x001ea40000300a00 */
[----:B------:R-:W2:Y:S01]  /*5cc50*/  LDL.LU.64 R46, [R1+0xc58] ;  /* 0x000c5800012e7983 */ /* 0x000ea20000300a00 */
[----:B------:R-:W-:Y:S01]  /*5cc60*/  STL.64 [R1+0x110], R32 ;  /* 0x0001102001007387 */ /* 0x000fe20000100a00 */
[----:B------:R-:W-:Y:S02]  /*5cc70*/  STL.64 [R1+0x118], R34 ;  /* 0x0001182201007387 */ /* 0x000fe40000100a00 */
[----:B------:R0:W-:Y:S02]  /*5cc80*/  STL.64 [R1+0x43e8], R32 ;  /* 0x0043e82001007387 */ /* 0x0001e40000100a00 */
[----:B------:R-:W-:-:S02]  /*5cc90*/  IMAD.MOV.U32 R28, RZ, RZ, R11 ;  /* 0x000000ffff1c7224 */ /* 0x000fc400078e000b */
[----:B------:R-:W-:Y:S01]  /*5cca0*/  IMAD.MOV.U32 R29, RZ, RZ, R10 ;  /* 0x000000ffff1d7224 */ /* 0x000fe200078e000a */
[----:B------:R-:W-:Y:S04]  /*5ccb0*/  LDSM.16.M88.4 R4, [R0+0x4a00] ;  /* 0x004a00000004783b */ /* 0x000fe80000000200 */
[----:B------:R-:W1:Y:S04]  /*5ccc0*/  LDSM.16.M88.4 R8, [R0+0x4800] ;  /* 0x004800000008783b */ /* 0x000e680000000200 */
[----:B0-----:R-:W2:Y:S01]  /*5ccd0*/  LDL.LU.64 R32, [R1+0xc60] ;  /* 0x000c600001207983 */ /* 0x001ea20000300a00 */
[----:B------:R-:W2:Y:S02]  /*5cce0*/  LDL.LU.64 R34, [R1+0xc68] ;  /* 0x000c680001227983 */ /* 0x000ea40000300a00 */
[----:B----4-:R-:W-:Y:S02]  /*5ccf0*/  STL.64 [R1+0x100], R24 ;  /* 0x0001001801007387 */ /* 0x010fe40000100a00 */
[----:B------:R-:W-:Y:S01]  /*5cd00*/  STL.64 [R1+0x108], R26 ;  /* 0x0001081a01007387 */ /* 0x000fe20000100a00 */
[----:B------:R0:W-:Y:S02]  /*5cd10*/  STL.64 [R1+0x43f0], R24 ;  /* 0x0043f01801007387 */ /* 0x0001e40000100a00 */
[----:B0-----:R-:W-:-:S02]  /*5cd20*/  IMAD.MOV.U32 R24, RZ, RZ, R30 ;  /* 0x000000ffff187224 */ /* 0x001fc400078e001e */
[----:B------:R-:W-:-:S07]  /*5cd30*/  IMAD.MOV.U32 R25, RZ, RZ, R31 ;  /* 0x000000ffff197224 */ /* 0x000fce00078e001f */
[----:B---3--:R-:W-:Y:S01]  /*5cd40*/  HMMA.16816.F32.BF16 R24, R40, R24, R20 ;  /* 0x000000182818723c */ /* 0x008fe20000041814 */
[----:B------:R-:W3:Y:S11]  /*5cd50*/  LDL.LU.64 R20, [R1+0x4468] ;  /* 0x0044680001147983 */ /* 0x000ef60000300a00 */
[----:B------:R-:W-:Y:S11]  /*5cd60*/  @!UPT UIADD3 URZ, URZ, URZ, URZ ;  /* 0x0000003f3f3ff290 */ /* 0x000ff6000fffe03f */
[----:B------:R0:W-:Y:S01]  /*5cd70*/  STL.64 [R1+0xc80], R24 ;  /* 0x000c801801007387 */ /* 0x0001e20000100a00 */
[----:B------:R4:W-:Y:S03]  /*5cd80*/  STL.64 [R1+0xc88], R26 ;  /* 0x000c881a01007387 */ /* 0x0009e60000100a00 */
[----:B0-----:R-:W2:Y:S01]  /*5cd90*/  LDL.LU.64 R24, [R1+0xc40] ;  /* 0x000c400001187983 */ /* 0x001ea20000300a00 */
[----:B----4-:R-:W4:Y:S02]  /*5cda0*/  LDL.LU.64 R26, [R1+0xc48] ;  /* 0x000c4800011a7983 */ /* 0x010f240000300a00 */
[----:B-1----:R-:W-:Y:S02]  /*5cdb0*/  STL.64 [R1+0xf0], R8 ;  /* 0x0000f00801007387 */ /* 0x002fe40000100a00 */
[----:B------:R-:W-:Y:S01]  /*5cdc0*/  STL.64 [R1+0xf8], R10 ;  /* 0x0000f80a01007387 */ /* 0x000fe20000100a00 */
[----:B------:R3:W-:Y:S02]  /*5cdd0*/  STL.64 [R1+0x43f8], R8 ;  /* 0x0043f80801007387 */ /* 0x0007e40000100a00 */
[----:B---3--:R-:W-:-:S02]  /*5cde0*/  IMAD.MOV.U32 R8, RZ, RZ, R21 ;  /* 0x000000ffff087224 */ /* 0x008fc400078e0015 */
[----:B------:R-:W-:Y:S02]  /*5cdf0*/  IMAD.MOV.U32 R9, RZ, RZ, R20 ;  /* 0x000000ffff097224 */ /* 0x000fe400078e0014 */
[----:B------:R-:W0:Y:S05]  /*5ce00*/  LDSM.16.M88.4 R20, [R0+0x4c00] ;  /* 0x004c00000014783b */ /* 0x000e2a0000000200 */
[C---:B--2---:R-:W-:Y:S01]  /*5ce10*/  HMMA.16816.F32.BF16 R8, R40.reuse, R8, R56 ;  /* 0x000000082808723c */ /* 0x044fe20000041838 */
[----:B------:R-:W2:Y:S01]  /*5ce20*/  LDL.LU.64 R58, [R1+0x4460] ;  /* 0x00446000013a7983 */ /* 0x000ea20000300a00 */
[----:B------:R-:W3:Y:S02]  /*5ce30*/  LDL.LU.64 R56, [R1+0x4458] ;  /* 0x0044580001387983 */ /* 0x000ee40000300a00 */
[----:B------:R-:W-:Y:S02]  /*5ce40*/  STL.64 [R1+0xe0], R4 ;  /* 0x0000e00401007387 */ /* 0x000fe40000100a00 */
[----:B------:R-:W-:Y:S11]  /*5ce50*/  STL.64 [R1+0xe8], R6 ;  /* 0x0000e80601007387 */ /* 0x000ff60000100a00 */
[----:B------:R-:W-:Y:S06]  /*5ce60*/  @!UPT UIADD3 URZ, URZ, URZ, URZ ;  /* 0x0000003f3f3ff290 */ /* 0x000fec000fffe03f */
[----:B------:R-:W-:Y:S01]  /*5ce70*/  STL.64 [R1+0xc70], R8 ;  /* 0x000c700801007387 */ /* 0x000fe20000100a00 */
[----:B------:R1:W-:Y:S02]  /*5ce80*/  STL.64 [R1+0xc78], R10 ;  /* 0x000c780a01007387 */ /* 0x0003e40000100a00 */
[----:B------:R0:W-:Y:S01]  /*5ce90*/  STL.64 [R1+0x4400], R4 ;  /* 0x0044000401007387 */ /* 0x0001e20000100a00 */
[C---:B-1----:R-:W-:Y:S08]  /*5cea0*/  HMMA.16816.F32.BF16 R8, R40.reuse, R52, R32 ;  /* 0x000000342808723c */ /* 0x042ff00000041820 */
[C---:B0-----:R-:W-:Y:S11]  /*5ceb0*/  HMMA.16816.F32.BF16 R4, R40.reuse, R28, R44 ;  /* 0x0000001c2804723c */ /* 0x041ff6000004182c */
[----:B------:R-:W-:Y:S04]  /*5cec0*/  @!UPT UIADD3 URZ, URZ, URZ, URZ ;  /* 0x0000003f3f3ff290 */ /* 0x000fe8000fffe03f */
[----:B------:R-:W-:Y:S01]  /*5ced0*/  STL.64 [R1+0xc60], R8 ;  /* 0x000c600801007387 */ /* 0x000fe20000100a00 */
[----:B------:R-:W-:Y:S07]  /*5cee0*/  STL.64 [R1+0xc68], R10 ;  /* 0x000c680a01007387 */ /* 0x000fee0000100a00 */
[----:B------:R-:W-:Y:S02]  /*5cef0*/  STL.64 [R1+0xc50], R4 ;  /* 0x000c500401007387 */ /* 0x000fe40000100a00 */
[----:B------:R4:W-:Y:S02]  /*5cf00*/  STL.64 [R1+0xc58], R6 ;  /* 0x000c580601007387 */ /* 0x0009e40000100a00 */
[----:B----4-:R-:W-:Y:S01]  /*5cf10*/  HMMA.16816.F32.BF16 R4, R40, R48, R24 ;  /* 0x000000302804723c */ /* 0x010fe20000041818 */
[----:B------:R-:W-:Y:S01]  /*5cf20*/  STL.64 [R1+0xd0], R20 ;  /* 0x0000d01401007387 */ /* 0x000fe20000100a00 */
[----:B------:R-:W-:Y:S02]  /*5cf30*/  STL.64 [R1+0xd8], R22 ;  /* 0x0000d81601007387 */ /* 0x000fe40000100a00 */
[----:B------:R2:W-:Y:S02]  /*5cf40*/  STL.64 [R1+0x4408], R20 ;  /* 0x0044081401007387 */ /* 0x0005e40000100a00 */
[----:B------:R-:W4:Y:S01]  /*5cf50*/  LDL.LU.64 R28, [R1+0xc30] ;  /* 0x000c3000011c7983 */ /* 0x000f220000300a00 */
[----:B------:R-:W4:Y:S11]  /*5cf60*/  LDL.LU.64 R30, [R1+0xc38] ;  /* 0x000c3800011e7983 */ /* 0x000f360000300a00 */
[----:B------:R-:W-:Y:S05]  /*5cf70*/  @!UPT UIADD3 URZ, URZ, URZ, URZ ;  /* 0x0000003f3f3ff290 */ /* 0x000fea000fffe03f */
[----:B------:R-:W-:Y:S01]  /*5cf80*/  STL.64 [R1+0xc40], R4 ;  /* 0x000c400401007387 */ /* 0x000fe20000100a00 */
[----:B------:R-:W-:Y:S02]  /*5cf90*/  STL.64 [R1+0xc48], R6 ;  /* 0x000c480601007387 */ /* 0x000fe40000100a00 */
[----:B------:R-:W3:Y:S02]  /*5cfa0*/  LDL.64 R32, [R1+0x150] ;  /* 0x0001500001207983 */ /* 0x000ee40000100a00 */
[----:B------:R-:W-:Y:S02]  /*5cfb0*/  IMAD.MOV.U32 R52, RZ, RZ, R39 ;  /* 0x000000ffff347224 */ /* 0x000fe400078e0027 */
[----:B------:R-:W-:Y:S02]  /*5cfc0*/  IMAD.MOV.U32 R53, RZ, RZ, R38 ;  /* 0x000000ffff357224 */ /* 0x000fe400078e0026 */
[----:B------:R-:W-:Y:S02]  /*5cfd0*/  IMAD.MOV.U32 R8, RZ, RZ, R37 ;  /* 0x000000ffff087224 */ /* 0x000fe400078e0025 */
[----:B------:R-:W-:-:S02]  /*5cfe0*/  IMAD.MOV.U32 R9, RZ, RZ, R36 ;  /* 0x000000ffff097224 */ /* 0x000fc400078e0024 */
[----:B------:R-:W-:Y:S02]  /*5cff0*/  IMAD.MOV.U32 R15, RZ, RZ, R50 ;  /* 0x000000ffff0f7224 */ /* 0x000fe400078e0032 */
[----:B------:R-:W-:Y:S02]  /*5d000*/  IMAD.MOV.U32 R14, RZ, RZ, R51 ;  /* 0x000000ffff0e7224 */ /* 0x000fe400078e0033 */
[----:B--2---:R-:W-:Y:S02]  /*5d010*/  IMAD.MOV.U32 R20, RZ, RZ, R59 ;  /* 0x000000ffff147224 */ /* 0x004fe400078e003b */
[----:B------:R-:W-:Y:S01]  /*5d020*/  IMAD.MOV.U32 R21, RZ, RZ, R58 ;  /* 0x000000ffff157224 */ /* 0x000fe200078e003a */
[----:B---3--:R-:W-:Y:S01]  /*5d030*/  STL.64 [R1+0x4410], R32 ;  /* 0x0044102001007387 */ /* 0x008fe20000100a00 */
[----:B------:R0:W-:Y:S02]  /*5d040*/  STL.64 [R1+0x4418], R52 ;  /* 0x0044183401007387 */ /* 0x0001e40000100a00 */
[----:B------:R-:W2:Y:S02]  /*5d050*/  LDL.LU.64 R36, [R1+0xc20] ;  /* 0x000c200001247983 */ /* 0x000ea40000300a00 */
[----:B------:R-:W2:Y:S01]  /*5d060*/  LDL.LU.64 R38, [R1+0xc28] ;  /* 0x000c280001267983 */ /* 0x000ea20000300a00 */
[----:B------:R-:W3:Y:S01]  /*5d070*/  LDL.LU.64 R48, [R1+0xc10] ;  /* 0x000c100001307983 */ /* 0x000ee20000300a00 */
[----:B------:R-:W3:Y:S02]  /*5d080*/  LDL.LU.64 R50, [R1+0xc18] ;  /* 0x000c180001327983 */ /* 0x000ee40000300a00 */
[----:B0-----:R-:W-:-:S02]  /*5d090*/  IMAD.MOV.U32 R52, RZ, RZ, R57 ;  /* 0x000000ffff347224 */ /* 0x001fc400078e0039 */
[----:B------:R-:W-:Y:S02]  /*5d0a0*/  IMAD.MOV.U32 R53, RZ, RZ, R56 ;  /* 0x000000ffff357224 */ /* 0x000fe400078e0038 */
[----:B------:R-:W3:Y:S01]  /*5d0b0*/  LDL.LU.64 R56, [R1+0xbf0] ;  /* 0x000bf00001387983 */ /* 0x000ee20000300a00 */
[----:B------:R-:W3:Y:S02]  /*5d0c0*/  LDL.LU.64 R58, [R1+0xbf8] ;  /* 0x000bf800013a7983 */ /* 0x000ee40000300a00 */
[----:B------:R-:W3:Y:S02]  /*5d0d0*/  LDL.LU.64 R44, [R1+0xbe0] ;  /* 0x000be000012c7983 */ /* 0x000ee40000300a00 */
[----:B------:R-:W3:Y:S01]  /*5d0e0*/  LDL.LU.64 R46, [R1+0xbe8] ;  /* 0x000be800012e7983 */ /* 0x000ee20000300a00 */
[----:B------:R-:W3:Y:S01]  /*5d0f0*/  LDL.LU.64 R32, [R1+0xbd0] ;  /* 0x000bd00001207983 */ /* 0x000ee20000300a00 */
[----:B------:R-:W3:Y:S02]  /*5d100*/  LDL.LU.64 R34, [R1+0xbd8] ;  /* 0x000bd80001227983 */ /* 0x000ee40000300a00 */
[----:B------:R-:W3:Y:S02]  /*5d110*/  LDL.LU.64 R24, [R1+0xbc0] ;  /* 0x000bc00001187983 */ /* 0x000ee40000300a00 */
[----:B------:R-:W3:Y:S01]  /*5d120*/  LDL.LU.64 R26, [R1+0xbc8] ;  /* 0x000bc800011a7983 */ /* 0x000ee20000300a00 */
[----:B------:R-:W3:Y:S01]  /*5d130*/  LDL.LU.64 R4, [R1+0xbb0] ;  /* 0x000bb00001047983 */ /* 0x000ee20000300a00 */
[----:B------:R-:W3:Y:S02]  /*5d140*/  LDL.LU.64 R6, [R1+0xbb8] ;  /* 0x000bb80001067983 */ /* 0x000ee40000300a00 */
[----:B------:R-:W-:Y:S01]  /*5d150*/  STL.64 [R1+0x4420], R8 ;  /* 0x0044200801007387 */ /* 0x000fe20000100a00 */
[----:B----4-:R-:W-:Y:S01]  /*5d160*/  HMMA.16816.F32.BF16 R20, R40, R20, R28 ;  /* 0x000000142814723c */ /* 0x010fe2000004181c */
[----:B------:R-:W4:Y:S01]  /*5d170*/  LDL.LU.64 R30, [R1+0x4450] ;  /* 0x00445000011e7983 */ /* 0x000f220000300a00 */
[----:B------:R-:W4:Y:S11]  /*5d180*/  LDL.LU.64 R28, [R1+0x4448] ;  /* 0x00444800011c7983 */ /* 0x000f360000300a00 */
[----:B------:R-:W-:Y:S10]  /*5d190*/  @!UPT UIADD3 URZ, URZ, URZ, URZ ;  /* 0x0000003f3f3ff290 */ /* 0x000ff4000fffe03f */
[----:B------:R0:W-:Y:S01]  /*5d1a0*/  STL.64 [R1+0xc30], R20 ;  /* 0x000c301401007387 */ /* 0x0001e20000100a00 */
[----:B------:R-:W-:Y:S02]  /*5d1b0*/  STL.64 [R1+0xc38], R22 ;  /* 0x000c381601007387 */ /* 0x000fe40000100a00 */
[----:B0-----:R-:W-:Y:S02]  /*5d1c0*/  IMAD.MOV.U32 R20, RZ, RZ, R19 ;  /* 0x000000ffff147224 */ /* 0x001fe400078e0013 */
[----:B------:R-:W-:-:S05]  /*5d1d0*/  IMAD.MOV.U32 R21, RZ, RZ, R18 ;  /* 0x000000ffff157224 */ /* 0x000fca00078e0012 */
[----:B------:R0:W-:Y:S02]  /*5d1e0*/  STL.64 [R1+0x4428], R20 ;  /* 0x0044281401007387 */ /* 0x0001e40000100a00 */
[----:B0-----:R-:W-:Y:S02]  /*5d1f0*/  IMAD.MOV.U32 R20, RZ, RZ, R61 ;  /* 0x000000ffff147224 */ /* 0x001fe400078e003d */
[----:B------:R-:W-:Y:S01]  /*5d200*/  IMAD.MOV.U32 R21, RZ, RZ, R60 ;  /* 0x000000ffff157224 */ /* 0x000fe200078e003c */
[C---:B--2---:R-:W-:Y:S01]  /*5d210*/  HMMA.16816.F32.BF16 R52, R40.reuse, R52, R36 ;  /* 0x000000342834723c */ /* 0x044fe20000041824 */
[----:B------:R-:W2:Y:S07]  /*5d220*/  LDL.LU.64 R36, [R1+0x4440] ;  /* 0x0044400001247983 */ /* 0x000eae0000300a00 */
[----:B---3--:R-:W-:Y:S11]  /*5d230*/  HMMA.16816.F32.BF16 R20, R40, R20, R48 ;  /* 0x000000142814723c */ /* 0x008ff60000041830 */
[----:B------:R-:W-:Y:S04]  /*5d240*/  @!UPT UIADD3 URZ, URZ, URZ, URZ ;  /* 0x0000003f3f3ff290 */ /* 0x000fe8000fffe03f */
[----:B------:R4:W-:Y:S01]  /*5d250*/  STL.64 [R1+0xc20], R52 ;  /* 0x000c203401007387 */ /* 0x0009e20000100a00 */
[----:B------:R-:W-:Y:S02]  /*5d260*/  STL.64 [R1+0xc28], R54 ;  /* 0x000c283601007387 */ /* 0x000fe40000100a00 */
[----:B----4-:R-:W-:Y:S02]  /*5d270*/  IMAD.MOV.U32 R52, RZ, RZ, R31 ;  /* 0x000000ffff347224 */ /* 0x010fe400078e001f */
[----:B------:R-:W-:-:S05]  /*5d280*/  IMAD.MOV.U32 R53, RZ, RZ, R30 ;  /* 0x000000ffff357224 */ /* 0x000fca00078e001e */
[----:B------:R0:W-:Y:S04]  /*5d290*/  STL.64 [R1+0x4430], R52 ;  /* 0x0044303401007387 */ /* 0x0001e80000100a00 */
[----:B0-----:R-:W3:Y:S01]  /*5d2a0*/  LDL.LU.64 R52, [R1+0xc00] ;  /* 0x000c000001347983 */ /* 0x001ee20000300a00 */
[----:B------:R-:W3:Y:S02]  /*5d2b0*/  LDL.LU.64 R54, [R1+0xc08] ;  /* 0x000c080001367983 */ /* 0x000ee40000300a00 */
[----:B------:R-:W4:Y:S02]  /*5d2c0*/  LDL.LU.64 R48, [R1+0x4438] ;  /* 0x0044380001307983 */ /* 0x000f240000300a00 */
[----:B------:R-:W-:Y:S02]  /*5d2d0*/  IMAD.MOV.U32 R8, RZ, RZ, R14 ;  /* 0x000000ffff087224 */ /* 0x000fe400078e000e */
[----:B------:R-:W-:Y:S01]  /*5d2e0*/  IMAD.MOV.U32 R9, RZ, RZ, R15 ;  /* 0x000000ffff097224 */ /* 0x000fe200078e000f */
[----:B------:R-:W-:Y:S01]  /*5d2f0*/  STL.64 [R1+0xc10], R20 ;  /* 0x000c101401007387 */ /* 0x000fe20000100a00 */
[----:B------:R-:W-:Y:S01]  /*5d300*/  STL.64 [R1+0xc18], R22 ;  /* 0x000c181601007387 */ /* 0x000fe20000100a00 */
[C---:B------:R-:W-:Y:S08]  /*5d310*/  HMMA.16816.F32.BF16 R28, R40.reuse, R28, R32 ;  /* 0x0000001c281c723c */ /* 0x040ff00000041820 */
[C---:B------:R-:W-:Y:S08]  /*5d320*/  HMMA.16816.F32.BF16 R4, R40.reuse, R12, R4 ;  /* 0x0000000c2804723c */ /* 0x040ff00000041804 */
[C---:B--2---:R-:W-:Y:S08]  /*5d330*/  HMMA.16816.F32.BF16 R36, R40.reuse, R36, R44 ;  /* 0x000000242824723c */ /* 0x044ff0000004182c */
[C---:B---3--:R-:W-:Y:S08]  /*5d340*/  HMMA.16816.F32.BF16 R52, R40.reuse, R8, R52 ;  /* 0x000000082834723c */ /* 0x048ff00000041834 */
[C---:B----4-:R-:W-:Y:S11]  /*5d350*/  HMMA.16816.F32.BF16 R8, R40.reuse, R48, R56 ;  /* 0x000000302808723c */ /* 0x050ff60000041838 */
[----:B------:R-:W-:Y:S04]  /*5d360*/  @!UPT UIADD3 URZ, URZ, URZ, URZ ;  /* 0x0000003f3f3ff290 */ /* 0x000fe8000fffe03f */
[----:B------:R-:W-:Y:S01]  /*5d370*/  STL.64 [R1+0xc00], R52 ;  /* 0x000c003401007387 */ /* 0x000fe20000100a00 */
[----:B------:R-:W-:Y:S07]  /*5d380*/  STL.64 [R1+0xc08], R54 ;  /* 0x000c083601007387 */ /* 0x000fee0000100a00 */
[----:B------:R-:W-:Y:S02]  /*5d390*/  STL.64 [R1+0xbf0], R8 ;  /* 0x000bf00801007387 */ /* 0x000fe40000100a00 */
[----:B------:R0:W-:Y:S02]  /*5d3a0*/  STL.64 [R1+0xbf8], R10 ;  /* 0x000bf80a01007387 */ /* 0x0001e40000100a00 */
[----:B0-----:R-:W-:Y:S01]  /*5d3b0*/  HMMA.16816.F32.BF16 R8, R40, R16, R24 ;  /* 0x000000102808723c */ /* 0x001fe20000041818 */
[----:B------:R-:W-:Y:S01]  /*5d3c0*/  STL.64 [R1+0xbe0], R36 ;  /* 0x000be02401007387 */ /* 0x000fe20000100a00 */
[----:B------:R-:W-:Y:S02]  /*5d3d0*/  STL.64 [R1+0xbe8], R38 ;  /* 0x000be82601007387 */ /* 0x000fe40000100a00 */
[----:B------:R-:W-:Y:S02]  /*5d3e0*/  STL.64 [R1+0xbd0], R28 ;  /* 0x000bd01c01007387 */ /* 0x000fe40000100a00 */
[----:B------:R-:W-:Y:S11]  /*5d3f0*/  STL.64 [R1+0xbd8], R30 ;  /* 0x000bd81e01007387 */ /* 0x000ff60000100a00 */
[----:B------:R-:W-:Y:S06]  /*5d400*/  @!UPT UIADD3 URZ, URZ, URZ, URZ ;  /* 0x0000003f3f3ff290 */ /* 0x000fec000fffe03f */
[----:B------:R0:W-:Y:S01]  /*5d410*/  STL.64 [R1+0xbc0], R8 ;  /* 0x000bc00801007387 */ /* 0x0001e20000100a00 */
[----:B------:R1:W-:Y:S02]  /*5d420*/  STL.64 [R1+0xbc8], R10 ;  /* 0x000bc80a01007387 */ /* 0x0003e40000100a00 */
[----:B------:R2:W-:Y:S02]  /*5d430*/  STL.64 [R1+0xbb0], R4 ;  /* 0x000bb00401007387 */ /* 0x0005e40000100a00 */
[----:B------:R3:W-:Y:S01]  /*5d440*/  STL.64 [R1+0xbb8], R6 ;  /* 0x000bb80601007387 */ /* 0x0007e20000100a00 */
[----:B------:R-:W4:Y:S01]  /*5d450*/  LDL.LU.64 R52, [R1+0xba0] ;  /* 0x000ba00001347983 */ /* 0x000f220000300a00 */
[----:B------:R-:W4:Y:S03]  /*5d460*/  LDL.LU.64 R54, [R1+0xba8] ;  /* 0x000ba80001367983 */ /* 0x000f260000300a00 */
[----:B0-----:R-:W4:Y:S01]  /*5d470*/  LDL.LU.64 R8, [R1+0xb90] ;  /* 0x000b900001087983 */ /* 0x001f220000300a00 */
[----:B-1----:R-:W4:Y:S02]  /*5d480*/  LDL.LU.64 R10, [R1+0xb98] ;  /* 0x000b9800010a7983 */ /* 0x002f240000300a00 */
[----:B------:R-:W4:Y:S02]  /*5d490*/  LDL.LU.64 R32, [R1+0xb80] ;  /* 0x000b800001207983 */ /* 0x000f240000300a00 */
[----:B------:R-:W4:Y:S01]  /*5d4a0*/  LDL.LU.64 R34, [R1+0xb88] ;  /* 0x000b880001227983 */ /* 0x000f220000300a00 */
[----:B--2---:R-:W2:Y:S01]  /*5d4b0*/  LDL.LU.64 R4, [R1+0xb70] ;  /* 0x000b700001047983 */ /* 0x004ea20000300a00 */
[----:B---3--:R-:W2:Y:S02]  /*5d4c0*/  LDL.LU.64 R6, [R1+0xb78] ;  /* 0x000b780001067983 */ /* 0x008ea40000300a00 */
[----:B------:R-:W3:Y:S02]  /*5d4d0*/  LDL.LU.64 R24, [R1+0xb60] ;  /* 0x000b600001187983 */ /* 0x000ee40000300a00 */
[----:B------:R-:W3:Y:S01]  /*5d4e0*/  LDL.LU.64 R26, [R1+0xb68] ;  /* 0x000b6800011a7983 */ /* 0x000ee20000300a00 */
[----:B------:R-:W2:Y:S01]  /*5d4f0*/  LDL.LU.64 R44, [R1+0x1340] ;  /* 0x00134000012c7983 */ /* 0x000ea20000300a00 */
[----:B------:R-:W2:Y:S02]  /*5d500*/  LDL.LU.64 R46, [R1+0x1348] ;  /* 0x00134800012e7983 */ /* 0x000ea40000300a00 */
[----:B------:R-:W2:Y:S02]  /*5d510*/  LDL.LU.64 R56, [R1+0x1330] ;  /* 0x0013300001387983 */ /* 0x000ea40000300a00 */
[----:B------:R-:W2:Y:S01]  /*5d520*/  LDL.LU.64 R58, [R1+0x1338] ;  /* 0x00133800013a7983 */ /* 0x000ea20000300a00 */
[----:B------:R-:W2:Y:S01]  /*5d530*/  LDL.LU.64 R48, [R1+0x1320] ;  /* 0x0013200001307983 */ /* 0x000ea20000300a00 */
[----:B------:R-:W2:Y:S02]  /*5d540*/  LDL.LU.64 R50, [R1+0x1328] ;  /* 0x0013280001327983 */ /* 0x000ea40000300a00 */
[----:B------:R-:W-:-:S02]  /*5d550*/  IMAD.MOV.U32 R20, RZ, RZ, R3 ;  /* 0x000000ffff147224 */ /* 0x000fc400078e0003 */
[----:B------:R-:W-:Y:S01]  /*5d560*/  IMAD.MOV.U32 R21, RZ, RZ, R2 ;  /* 0x000000ffff157224 */ /* 0x000fe200078e0002 */
[----:B------:R-:W2:Y:S01]  /*5d570*/  LDL.LU.64 R36, [R1+0x1310] ;  /* 0x0013100001247983 */ /* 0x000ea20000300a00 */
[----:B------:R-:W2:Y:S02]  /*5d580*/  LDL.LU.64 R38, [R1+0x1318] ;  /* 0x0013180001267983 */ /* 0x000ea40000300a00 */
[----:B------:R-:W2:Y:S02]  /*5d590*/  LDL.LU.64 R28, [R1+0x1300] ;  /* 0x00130000011c7983 */ /* 0x000ea40000300a00 */
[----:B------:R-:W2:Y:S01]  /*5d5a0*/  LDL.LU.64 R30, [R1+0x1308] ;  /* 0x00130800011e7983 */ /* 0x000ea20000300a00 */
[----:B------:R-:W2:Y:S01]  /*5d5b0*/  LDL.LU.64 R16, [R1+0x12f0] ;  /* 0x0012f00001107983 */ /* 0x000ea20000300a00 */
[----:B------:R-:W-:Y:S02]  /*5d5c0*/  IMAD.MOV.U32 R61, RZ, RZ, R12 ;  /* 0x000000ffff3d7224 */ /* 0x000fe400078e000c */
[----:B------:R-:W-:-:S02]  /*5d5d0*/  IMAD.MOV.U32 R2, RZ, RZ, R13 ;  /* 0x000000ffff027224 */ /* 0x000fc400078e000d */
[----:B------:R-:W2:Y:S01]  /*5d5e0*/  LDL.LU.64 R18, [R1+0x12f8] ;  /* 0x0012f80001127983 */ /* 0x000ea20000300a00 */
[----:B------:R-:W2:Y:S01]  /*5d5f0*/  LDL.LU.64 R12, [R1+0x12e0] ;  /* 0x0012e000010c7983 */ /* 0x000ea20000300a00 */
[----:B------:R-:W2:Y:S01]  /*5d600*/  LDL.LU.64 R14, [R1+0x12e8] ;  /* 0x0012e800010e7983 */ /* 0x000ea20000300a00 */
[C---:B----4-:R-:W-:Y:S02]  /*5d610*/  HMMA.16816.F32.BF16 R20, R40.reuse, R20, R52 ;  /* 0x000000142814723c */ /* 0x050fe40000041834 */
[----:B------:R-:W4:Y:S11]  /*5d620*/  LDL.LU.64 R52, [R1+0x4430] ;  /* 0x0044300001347983 */ /* 0x000f360000300a00 */
[----:B------:R-:W-:Y:S10]  /*5d630*/  @!UPT UIADD3 URZ, URZ, URZ, URZ ;  /* 0x0000003f3f3ff290 */ /* 0x000ff4000fffe03f */
[----:B------:R0:W-:Y:S01]  /*5d640*/  STL.64 [R1+0xba0], R20 ;  /* 0x000ba01401007387 */ /* 0x0001e20000100a00 */
[----:B------:R1:W-:Y:S03]  /*5d650*/  STL.64 [R1+0xba8], R22 ;  /* 0x000ba81601007387 */ /* 0x0003e60000100a00 */
[----:B0-----:R-:W1:Y:S01]  /*5d660*/  LDL.LU.64 R20, [R1+0x4428] ;  /* 0x0044280001147983 */ /* 0x001e620000300a00 */
[C---:B----4-:R-:W-:Y:S03]  /*5d670*/  HMMA.16816.F32.BF16 R52, R40.reuse, R52, R8 ;  /* 0x000000342834723c */ /* 0x050fe60000041808 */
[----:B------:R-:W2:Y:S11]  /*5d680*/  LDL.LU.64 R8, [R1+0x4420] ;  /* 0x0044200001087983 */ /* 0x000eb60000300a00 */
[----:B------:R-:W-:Y:S09]  /*5d690*/  @!UPT UIADD3 URZ, URZ, URZ, URZ ;  /* 0x0000003f3f3ff290 */ /* 0x000ff2000fffe03f */
[----:B------:R0:W-:Y:S01]  /*5d6a0*/  STL.64 [R1+0xb90], R52 ;  /* 0x000b903401007387 */ /* 0x0001e20000100a00 */
[----:B------:R-:W-:Y:S01]  /*5d6b0*/  STL.64 [R1+0xb98], R54 ;  /* 0x000b983601007387 */ /* 0x000fe20000100a00 */
[C---:B-1----:R-:W-:Y:S02]  /*5d6c0*/  HMMA.16816.F32.BF16 R20, R40.reuse, R20, R32 ;  /* 0x000000142814723c */ /* 0x042fe40000041820 */
[----:B0-----:R-:W4:Y:S01]  /*5d6d0*/  LDL.LU.64 R52, [R1+0x4418] ;  /* 0x0044180001347983 */ /* 0x001f220000300a00 */
[----:B------:R-:W3:Y:S11]  /*5d6e0*/  LDL.LU.64 R32, [R1+0x4410] ;  /* 0x0044100001207983 */ /* 0x000ef60000300a00 */
[----:B------:R-:W-:Y:S09]  /*5d6f0*/  @!UPT UIADD3 URZ, URZ, URZ, URZ ;  /* 0x0000003f3f3ff290 */ /* 0x000ff2000fffe03f */
[----:B------:R0:W-:Y:S01]  /*5d700*/  STL.64 [R1+0xb80], R20 ;  /* 0x000b801401007387 */ /* 0x0001e20000100a00 */
[----:B------:R-:W-:Y:S03]  /*5d710*/  STL.64 [R1+0xb88], R22 ;  /* 0x000b881601007387 */ /* 0x000fe60000100a00 */
[----:B0-----:R-:W4:Y:S01]  /*5d720*/  LDL.LU.64 R20, [R1+0x4408] ;  /* 0x0044080001147983 */ /* 0x001f220000300a00 */
[C---:B--2---:R-:W-:Y:S03]  /*5d730*/  HMMA.16816.F32.BF16 R8, R40.reuse, R8, R4 ;  /* 0x000000082808723c */ /* 0x044fe60000041804 */
[----:B------:R-:W2:Y:S05]  /*5d740*/  LDL.LU.64 R4, [R1+0x4400] ;  /* 0x0044000001047983 */ /* 0x000eaa0000300a00 */
[C---:B---3--:R-:W-:Y:S08]  /*5d750*/  HMMA.16816.F32.BF16 R24, R40.reuse, R32, R24 ;  /* 0x000000202818723c */ /* 0x048ff00000041818 */
[----:B----4-:R-:W-:Y:S07]  /*5d760*/  HMMA.16816.F32.BF16 R52, R40, R52, R44 ;  /* 0x000000342834723c */ /* 0x010fee000004182c */
[----:B------:R0:W-:Y:S01]  /*5d770*/  STL.64 [R1+0xb70], R8 ;  /* 0x000b700801007387 */ /* 0x0001e20000100a00 */
[----:B------:R-:W-:Y:S02]  /*5d780*/  STL.64 [R1+0xb78], R10 ;  /* 0x000b780a01007387 */ /* 0x000fe40000100a00 */
[----:B------:R-:W-:-:S02]  /*5d790*/  IMAD.MOV.U32 R60, RZ, RZ, R32 ;  /* 0x000000ffff3c7224 */ /* 0x000fc400078e0020 */
[----:B------:R-:W-:Y:S01]  /*5d7a0*/  IMAD.MOV.U32 R3, RZ, RZ, R33 ;  /* 0x000000ffff037224 */ /* 0x000fe200078e0021 */
[----:B0-----:R-:W3:Y:S04]  /*5d7b0*/  LDL.LU.64 R8, [R1+0x43f8] ;  /* 0x0043f80001087983 */ /* 0x001ee80000300a00 */
[----:B------:R0:W-:Y:S01]  /*5d7c0*/  STL.64 [R1+0xb60], R24 ;  /* 0x000b601801007387 */ /* 0x0001e20000100a00 */
[----:B------:R-:W-:Y:S03]  /*5d7d0*/  STL.64 [R1+0xb68], R26 ;  /* 0x000b681a01007387 */ /* 0x000fe60000100a00 */
[----:B0-----:R-:W4:Y:S01]  /*5d7e0*/  LDL.LU.64 R24, [R1+0x43f0] ;  /* 0x0043f00001187983 */ /* 0x001f220000300a00 */
[----:B------:R-:W2:Y:S02]  /*5d7f0*/  LDL.LU.64 R32, [R1+0x43e8] ;  /* 0x0043e80001207983 */ /* 0x000ea40000300a00 */
[----:B------:R-:W2:Y:S02]  /*5d800*/  LDL.LU.64 R44, [R1+0x43e0] ;  /* 0x0043e000012c7983 */ /* 0x000ea40000300a00 */
[----:B------:R0:W-:Y:S01]  /*5d810*/  STL.64 [R1+0x1340], R52 ;  /* 0x0013403401007387 */ /* 0x0001e20000100a00 */
[----:B------:R1:W-:Y:S04]  /*5d820*/  STL.64 [R1+0x1348], R54 ;  /* 0x0013483601007387 */ /* 0x0003e80000100a00 */
[----:B0-----:R-:W1:Y:S01]  /*5d830*/  LDL.LU.64 R52, [R1+0x43d8] ;  /* 0x0043d80001347983 */ /* 0x001e620000300a00 */
[C---:B----4-:R-:W-:Y:S08]  /*5d840*/  HMMA.16816.F32.BF16 R28, R40.reuse, R24, R28 ;  /* 0x00000018281c723c */ /* 0x050ff0000004181c */
[C---:B---3--:R-:W-:Y:S01]  /*5d850*/  HMMA.16816.F32.BF16 R24, R40.reuse, R8, R16 ;  /* 0x000000082818723c */ /* 0x048fe20000041810 */
[----:B------:R-:W0:Y:S07]  /*5d860*/  LDSM.16.M88.4 R16, [R0+0x4e00] ;  /* 0x004e00000010783b */ /* 0x000e2e0000000200 */
[C---:B--2---:R-:W-:Y:S08]  /*5d870*/  HMMA.16816.F32.BF16 R44, R40.reuse, R44, R48 ;  /* 0x0000002c282c723c */ /* 0x044ff00000041830 */
[C---:B------:R-:W-:Y:S08]  /*5d880*/  HMMA.16816.F32.BF16 R32, R40.reuse, R32, R36 ;  /* 0x000000202820723c */ /* 0x040ff00000041824 */
[C---:B------:R-:W-:Y:S01]  /*5d890*/  HMMA.16816.F32.BF16 R4, R40.reuse, R4, R12 ;  /* 0x000000042804723c */ /* 0x040fe2000004180c */
[----:B------:R-:W-:Y:S04]  /*5d8a0*/  LDSM.16.M88.4 R48, [R0+0x6c00] ;  /* 0x006c00000030783b */ /* 0x000fe80000000200 */
[----:B------:R-:W-:Y:S03]  /*5d8b0*/  LDSM.16.M88.4 R36, [R0+0x6e00] ;  /* 0x006e00000024783b */ /* 0x000fe60000000200 */
[----:B-1----:R-:W-:Y:S01]  /*5d8c0*/  HMMA.16816.F32.BF16 R52, R40, R52, R56 ;  /* 0x000000342834723c */ /* 0x002fe20000041838 */
[----:B------:R-:W-:Y:S11]  /*5d8d0*/  LDSM.16.M88.4 R56, [R0+0x6800] ;  /* 0x006800000038783b */ /* 0x000ff60000000200 */
[----:B------:R-:W-:Y:S11]  /*5d8e0*/  @!UPT UIADD3 URZ, URZ, URZ, URZ ;  /* 0x0000003f3f3ff290 */ /* 0x000ff6000fffe03f */
[----:B------:R-:W-:Y:S01]  /*5d8f0*/  STL.64 [R1+0x1330], R52 ;  /* 0x0013303401007387 */ /* 0x000fe20000100a00 */
[----:B------:R-:W-:Y:S02]  /*5d900*/  STL.64 [R1+0x1338], R54 ;  /* 0x0013383601007387 */ /* 0x000fe40000100a00 */
[----:B------:R-:W-:Y:S02]  /*5d910*/  STL.64 [R1+0x1320], R44 ;  /* 0x0013202c01007387 */ /* 0x000fe40000100a00 */
[----:B------:R-:W-:Y:S01]  /*5d920*/  STL.64 [R1+0x1328], R46 ;  /* 0x0013282e01007387 */ /* 0x000fe20000100a00 */
[----:B------:R-:W-:Y:S01]  /*5d930*/  STL.64 [R1+0x1310], R32 ;  /* 0x0013102001007387 */ /* 0x000fe20000100a00 */
[----:B------:R-:W-:Y:S02]  /*5d940*/  STL.64 [R1+0x1318], R34 ;  /* 0x0013182201007387 */ /* 0x000fe40000100a00 */
[----:B------:R-:W-:Y:S02]  /*5d950*/  STL.64 [R1+0x1300], R28 ;  /* 0x0013001c01007387 */ /* 0x000fe40000100a00 */
[----:B------:R-:W-:Y:S01]  /*5d960*/  STL.64 [R1+0x1308], R30 ;  /* 0x0013081e01007387 */ /* 0x000fe20000100a00 */
[----:B------:R1:W-:Y:S01]  /*5d970*/  STL.64 [R1+0x12f0], R24 ;  /* 0x0012f01801007387 */ /* 0x0003e20000100a00 */
[----:B------:R2:W-:Y:S02]  /*5d980*/  STL.64 [R1+0x12f8], R26 ;  /* 0x0012f81a01007387 */ /* 0x0005e40000100a00 */
[----:B0-----:R-:W-:Y:S02]  /*5d990*/  STL.64 [R1+0xc0], R16 ;  /* 0x0000c01001007387 */ /* 0x001fe40000100a00 */
[----:B------:R-:W-:Y:S02]  /*5d9a0*/  STL.64 [R1+0xc8], R18 ;  /* 0x0000c81201007387 */ /* 0x000fe40000100a00 */
[----:B------:R-:W-:-:S02]  /*5d9b0*/  IMAD.MOV.U32 R11, RZ, RZ, R16 ;  /* 0x000000ffff0b7224 */ /* 0x000fc400078e0010 */
[----:B------:R-:W-:Y:S01]  /*5d9c0*/  IMAD.MOV.U32 R10, RZ, RZ, R17 ;  /* 0x000000ffff0a7224 */ /* 0x000fe200078e0011 */
[----:B------:R-:W-:Y:S04]  /*5d9d0*/  LDSM.16.M88.4 R28, [R0+0x5a00] ;  /* 0x005a0000001c783b */ /* 0x000fe80000000200 */
[----:B------:R-:W-:Y:S04]  /*5d9e0*/  LDSM.16.M88.4 R16, [R0+0x5400] ;  /* 0x005400000010783b */ /* 0x000fe80000000200 */
[----:B------:R-:W-:Y:S04]  /*5d9f0*/  LDSM.16.M88.4 R32, [R0+0x6600] ;  /* 0x006600000020783b */ /* 0x000fe80000000200 */
[----:B------:R-:W-:Y:S04]  /*5da00*/  LDSM.16.M88.4 R52, [R0+0x6a00] ;  /* 0x006a00000034783b */ /* 0x000fe80000000200 */
[----:B-1----:R-:W3:Y:S01]  /*5da10*/  LDL.LU.64 R24, [R1+0x12d0] ;  /* 0x0012d00001187983 */ /* 0x002ee20000300a00 */
[----:B--2---:R-:W3:Y:S02]  /*5da20*/  LDL.LU.64 R26, [R1+0x12d8] ;  /* 0x0012d800011a7983 */ /* 0x004ee40000300a00 */
[----:B------:R-:W-:Y:S02]  /*5da30*/  STL.64 [R1+0x12e0], R4 ;  /* 0x0012e00401007387 */ /* 0x000fe40000100a00 */
[----:B------:R-:W-:Y:S02]  /*5da40*/  STL.64 [R1+0x12e8], R6 ;  /* 0x0012e80601007387 */ /* 0x000fe40000100a00 */
[----:B------:R-:W0:Y:S04]  /*5da50*/  LDSM.16.M88.4 R4, [R0+0x5000] ;  /* 0x005000000004783b */ /* 0x000e280000000200 */
[----:B0-----:R-:W-:Y:S01]  /*5da60*/  STL.64 [R1+0xb0], R4 ;  /* 0x0000b00401007387 */ /* 0x001fe20000100a00 */
[----:B------:R-:W-:-:S02]  /*5da70*/  IMAD.MOV.U32 R13, RZ, RZ, R4 ;  /* 0x000000ffff0d7224 */ /* 0x000fc400078e0004 */
[----:B------:R-:W-:Y:S02]  /*5da80*/  STL.64 [R1+0xb8], R6 ;  /* 0x0000b80601007387 */ /* 0x000fe40000100a00 */
[----:B------:R-:W-:Y:S02]  /*5da90*/  IMAD.MOV.U32 R12, RZ, RZ, R5 ;  /* 0x000000ffff0c7224 */ /* 0x000fe400078e0005 */
[----:B------:R-:W0:Y:S04]  /*5daa0*/  LDSM.16.M88.4 R4, [R0+0x5200] ;  /* 0x005200000004783b */ /* 0x000e280000000200 */
[----:B0-----:R0:W-:Y:S01]  /*5dab0*/  STL.64 [R1+0xa0], R4 ;  /* 0x0000a00401007387 */ /* 0x0011e20000100a00 */
[----:B------:R-:W-:Y:S02]  /*5dac0*/  STL.64 [R1+0xa8], R6 ;  /* 0x0000a80601007387 */ /* 0x000fe40000100a00 */
[----:B------:R-:W-:-:S02]  /*5dad0*/  IMAD.MOV.U32 R9, RZ, RZ, R5 ;  /* 0x000000ffff097224 */ /* 0x000fc400078e0005 */
[----:B------:R-:W-:Y:S01]  /*5dae0*/  IMAD.MOV.U32 R8, RZ, RZ, R4 ;  /* 0x000000ffff087224 */ /* 0x000fe200078e0004 */
[----:B------:R-:W-:Y:S01]  /*5daf0*/  STL.64 [R1+0x90], R16 ;  /* 0x0000901001007387 */ /* 0x000fe20000100a00 */
[----:B------:R-:W-:Y:S02]  /*5db00*/  STL.64 [R1+0x98], R18 ;  /* 0x0000981201007387 */ /* 0x000fe40000100a00 */
[----:B0-----:R-:W-:Y:S02]  /*5db10*/  IMAD.MOV.U32 R5, RZ, RZ, R17 ;  /* 0x000000ffff057224 */ /* 0x001fe400078e0011 */
[----:B------:R-:W-:Y:S02]  /*5db20*/  IMAD.MOV.U32 R4, RZ, RZ, R16 ;  /* 0x000000ffff047224 */ /* 0x000fe400078e0010 */
        /* <DEDUP_REMOVED lines=17> */
[----:B------:R3:W-:Y:S02]  /*5dc40*/  STL.64 [R1+0x58], R30 ;  /* 0x0000581e01007387 */ /* 0x0007e40000100a00 */
[----:B------:R-:W-:Y:S02]  /*5dc50*/  IMAD.MOV.U32 R18, RZ, RZ, R29 ;  /* 0x000000ffff127224 */ /* 0x000fe400078e001d */
[----:B---3--:R-:W-:Y:S01]  /*5dc60*/  HMMA.16816.F32.BF16 R28, R40, R20, R24 ;  /* 0x00000014281c723c */ /* 0x008fe20000041818 */
[----:B------:R-:W0:Y:S11]  /*5dc70*/  LDSM.16.M88.4 R24, [R0+0x5e00] ;  /* 0x005e00000018783b */ /* 0x000e360000000200 */
[----:B------:R-:W-:Y:S11]  /*5dc80*/  @!UPT UIADD3 URZ, URZ, URZ, URZ ;  /* 0x0000003f3f3ff290 */ /* 0x000ff6000fffe03f */
[----:B------:R-:W-:Y:S01]  /*5dc90*/  STL.64 [R1+0x12d0], R28 ;  /* 0x0012d01c01007387 */ /* 0x000fe20000100a00 */
[----:B------:R-:W-:Y:S02]  /*5dca0*/  STL.64 [R1+0x12d8], R30 ;  /* 0x0012d81e01007387 */ /* 0x000fe40000100a00 */
[----:B------:R-:W-:Y:S01]  /*5dcb0*/  LDSM.16.M88.4 R28, [R0+0x6200] ;  /* 0x00620000001c783b */ /* 0x000fe20000000200 */
[----:B0-----:R-:W-:Y:S03]  /*5dcc0*/  STL.64 [R1+0x40], R24 ;  /* 0x0000401801007387 */ /* 0x001fe60000100a00 */
[----:B------:R-:W-:Y:S02]  /*5dcd0*/  IMAD.MOV.U32 R21, RZ, RZ, R24 ;  /* 0x000000ffff157224 */ /* 0x000fe400078e0018 */
[----:B------:R-:W-:Y:S02]  /*5dce0*/  STL.64 [R1+0x48], R26 ;  /* 0x0000481a01007387 */ /* 0x000fe40000100a00 */
[----:B------:R-:W-:-:S02]  /*5dcf0*/  IMAD.MOV.U32 R20, RZ, RZ, R25 ;  /* 0x000000ffff147224 */ /* 0x000fc400078e0019 */
[----:B------:R-:W0:Y:S04]  /*5dd00*/  LDSM.16.M88.4 R24, [R0+0x6000] ;  /* 0x006000000018783b */ /* 0x000e280000000200 */
[----:B0-----:R0:W-:Y:S01]  /*5dd10*/  STL.64 [R1+0x30], R24 ;  /* 0x0000301801007387 */ /* 0x0011e20000100a00 */
[----:B------:R-:W-:Y:S02]  /*5dd20*/  STL.64 [R1+0x38], R26 ;  /* 0x0000381a01007387 */ /* 0x000fe40000100a00 */
[----:B------:R-:W-:Y:S02]  /*5dd30*/  IMAD.MOV.U32 R23, RZ, RZ, R24 ;  /* 0x000000ffff177224 */ /* 0x000fe400078e0018 */
[----:B------:R-:W-:Y:S01]  /*5dd40*/  IMAD.MOV.U32 R22, RZ, RZ, R25 ;  /* 0x000000ffff167224 */ /* 0x000fe200078e0019 */
[----:B------:R-:W-:Y:S01]  /*5dd50*/  STL.64 [R1+0x20], R28 ;  /* 0x0000201c01007387 */ /* 0x000fe20000100a00 */
[----:B------:R-:W-:Y:S02]  /*5dd60*/  STL.64 [R1+0x28], R30 ;  /* 0x0000281e01007387 */ /* 0x000fe40000100a00 */
[----:B0-----:R-:W-:-:S02]  /*5dd70*/  IMAD.MOV.U32 R25, RZ, RZ, R28 ;  /* 0x000000ffff197224 */ /* 0x001fc400078e001c */
[----:B------:R-:W-:Y:S02]  /*5dd80*/  IMAD.MOV.U32 R24, RZ, RZ, R29 ;  /* 0x000000ffff187224 */ /* 0x000fe400078e001d */
[----:B------:R-:W0:Y:S04]  /*5dd90*/  LDSM.16.M88.4 R28, [R0+0x6400] ;  /* 0x00640000001c783b */ /* 0x000e280000000200 */
[----:B0-----:R0:W-:Y:S01]  /*5dda0*/  STL.64 [R1+0x10], R28 ;  /* 0x0000101c01007387 */ /* 0x0011e20000100a00 */
[----:B------:R-:W-:Y:S02]  /*5ddb0*/  STL.64 [R1+0x18], R30 ;  /* 0x0000181e01007387 */ /* 0x000fe40000100a00 */
[----:B------:R-:W-:Y:S02]  /*5ddc0*/  IMAD.MOV.U32 R27, RZ, RZ, R28 ;  /* 0x000000ffff1b7224 */ /* 0x000fe400078e001c */
[----:B------:R-:W-:Y:S01]  /*5ddd0*/  IMAD.MOV.U32 R26, RZ, RZ, R29 ;  /* 0x000000ffff1a7224 */ /* 0x000fe200078e001d */
[----:B------:R-:W-:Y:S01]  /*5dde0*/  STL.64 [R1], R32 ;  /* 0x0000002001007387 */ /* 0x000fe20000100a00 */
[----:B------:R-:W-:Y:S02]  /*5ddf0*/  STL.64 [R1+0x8], R34 ;  /* 0x0000082201007387 */ /* 0x000fe40000100a00 */
[----:B------:R-:W-:Y:S02]  /*5de00*/  STL [R1+0x3bc4], R58 ;  /* 0x003bc43a01007387 */ /* 0x000fe40000100800 */
[----:B------:R-:W-:Y:S01]  /*5de10*/  STL [R1+0x3bc0], R59 ;  /* 0x003bc03b01007387 */ /* 0x000fe20000100800 */
[----:B------:R1:W-:Y:S01]  /*5de20*/  STL.64 [R1+0x4328], R56 ;  /* 0x0043283801007387 */ /* 0x0003e20000100a00 */
[----:B0-----:R-:W-:-:S02]  /*5de30*/  IMAD.MOV.U32 R29, RZ, RZ, R32 ;  /* 0x000000ffff1d7224 */ /* 0x001fc400078e0020 */
[----:B------:R-:W-:Y:S02]  /*5de40*/  IMAD.MOV.U32 R28, RZ, RZ, R33 ;  /* 0x000000ffff1c7224 */ /* 0x000fe400078e0021 */
[----:B------:R-:W0:Y:S01]  /*5de50*/  LDSM.16.M88.4 R32, [R0+0x7000] ;  /* 0x007000000020783b */ /* 0x000e220000000200 */
[----:B-1----:R-:W-:Y:S02]  /*5de60*/  IMAD.MOV.U32 R56, RZ, RZ, R29 ;  /* 0x000000ffff387224 */ /* 0x002fe400078e001d */
[----:B------:R-:W-:Y:S02]  /*5de70*/  IMAD.MOV.U32 R57, RZ, RZ, R28 ;  /* 0x000000ffff397224 */ /* 0x000fe400078e001c */
[----:B------:R-:W1:Y:S04]  /*5de80*/  LDSM.16.M88.4 R28, [R0+0x7200] ;  /* 0x00720000001c783b */ /* 0x000e680000000200 */
[----:B------:R2:W-:Y:S02]  /*5de90*/  STL.64 [R1+0x4338], R56 ;  /* 0x0043383801007387 */ /* 0x0005e40000100a00 */
[----:B--2---:R-:W-:-:S02]  /*5dea0*/  IMAD.MOV.U32 R56, RZ, RZ, R27 ;  /* 0x000000ffff387224 */ /* 0x004fc400078e001b */
[----:B------:R-:W-:-:S05]  /*5deb0*/  IMAD.MOV.U32 R57, RZ, RZ, R26 ;  /* 0x000000ffff397224 */ /* 0x000fca00078e001a */
[----:B------:R2:W-:Y:S02]  /*5dec0*/  STL.64 [R1+0x4348], R56 ;  /* 0x0043483801007387 */ /* 0x0005e40000100a00 */
[----:B--2---:R-:W-:Y:S02]  /*5ded0*/  IMAD.MOV.U32 R56, RZ, RZ, R25 ;  /* 0x000000ffff387224 */ /* 0x004fe400078e0019 */
[----:B------:R-:W-:Y:S02]  /*5dee0*/  IMAD.MOV.U32 R57, RZ, RZ, R24 ;  /* 0x000000ffff397224 */ /* 0x000fe400078e0018 */
[----:B------:R-:W2:Y:S04]  /*5def0*/  LDSM.16.M88.4 R24, [R0+0x7400] ;  /* 0x007400000018783b */ /* 0x000ea80000000200 */
[----:B------:R3:W-:Y:S02]  /*5df00*/  STL.64 [R1+0x4358], R56 ;  /* 0x0043583801007387 */ /* 0x0007e40000100a00 */
[----:B---3--:R-:W-:-:S02]  /*5df10*/  IMAD.MOV.U32 R56, RZ, RZ, R23 ;  /* 0x000000ffff387224 */ /* 0x008fc400078e0017 */
[----:B------:R-:W-:-:S05]  /*5df20*/  IMAD.MOV.U32 R57, RZ, RZ, R22 ;  /* 0x000000ffff397224 */ /* 0x000fca00078e0016 */
[----:B------:R3:W-:Y:S02]  /*5df30*/  STL.64 [R1+0x4368], R56 ;  /* 0x0043683801007387 */ /* 0x0007e40000100a00 */
[----:B---3--:R-:W-:Y:S02]  /*5df40*/  IMAD.MOV.U32 R56, RZ, RZ, R21 ;  /* 0x000000ffff387224 */ /* 0x008fe400078e0015 */
[----:B------:R-:W-:Y:S02]  /*5df50*/  IMAD.MOV.U32 R57, RZ, RZ, R20 ;  /* 0x000000ffff397224 */ /* 0x000fe400078e0014 */
[----:B------:R-:W3:Y:S04]  /*5df60*/  LDSM.16.M88.4 R20, [R0+0x7600] ;  /* 0x007600000014783b */ /* 0x000ee80000000200 */
[----:B------:R4:W-:Y:S02]  /*5df70*/  STL.64 [R1+0x4378], R56 ;  /* 0x0043783801007387 */ /* 0x0009e40000100a00 */
[----:B----4-:R-:W-:-:S02]  /*5df80*/  IMAD.MOV.U32 R56, RZ, RZ, R19 ;  /* 0x000000ffff387224 */ /* 0x010fc400078e0013 */
[----:B------:R-:W-:-:S05]  /*5df90*/  IMAD.MOV.U32 R57, RZ, RZ, R18 ;  /* 0x000000ffff397224 */ /* 0x000fca00078e0012 */
[----:B------:R4:W-:Y:S02]  /*5dfa0*/  STL.64 [R1+0x4388], R56 ;  /* 0x0043883801007387 */ /* 0x0009e40000100a00 */
[----:B----4-:R-:W-:Y:S02]  /*5dfb0*/  IMAD.MOV.U32 R56, RZ, RZ, R17 ;  /* 0x000000ffff387224 */ /* 0x010fe400078e0011 */
[----:B------:R-:W-:Y:S02]  /*5dfc0*/  IMAD.MOV.U32 R57, RZ, RZ, R16 ;  /* 0x000000ffff397224 */ /* 0x000fe400078e0010 */
[----:B------:R-:W2:Y:S04]  /*5dfd0*/  LDSM.16.M88.4 R16, [R0+0x7800] ;  /* 0x007800000010783b */ /* 0x000ea80000000200 */
[----:B------:R0:W-:Y:S02]  /*5dfe0*/  STL.64 [R1+0x4398], R56 ;  /* 0x0043983801007387 */ /* 0x0001e40000100a00 */
[----:B0-----:R-:W-:-:S02]  /*5dff0*/  IMAD.MOV.U32 R56, RZ, RZ, R15 ;  /* 0x000000ffff387224 */ /* 0x001fc400078e000f */
[----:B------:R-:W-:-:S05]  /*5e000*/  IMAD.MOV.U32 R57, RZ, RZ, R14 ;  /* 0x000000ffff397224 */ /* 0x000fca00078e000e */
[----:B------:R-:W-:Y:S01]  /*5e010*/  STL.64 [R1+0x43b0], R56 ;  /* 0x0043b03801007387 */ /* 0x000fe20000100a00 */
[----:B------:R-:W-:Y:S02]  /*5e020*/  STL.64 [R1+0x4320], R54 ;  /* 0x0043203601007387 */ /* 0x000fe40000100a00 */
[----:B------:R-:W-:Y:S02]  /*5e030*/  STL.64 [R1+0x4318], R52 ;  /* 0x0043183401007387 */ /* 0x000fe40000100a00 */
[----:B------:R-:W-:Y:S01]  /*5e040*/  STL [R1+0x3ba4], R50 ;  /* 0x003ba43201007387 */ /* 0x000fe20000100800 */
[----:B------:R-:W-:Y:S01]  /*5e050*/  STL [R1+0x3ba0], R51 ;  /* 0x003ba03301007387 */ /* 0x000fe20000100800 */
[----:B------:R0:W-:Y:S03]  /*5e060*/  STL.64 [R1+0x4310], R48 ;  /* 0x0043103001007387 */ /* 0x0001e60000100a00 */
[----:B0-----:R-:W4:Y:S01]  /*5e070*/  LDL.LU.64 R48, [R1+0x12b0] ;  /* 0x0012b00001307983 */ /* 0x001f220000300a00 */
[----:B------:R-:W4:Y:S02]  /*5e080*/  LDL.LU.64 R50, [R1+0x12b8] ;  /* 0x0012b80001327983 */ /* 0x000f240000300a00 */
[----:B------:R-:W-:Y:S02]  /*5e090*/  STL.64 [R1+0x4308], R38 ;  /* 0x0043082601007387 */ /* 0x000fe40000100a00 */
[----:B------:R-:W-:Y:S01]  /*5e0a0*/  STL.64 [R1+0x4300], R36 ;  /* 0x0043002401007387 */ /* 0x000fe20000100a00 */
[----:B------:R0:W-:Y:S01]  /*5e0b0*/  STL.64 [R1+0x42f8], R34 ;  /* 0x0042f82201007387 */ /* 0x0001e20000100a00 */
[----:B------:R-:W-:Y:S03]  /*5e0c0*/  STL.64 [R1+0x42f0], R32 ;  /* 0x0042f02001007387 */ /* 0x000fe60000100a00 */
[----:B0-----:R-:W4:Y:S01]  /*5e0d0*/  LDL R34, [R1+0x2730] ;  /* 0x0027300001227983 */ /* 0x001f220000100800 */
[----:B-1----:R-:W-:Y:S02]  /*5e0e0*/  STL [R1+0x3b88], R30 ;  /* 0x003b881e01007387 */ /* 0x002fe40000100800 */
[----:B------:R-:W-:Y:S02]  /*5e0f0*/  STL [R1+0x3b78], R31 ;  /* 0x003b781f01007387 */ /* 0x000fe40000100800 */
[----:B------:R0:W-:Y:S02]  /*5e100*/  STL.64 [R1+0x4330], R28 ;  /* 0x0043301c01007387 */ /* 0x0001e40000100a00 */
[----:B0-----:R-:W4:Y:S01]  /*5e110*/  LDL.LU.64 R28, [R1+0x12c0] ;  /* 0x0012c000011c7983 */ /* 0x001f220000300a00 */
[----:B------:R-:W4:Y:S02]  /*5e120*/  LDL.LU.64 R30, [R1+0x12c8] ;  /* 0x0012c800011e7983 */ /* 0x000f240000300a00 */
        /* <DEDUP_REMOVED lines=8> */
[----:B------:R-:W-:-:S02]  /*5e1b0*/  IMAD.MOV.U32 R57, RZ, RZ, R7 ;  /* 0x000000ffff397224 */ /* 0x000fc400078e0007 */
[----:B------:R-:W-:Y:S02]  /*5e1c0*/  IMAD.MOV.U32 R56, RZ, RZ, R6 ;  /* 0x000000ffff387224 */ /* 0x000fe400078e0006 */
[----:B------:R-:W-:Y:S02]  /*5e1d0*/  IMAD.MOV.U32 R55, RZ, RZ, R5 ;  /* 0x000000ffff377224 */ /* 0x000fe400078e0005 */
[----:B------:R-:W-:Y:S02]  /*5e1e0*/  IMAD.MOV.U32 R54, RZ, RZ, R4 ;  /* 0x000000ffff367224 */ /* 0x000fe400078e0004 */
[----:B------:R-:W1:Y:S04]  /*5e1f0*/  LDSM.16.M88.4 R4, [R0+0x7e00] ;  /* 0x007e00000004783b */ /* 0x000e680000000200 */
[----:B--2---:R-:W-:Y:S01]  /*5e200*/  STL [R1+0x3b74], R26 ;  /* 0x003b741a01007387 */ /* 0x004fe20000100800 */
[----:B------:R-:W-:Y:S02]  /*5e210*/  STL [R1+0x3b70], R27 ;  /* 0x003b701b01007387 */ /* 0x000fe40000100800 */
[----:B------:R-:W-:Y:S02]  /*5e220*/  STL.64 [R1+0x4340], R24 ;  /* 0x0043401801007387 */ /* 0x000fe40000100a00 */
[----:B---3--:R-:W-:Y:S01]  /*5e230*/  STL [R1+0x3b44], R22 ;  /* 0x003b441601007387 */ /* 0x008fe20000100800 */
[----:B------:R-:W-:Y:S01]  /*5e240*/  STL [R1+0x3b40], R23 ;  /* 0x003b401701007387 */ /* 0x000fe20000100800 */
[----:B------:R-:W-:Y:S02]  /*5e250*/  STL.64 [R1+0x4350], R20 ;  /* 0x0043501401007387 */ /* 0x000fe40000100a00 */
[----:B------:R-:W-:Y:S02]  /*5e260*/  STL [R1+0x3f78], R18 ;  /* 0x003f781201007387 */ /* 0x000fe40000100800 */
[----:B------:R-:W-:Y:S01]  /*5e270*/  STL [R1+0x3f74], R19 ;  /* 0x003f741301007387 */ /* 0x000fe20000100800 */
[----:B------:R-:W-:Y:S04]  /*5e280*/  STL.64 [R1+0x4360], R16 ;  /* 0x0043601001007387 */ /* 0x000fe80000100a00 */
[----:B0-----:R-:W-:Y:S01]  /*5e290*/  STL [R1+0x3b34], R14 ;  /* 0x003b340e01007387 */ /* 0x001fe20000100800 */
[----:B------:R-:W-:Y:S02]  /*5e2a0*/  STL [R1+0x3b30], R15 ;  /* 0x003b300f01007387 */ /* 0x000fe40000100800 */
[----:B------:R-:W-:Y:S01]  /*5e2b0*/  STL.64 [R1+0x4370], R12 ;  /* 0x0043700c01007387 */ /* 0x000fe20000100a00 */
[----:B-1----:R-:W-:Y:S01]  /*5e2c0*/  STL [R1+0x3b38], R10 ;  /* 0x003b380a01007387 */ /* 0x002fe20000100800 */
[----:B------:R-:W-:Y:S02]  /*5e2d0*/  STL [R1+0x3b20], R11 ;  /* 0x003b200b01007387 */ /* 0x000fe40000100800 */
[----:B------:R-:W-:Y:S01]  /*5e2e0*/  STL.64 [R1+0x4380], R8 ;  /* 0x0043800801007387 */ /* 0x000fe20000100a00 */
[----:B------:R-:W-:Y:S01]  /*5e2f0*/  STL [R1+0x3b1c], R6 ;  /* 0x003b1c0601007387 */ /* 0x000fe20000100800 */
[----:B------:R-:W-:Y:S02]  /*5e300*/  STL [R1+0x3b18], R7 ;  /* 0x003b180701007387 */ /* 0x000fe40000100800 */
[----:B------:R-:W-:Y:S02]  /*5e310*/  STL.64 [R1+0x4390], R4 ;  /* 0x0043900401007387 */ /* 0x000fe40000100a00 */
[----:B------:R-:W-:-:S02]  /*5e320*/  IMAD.MOV.U32 R36, RZ, RZ, R54 ;  /* 0x000000ffff247224 */ /* 0x000fc400078e0036 */
[----:B------:R-:W-:Y:S01]  /*5e330*/  IMAD.MOV.U32 R37, RZ, RZ, R55 ;  /* 0x000000ffff257224 */ /* 0x000fe200078e0037 */
[----:B------:R-:W-:Y:S04]  /*5e340*/  STL [R1+0x2f58], R0 ;  /* 0x002f580001007387 */ /* 0x000fe80000100800 */
[----:B------:R0:W-:Y:S01]  /*5e350*/  STL.64 [R1+0x43c8], R36 ;  /* 0x0043c82401007387 */ /* 0x0001e20000100a00 */
[----:B------:R-:W-:Y:S02]  /*5e360*/  STL.64 [R1+0x43d0], R56 ;  /* 0x0043d03801007387 */ /* 0x000fe40000100a00 */
[----:B0-----:R-:W-:Y:S02]  /*5e370*/  IMAD.MOV.U32 R36, RZ, RZ, R59 ;  /* 0x000000ffff247224 */ /* 0x001fe400078e003b */
[----:B------:R-:W-:Y:S01]  /*5e380*/  IMAD.MOV.U32 R37, RZ, RZ, R58 ;  /* 0x000000ffff257224 */ /* 0x000fe200078e003a */
[----:B----4-:R-:W0:Y:S01]  /*5e390*/  LDSM.16.MT88.4 R44, [R34+0x8000] ;  /* 0x00800000222c783b */ /* 0x010e220000004200 */
[C---:B------:R-:W-:Y:S08]  /*5e3a0*/  HMMA.16816.F32.BF16 R4, R40.reuse, R52, R48 ;  /* 0x000000342804723c */ /* 0x040ff00000041830 */
[C---:B------:R-:W-:Y:S01]  /*5e3b0*/  HMMA.16816.F32.BF16 R8, R40.reuse, R32, R28 ;  /* 0x000000202808723c */ /* 0x040fe2000004181c */
[----:B0-----:R-:W-:Y:S01]  /*5e3c0*/  STL.64 [R1+0x43a8], R46 ;  /* 0x0043a82e01007387 */ /* 0x001fe20000100a00 */
[----:B------:R0:W-:Y:S02]  /*5e3d0*/  STL.64 [R1+0x43a0], R44 ;  /* 0x0043a02c01007387 */ /* 0x0001e40000100a00 */
[----:B------:R-:W2:Y:S11]  /*5e3e0*/  LDL.LU.64 R56, [R1+0x12a0] ;  /* 0x0012a00001387983 */ /* 0x000eb60000300a00 */
[----:B------:R-:W-:Y:S08]  /*5e3f0*/  @!UPT UIADD3 URZ, URZ, URZ, URZ ;  /* 0x0000003f3f3ff290 */ /* 0x000ff0000fffe03f */
[----:B------:R-:W-:Y:S01]  /*5e400*/  STL.64 [R1+0x12c0], R8 ;  /* 0x0012c00801007387 */ /* 0x000fe20000100a00 */
[----:B------:R-:W-:Y:S01]  /*5e410*/  STL.64 [R1+0x12c8], R10 ;  /* 0x0012c80a01007387 */ /* 0x000fe20000100a00 */
[----:B------:R-:W2:Y:S02]  /*5e420*/  LDL.LU.64 R58, [R1+0x12a8] ;  /* 0x0012a800013a7983 */ /* 0x000ea40000300a00 */
[----:B------:R-:W-:Y:S02]  /*5e430*/  STL.64 [R1+0x12b0], R4 ;  /* 0x0012b00401007387 */ /* 0x000fe40000100a00 */
[----:B------:R-:W-:Y:S01]  /*5e440*/  STL.64 [R1+0x12b8], R6 ;  /* 0x0012b80601007387 */ /* 0x000fe20000100a00 */
[----:B------:R-:W3:Y:S01]  /*5e450*/  LDL.LU.64 R32, [R1+0x1290] ;  /* 0x0012900001207983 */ /* 0x000ee20000300a00 */
[----:B------:R-:W3:Y:S03]  /*5e460*/  LDL.LU.64 R34, [R1+0x1298] ;  /* 0x0012980001227983 */ /* 0x000ee60000300a00 */
[----:B0-----:R-:W4:Y:S01]  /*5e470*/  LDL.LU.64 R44, [R1+0x1270] ;  /* 0x00127000012c7983 */ /* 0x001f220000300a00 */
[----:B------:R-:W3:Y:S01]  /*5e480*/  LDL.LU.64 R46, [R1+0x1278] ;  /* 0x00127800012e7983 */ /* 0x000ee20000300a00 */
[C---:B--2---:R-:W-:Y:S02]  /*5e490*/  HMMA.16816.F32.BF16 R36, R40.reuse, R36, R56 ;  /* 0x000000242824723c */ /* 0x044fe40000041838 */
[----:B---3--:R-:W-:Y:S01]  /*5e4a0*/  STL.64 [R1+0x43c0], R46 ;  /* 0x0043c02e01007387 */ /* 0x008fe20000100a00 */
[----:B----4-:R0:W-:Y:S03]  /*5e4b0*/  STL.64 [R1+0x43b8], R44 ;  /* 0x0043b82c01007387 */ /* 0x0101e60000100a00 */
[----:B0-----:R-:W2:Y:S01]  /*5e4c0*/  LDL.LU.64 R44, [R1+0x1280] ;  /* 0x00128000012c7983 */ /* 0x001ea20000300a00 */
[----:B------:R-:W2:Y:S02]  /*5e4d0*/  LDL.LU.64 R46, [R1+0x1288] ;  /* 0x00128800012e7983 */ /* 0x000ea40000300a00 */
[----:B------:R-:W3:Y:S02]  /*5e4e0*/  LDL.LU.64 R4, [R1+0x1260] ;  /* 0x0012600001047983 */ /* 0x000ee40000300a00 */
[----:B------:R-:W3:Y:S01]  /*5e4f0*/  LDL.LU.64 R6, [R1+0x1268] ;  /* 0x0012680001067983 */ /* 0x000ee20000300a00 */
[----:B------:R-:W4:Y:S01]  /*5e500*/  LDL.LU.64 R8, [R1+0x1250] ;  /* 0x0012500001087983 */ /* 0x000f220000300a00 */
[----:B------:R-:W4:Y:S02]  /*5e510*/  LDL.LU.64 R10, [R1+0x1258] ;  /* 0x00125800010a7983 */ /* 0x000f240000300a00 */
[----:B------:R-:W2:Y:S02]  /*5e520*/  LDL.LU.64 R12, [R1+0x1240] ;  /* 0x00124000010c7983 */ /* 0x000ea40000300a00 */
[----:B------:R-:W2:Y:S01]  /*5e530*/  LDL.LU.64 R14, [R1+0x1248] ;  /* 0x00124800010e7983 */ /* 0x000ea20000300a00 */
[----:B------:R-:W2:Y:S01]  /*5e540*/  LDL.LU.64 R16, [R1+0x1230] ;  /* 0x0012300001107983 */ /* 0x000ea20000300a00 */
[----:B------:R-:W2:Y:S02]  /*5e550*/  LDL.LU.64 R18, [R1+0x1238] ;  /* 0x0012380001127983 */ /* 0x000ea40000300a00 */
        /* <DEDUP_REMOVED lines=11> */
[----:B------:R0:W-:Y:S02]  /*5e610*/  STL.64 [R1+0x12a0], R36 ;  /* 0x0012a02401007387 */ /* 0x0001e40000100a00 */
[----:B------:R1:W-:Y:S01]  /*5e620*/  STL.64 [R1+0x12a8], R38 ;  /* 0x0012a82601007387 */ /* 0x0003e20000100a00 */
[----:B0-----:R-:W3:Y:S01]  /*5e630*/  LDL.LU.64 R36, [R1+0x43c8] ;  /* 0x0043c80001247983 */ /* 0x001ee20000300a00 */
[C---:B--2---:R-:W-:Y:S08]  /*5e640*/  HMMA.16816.F32.BF16 R56, R40.reuse, R56, R44 ;  /* 0x000000382838723c */ /* 0x044ff0000004182c */
[C---:B---3--:R-:W-:Y:S01]  /*5e650*/  HMMA.16816.F32.BF16 R32, R40.reuse, R36, R32 ;  /* 0x000000242820723c */ /* 0x048fe20000041820 */
[----:B------:R-:W2:Y:S01]  /*5e660*/  LDL.LU.64 R36, [R1+0x11d0] ;  /* 0x0011d00001247983 */ /* 0x000ea20000300a00 */
[----:B-1----:R-:W2:Y:S11]  /*5e670*/  LDL.LU.64 R38, [R1+0x11d8] ;  /* 0x0011d80001267983 */ /* 0x002eb60000300a00 */
[----:B------:R-:W-:Y:S10]  /*5e680*/  @!UPT UIADD3 URZ, URZ, URZ, URZ ;  /* 0x0000003f3f3ff290 */ /* 0x000ff4000fffe03f */
[----:B------:R0:W-:Y:S01]  /*5e690*/  STL.64 [R1+0x1290], R32 ;  /* 0x0012902001007387 */ /* 0x0001e20000100a00 */
[----:B------:R1:W-:Y:S03]  /*5e6a0*/  STL.64 [R1+0x1298], R34 ;  /* 0x0012982201007387 */ /* 0x0003e60000100a00 */
[----:B0-----:R-:W3:Y:S01]  /*5e6b0*/  LDL.LU.64 R32, [R1+0x11c0] ;  /* 0x0011c00001207983 */ /* 0x001ee20000300a00 */
[----:B-1----:R-:W3:Y:S02]  /*5e6c0*/  LDL.LU.64 R34, [R1+0x11c8] ;  /* 0x0011c80001227983 */ /* 0x002ee40000300a00 */
[----:B------:R-:W2:Y:S02]  /*5e6d0*/  LDL.LU.64 R46, [R1+0x43c0] ;  /* 0x0043c000012e7983 */ /* 0x000ea40000300a00 */
[----:B------:R-:W2:Y:S01]  /*5e6e0*/  LDL.LU.64 R44, [R1+0x43b8] ;  /* 0x0043b800012c7983 */ /* 0x000ea20000300a00 */
[----:B------:R0:W-:Y:S01]  /*5e6f0*/  STL.64 [R1+0x1280], R56 ;  /* 0x0012803801007387 */ /* 0x0001e20000100a00 */
[----:B------:R2:W-:Y:S03]  /*5e700*/  STL.64 [R1+0x1288], R58 ;  /* 0x0012883a01007387 */ /* 0x0005e60000100a00 */
[----:B0-----:R-:W2:Y:S02]  /*5e710*/  LDL.LU.64 R56, [R1+0x43b0] ;  /* 0x0043b00001387983 */ /* 0x001ea40000300a00 */
[C---:B--2---:R-:W-:Y:S02]  /*5e720*/  HMMA.16816.F32.BF16 R56, R40.reuse, R56, R44 ;  /* 0x000000382838723c */ /* 0x044fe4000004182c */
[----:B------:R-:W2:Y:S01]  /*5e730*/  LDL.LU.64 R46, [R1+0x43a8] ;  /* 0x0043a800012e7983 */ /* 0x000ea20000300a00 */
[----:B------:R-:W2:Y:S11]  /*5e740*/  LDL.LU.64 R44, [R1+0x43a0] ;  /* 0x0043a000012c7983 */ /* 0x000eb60000300a00 */
[----:B------:R-:W-:Y:S09]  /*5e750*/  @!UPT UIADD3 URZ, URZ, URZ, URZ ;  /* 0x0000003f3f3ff290 */ /* 0x000ff2000fffe03f */
[----:B------:R0:W-:Y:S01]  /*5e760*/  STL.64 [R1+0x1270], R56 ;  /* 0x0012703801007387 */ /* 0x0001e20000100a00 */
[----:B------:R1:W-:Y:S03]  /*5e770*/  STL.64 [R1+0x1278], R58 ;  /* 0x0012783a01007387 */ /* 0x0003e60000100a00 */
[----:B0-----:R-:W1:Y:S02]  /*5e780*/  LDL.LU.64 R56, [R1+0x4398] ;  /* 0x0043980001387983 */ /* 0x001e640000300a00 */
[C---:B-1----:R-:W-:Y:S02]  /*5e790*/  HMMA.16816.F32.BF16 R56, R40.reuse, R56, R4 ;  /* 0x000000382838723c */ /* 0x042fe40000041804 */
[----:B------:R-:W2:Y:S11]  /*5e7a0*/  LDL.LU.64 R4, [R1+0x4390] ;  /* 0x0043900001047983 */ /* 0x000eb60000300a00 */
[----:B------:R-:W-:Y:S10]  /*5e7b0*/  @!UPT UIADD3 URZ, URZ, URZ, URZ ;  /* 0x0000003f3f3ff290 */ /* 0x000ff4000fffe03f */
[----:B------:R0:W-:Y:S01]  /*5e7c0*/  STL.64 [R1+0x1260], R56 ;  /* 0x0012603801007387 */ /* 0x0001e20000100a00 */
[----:B------:R4:W-:Y:S03]  /*5e7d0*/  STL.64 [R1+0x1268], R58 ;  /* 0x0012683a01007387 */ /* 0x0009e60000100a00 */
[----:B0-----:R-:W4:Y:S02]  /*5e7e0*/  LDL.LU.64 R56, [R1+0x4388] ;  /* 0x0043880001387983 */ /* 0x001f240000300a00 */
[C---:B----4-:R-:W-:Y:S02]  /*5e7f0*/  HMMA.16816.F32.BF16 R56, R40.reuse, R56, R8 ;  /* 0x000000382838723c */ /* 0x050fe40000041808 */
[----:B------:R-:W4:Y:S11]  /*5e800*/  LDL.LU.64 R8, [R1+0x4380] ;  /* 0x0043800001087983 */ /* 0x000f360000300a00 */
[----:B------:R-:W-:Y:S10]  /*5e810*/  @!UPT UIADD3 URZ, URZ, URZ, URZ ;  /* 0x0000003f3f3ff290 */ /* 0x000ff4000fffe03f */
        /* <DEDUP_REMOVED lines=31> */
[----:B------:R-:W-:Y:S03]  /*5ea10*/  STL.64 [R1+0x1208], R58 ;  /* 0x0012083a01007387 */ /* 0x000fe60000100a00 */
[----:B0-----:R-:W2:Y:S02]  /*5ea20*/  LDL.LU.64 R56, [R1+0x4328] ;  /* 0x0043280001387983 */ /* 0x001ea40000300a00 */
[C---:B--2---:R-:W-:Y:S11]  /*5ea30*/  HMMA.16816.F32.BF16 R52, R40.reuse, R56, R52 ;  /* 0x000000382834723c */ /* 0x044ff60000041834 */
[----:B------:R-:W-:Y:S11]  /*5ea40*/  @!UPT UIADD3 URZ, URZ, URZ, URZ ;  /* 0x0000003f3f3ff290 */ /* 0x000ff6000fffe03f */
[----:B------:R-:W-:Y:S01]  /*5ea50*/  @!UPT UIADD3 URZ, URZ, URZ, URZ ;  /* 0x0000003f3f3ff290 */ /* 0x000fe2000fffe03f */
[----:B------:R-:W-:Y:S01]  /*5ea60*/  STL.64 [R1+0x11f0], R52 ;  /* 0x0011f03401007387 */ /* 0x000fe20000100a00 */
[----:B------:R0:W-:Y:S03]  /*5ea70*/  STL.64 [R1+0x11f8], R54 ;  /* 0x0011f83601007387 */ /* 0x0001e60000100a00 */
[----:B0-----:R-:W2:Y:S01]  /*5ea80*/  LDL.LU.64 R54, [R1+0x4320] ;  /* 0x0043200001367983 */ /* 0x001ea20000300a00 */
[----:B------:R-:W2:Y:S02]  /*5ea90*/  LDL.LU.64 R52, [R1+0x4318] ;  /* 0x0043180001347983 */ /* 0x000ea40000300a00 */
[C---:B--2---:R-:W-:Y:S11]  /*5eaa0*/  HMMA.16816.F32.BF16 R48, R40.reuse, R52, R48 ;  /* 0x000000342830723c */ /* 0x044ff60000041830 */
[----:B------:R-:W-:Y:S11]  /*5eab0*/  @!UPT UIADD3 URZ, URZ, URZ, URZ ;  /* 0x0000003f3f3ff290 */ /* 0x000ff6000fffe03f */
[----:B------:R-:W-:Y:S01]  /*5eac0*/  @!UPT UIADD3 URZ, URZ, URZ, URZ ;  /* 0x0000003f3f3ff290 */ /* 0x000fe2000fffe03f */
[----:B------:R0:W-:Y:S01]  /*5ead0*/  STL.64 [R1+0x11e0], R48 ;  /* 0x0011e03001007387 */ /* 0x0001e20000100a00 */
[----:B------:R-:W-:Y:S03]  /*5eae0*/  STL.64 [R1+0x11e8], R50 ;  /* 0x0011e83201007387 */ /* 0x000fe60000100a00 */
[----:B0-----:R-:W2:Y:S01]  /*5eaf0*/  LDL.LU.64 R48, [R1+0x4310] ;  /* 0x0043100001307983 */ /* 0x001ea20000300a00 */
[----:B------:R-:W-:Y:S02]  /*5eb00*/  STL.64 [R1+0x4140], R54 ;  /* 0x0041403601007387 */ /* 0x000fe40000100a00 */
[----:B------:R0:W-:Y:S02]  /*5eb10*/  STL.64 [R1+0x4138], R52 ;  /* 0x0041383401007387 */ /* 0x0001e40000100a00 */
[----:B0-----:R-:W3:Y:S01]  /*5eb20*/  LDL.LU.64 R52, [R1+0x11a0] ;  /* 0x0011a00001347983 */ /* 0x001ee20000300a00 */
[----:B------:R-:W3:Y:S01]  /*5eb30*/  LDL.LU.64 R54, [R1+0x11a8] ;  /* 0x0011a80001367983 */ /* 0x000ee20000300a00 */
[C---:B--2---:R-:W-:Y:S11]  /*5eb40*/  HMMA.16816.F32.BF16 R36, R40.reuse, R48, R36 ;  /* 0x000000302824723c */ /* 0x044ff60000041824 */
[----:B------:R-:W-:Y:S11]  /*5eb50*/  @!UPT UIADD3 URZ, URZ, URZ, URZ ;  /* 0x0000003f3f3ff290 */ /* 0x000ff6000fffe03f */
[----:B------:R-:W-:Y:S01]  /*5eb60*/  @!UPT UIADD3 URZ, URZ, URZ, URZ ;  /* 0x0000003f3f3ff290 */ /* 0x000fe2000fffe03f */
[----:B------:R-:W-:Y:S01]  /*5eb70*/  STL.64 [R1+0x11d0], R36 ;  /* 0x0011d02401007387 */ /* 0x000fe20000100a00 */
[----:B------:R0:W-:Y:S03]  /*5eb80*/  STL.64 [R1+0x11d8], R38 ;  /* 0x0011d82601007387 */ /* 0x0001e60000100a00 */
[----:B0-----:R-:W2:Y:S01]  /*5eb90*/  LDL.LU.64 R38, [R1+0x4308] ;  /* 0x0043080001267983 */ /* 0x001ea20000300a00 */
[----:B------:R-:W3:Y:S02]  /*5eba0*/  LDL.LU.64 R36, [R1+0x4300] ;  /* 0x0043000001247983 */ /* 0x000ee40000300a00 */
[C---:B---3--:R-:W-:Y:S11]  /*5ebb0*/  HMMA.16816.F32.BF16 R32, R40.reuse, R36, R32 ;  /* 0x000000242820723c */ /* 0x048ff60000041820 */
[----:B------:R-:W-:Y:S11]  /*5ebc0*/  @!UPT UIADD3 URZ, URZ, URZ, URZ ;  /* 0x0000003f3f3ff290 */ /* 0x000ff6000fffe03f */
[----:B------:R-:W-:Y:S01]  /*5ebd0*/  @!UPT UIADD3 URZ, URZ, URZ, URZ ;  /* 0x0000003f3f3ff290 */ /* 0x000fe2000fffe03f */
[----:B------:R-:W-:Y:S01]  /*5ebe0*/  STL.64 [R1+0x11c0], R32 ;  /* 0x0011c02001007387 */ /* 0x000fe20000100a00 */
[----:B------:R0:W-:Y:S03]  /*5ebf0*/  STL.64 [R1+0x11c8], R34 ;  /* 0x0011c82201007387 */ /* 0x0001e60000100a00 */
[----:B0-----:R-:W3:Y:S01]  /*5ec00*/  LDL.LU.64 R34, [R1+0x42f8] ;  /* 0x0042f80001227983 */ /* 0x001ee20000300a00 */
[----:B------:R-:W3:Y:S02]  /*5ec10*/  LDL.LU.64 R32, [R1+0x42f0] ;  /* 0x0042f00001207983 */ /* 0x000ee40000300a00 */
[----:B--2---:R-:W-:Y:S02]  /*5ec20*/  STL.64 [R1+0x4130], R38 ;  /* 0x0041302601007387 */ /* 0x004fe40000100a00 */
[----:B------:R0:W-:Y:S02]  /*5ec30*/  STL.64 [R1+0x4128], R36 ;  /* 0x0041282401007387 */ /* 0x0001e40000100a00 */
[----:B0-----:R-:W3:Y:S01]  /*5ec40*/  LDL.LU.64 R36, [R1+0x11b0] ;  /* 0x0011b00001247983 */ /* 0x001ee20000300a00 */
[----:B------:R-:W3:Y:S02]  /*5ec50*/  LDL.LU.64 R38, [R1+0x11b8] ;  /* 0x0011b80001267983 */ /* 0x000ee40000300a00 */
[C---:B---3--:R-:W-:Y:S11]  /*5ec60*/  HMMA.16816.F32.BF16 R36, R40.reuse, R32, R36 ;  /* 0x000000202824723c */ /* 0x048ff60000041824 */
[----:B------:R-:W-:Y:S11]  /*5ec70*/  @!UPT UIADD3 URZ, URZ, URZ, URZ ;  /* 0x0000003f3f3ff290 */ /* 0x000ff6000fffe03f */
[----:B------:R-:W-:Y:S01]  /*5ec80*/  @!UPT UIADD3 URZ, URZ, URZ, URZ ;  /* 0x0000003f3f3ff290 */ /* 0x000fe2000fffe03f */
[----:B------:R0:W-:Y:S01]  /*5ec90*/  STL [R1+0x11b0], R36 ;  /* 0x0011b02401007387 */ /* 0x0001e20000100800 */
[----:B------:R-:W-:Y:S02]  /*5eca0*/  IMAD.MOV.U32 R58, RZ, RZ, R37 ;  /* 0x000000ffff3a7224 */ /* 0x000fe400078e0025 */
[----:B------:R-:W-:Y:S02]  /*5ecb0*/  IMAD.MOV.U32 R59, RZ, RZ, R38 ;  /* 0x000000ffff3b7224 */ /* 0x000fe400078e0026 */
[----:B------:R1:W-:Y:S01]  /*5ecc0*/  STL [R1+0x11bc], R39 ;  /* 0x0011bc2701007387 */ /* 0x0003e20000100800 */
[----:B0-----:R-:W2:Y:S01]  /*5ecd0*/  LDL.LU.64 R36, [R1+0x1180] ;  /* 0x0011800001247983 */ /* 0x001ea20000300a00 */
[----:B-1----:R-:W2:Y:S02]  /*5ece0*/  LDL.LU.64 R38, [R1+0x1188] ;  /* 0x0011880001267983 */ /* 0x002ea40000300a00 */
[----:B------:R-:W-:Y:S02]  /*5ecf0*/  STL.64 [R1+0x4160], R58 ;  /* 0x0041603a01007387 */ /* 0x000fe40000100a00 */
[----:B------:R0:W-:Y:S02]  /*5ed00*/  STL.64 [R1+0x4158], R56 ;  /* 0x0041583801007387 */ /* 0x0001e40000100a00 */
[----:B0-----:R-:W3:Y:S01]  /*5ed10*/  LDL.LU.64 R56, [R1+0x1190] ;  /* 0x0011900001387983 */ /* 0x001ee20000300a00 */
[----:B------:R-:W3:Y:S02]  /*5ed20*/  LDL.LU.64 R58, [R1+0x1198] ;  /* 0x00119800013a7983 */ /* 0x000ee40000300a00 */
[----:B------:R-:W-:Y:S02]  /*5ed30*/  STL.64 [R1+0x4150], R34 ;  /* 0x0041502201007387 */ /* 0x000fe40000100a00 */
[----:B------:R0:W-:Y:S02]  /*5ed40*/  STL.64 [R1+0x4148], R32 ;  /* 0x0041482001007387 */ /* 0x0001e40000100a00 */
[C---:B0-----:R-:W-:Y:S01]  /*5ed50*/  HMMA.16816.F32.BF16 R32, R40.reuse, R28, R52 ;  /* 0x0000001c2820723c */ /* 0x041fe20000041834 */
[----:B------:R-:W2:Y:S01]  /*5ed60*/  LDL.LU.64 R52, [R1+0x1170] ;  /* 0x0011700001347983 */ /* 0x000ea20000300a00 */
[----:B------:R-:W2:Y:S11]  /*5ed70*/  LDL.LU.64 R54, [R1+0x1178] ;  /* 0x0011780001367983 */ /* 0x000eb60000300a00 */
[----:B------:R-:W-:Y:S10]  /*5ed80*/  @!UPT UIADD3 URZ, URZ, URZ, URZ ;  /* 0x0000003f3f3ff290 */ /* 0x000ff4000fffe03f */
[----:B------:R-:W-:Y:S01]  /*5ed90*/  STL.64 [R1+0x11a0], R32 ;  /* 0x0011a02001007387 */ /* 0x000fe20000100a00 */
[----:B------:R3:W-:Y:S02]  /*5eda0*/  STL.64 [R1+0x11a8], R34 ;  /* 0x0011a82201007387 */ /* 0x0007e40000100a00 */
[C---:B---3--:R-:W-:Y:S11]  /*5edb0*/  HMMA.16816.F32.BF16 R32, R40.reuse, R24, R56 ;  /* 0x000000182820723c */ /* 0x048ff60000041838 */
[----:B------:R-:W-:Y:S11]  /*5edc0*/  @!UPT UIADD3 URZ, URZ, URZ, URZ ;  /* 0x0000003f3f3ff290 */ /* 0x000ff6000fffe03f */
[----:B------:R-:W-:Y:S01]  /*5edd0*/  @!UPT UIADD3 URZ, URZ, URZ, URZ ;  /* 0x0000003f3f3ff290 */ /* 0x000fe2000fffe03f */
[----:B------:R2:W-:Y:S01]  /*5ede0*/  STL [R1+0x1194], R33 ;  /* 0x0011942101007387 */ /* 0x0005e20000100800 */
[----:B------:R-:W-:Y:S02]  /*5edf0*/  IMAD.MOV.U32 R31, RZ, RZ, R32 ;  /* 0x000000ffff1f7224 */ /* 0x000fe400078e0020 */
[----:B------:R-:W-:Y:S02]  /*5ee00*/  IMAD.MOV.U32 R26, RZ, RZ, R34 ;  /* 0x000000ffff1a7224 */ /* 0x000fe400078e0022 */
[----:B------:R-:W-:Y:S02]  /*5ee10*/  IMAD.MOV.U32 R27, RZ, RZ, R35 ;  /* 0x000000ffff1b7224 */ /* 0x000fe400078e0023 */
[----:B--2---:R-:W-:Y:S01]  /*5ee20*/  HMMA.16816.F32.BF16 R32, R40, R20, R36 ;  /* 0x000000142820723c */ /* 0x004fe20000041824 */
[----:B------:R-:W-:Y:S02]  /*5ee30*/  STL [R1+0x3b94], R31 ;  /* 0x003b941f01007387 */ /* 0x000fe40000100800 */
[----:B------:R-:W-:Y:S02]  /*5ee40*/  STL [R1+0x3b90], R27 ;  /* 0x003b901b01007387 */ /* 0x000fe40000100800 */
[----:B------:R-:W-:Y:S11]  /*5ee50*/  STL [R1+0x3b8c], R26 ;  /* 0x003b8c1a01007387 */ /* 0x000ff60000100800 */
[----:B------:R-:W-:Y:S07]  /*5ee60*/  @!UPT UIADD3 URZ, URZ, URZ, URZ ;  /* 0x0000003f3f3ff290 */ /* 0x000fee000fffe03f */
[----:B------:R0:W-:Y:S01]  /*5ee70*/  STL [R1+0x1180], R32 ;  /* 0x0011802001007387 */ /* 0x0001e20000100800 */
[----:B------:R1:W-:Y:S02]  /*5ee80*/  STL [R1+0x118c], R35 ;  /* 0x00118c2301007387 */ /* 0x0003e40000100800 */
[----:B------:R-:W-:Y:S02]  /*5ee90*/  IMAD.MOV.U32 R50, RZ, RZ, R33 ;  /* 0x000000ffff327224 */ /* 0x000fe400078e0021 */
[----:B------:R-:W2:Y:S01]  /*5eea0*/  LDL R36, [R1+0x330] ;  /* 0x0003300001247983 */ /* 0x000ea20000100800 */
[----:B------:R-:W2:Y:S01]  /*5eeb0*/  LDL R37, [R1+0x334] ;  /* 0x0003340001257983 */ /* 0x000ea20000100800 */
[----:B------:R-:W-:-:S03]  /*5eec0*/  IMAD.MOV.U32 R51, RZ, RZ, R34 ;  /* 0x000000ffff337224 */ /* 0x000fc600078e0022 */
[----:B0-----:R-:W3:Y:S01]  /*5eed0*/  LDL.LU.64 R32, [R1+0x1160] ;  /* 0x0011600001207983 */ /* 0x001ee20000300a00 */
[----:B-1----:R-:W3:Y:S01]  /*5eee0*/  LDL.LU.64 R34, [R1+0x1168] ;  /* 0x0011680001227983 */ /* 0x002ee20000300a00 */
[----:B------:R-:W-:Y:S01]  /*5eef0*/  HMMA.16816.F32.BF16 R52, R40, R16, R52 ;  /* 0x000000102834723c */ /* 0x000fe20000041834 */
[----:B------:R-:W-:Y:S01]  /*5ef00*/  STL [R1+0x3bb4], R50 ;  /* 0x003bb43201007387 */ /* 0x000fe20000100800 */
[----:B------:R-:W-:Y:S11]  /*5ef10*/  STL [R1+0x3bb0], R51 ;  /* 0x003bb03301007387 */ /* 0x000ff60000100800 */
[----:B------:R-:W-:Y:S10]  /*5ef20*/  @!UPT UIADD3 URZ, URZ, URZ, URZ ;  /* 0x0000003f3f3ff290 */ /* 0x000ff4000fffe03f */
[----:B------:R0:W-:Y:S01]  /*5ef30*/  STL [R1+0x1174], R53 ;  /* 0x0011743501007387 */ /* 0x0001e20000100800 */
[----:B------:R-:W2:Y:S02]  /*5ef40*/  LDL.LU.64 R56, [R1+0xb50] ;  /* 0x000b500001387983 */ /* 0x000ea40000300a00 */
[----:B------:R-:W-:Y:S02]  /*5ef50*/  IMAD.MOV.U32 R11, RZ, RZ, R52 ;  /* 0x000000ffff0b7224 */ /* 0x000fe400078e0034 */
[----:B------:R-:W2:Y:S01]  /*5ef60*/  LDL.LU.64 R58, [R1+0xb58] ;  /* 0x000b5800013a7983 */ /* 0x000ea20000300a00 */
[----:B------:R-:W2:Y:S04]  /*5ef70*/  LDL R52, [R1+0x320] ;  /* 0x0003200001347983 */ /* 0x000ea80000100800 */
[----:B0-----:R-:W2:Y:S01]  /*5ef80*/  LDL R53, [R1+0x324] ;  /* 0x0003240001357983 */ /* 0x001ea20000100800 */
[----:B------:R0:W-:Y:S03]  /*5ef90*/  STL.64 [R1+0x4290], R16 ;  /* 0x0042901001007387 */ /* 0x0001e60000100a00 */
[----:B0-----:R-:W4:Y:S01]  /*5efa0*/  LDL.LU.64 R16, [R1+0x1150] ;  /* 0x0011500001107983 */ /* 0x001f220000300a00 */
[----:B------:R-:W4:Y:S02]  /*5efb0*/  LDL.LU.64 R18, [R1+0x1158] ;  /* 0x0011580001127983 */ /* 0x000f240000300a00 */
[----:B------:R-:W-:-:S02]  /*5efc0*/  IMAD.MOV.U32 R7, RZ, RZ, R55 ;  /* 0x000000ffff077224 */ /* 0x000fc400078e0037 */
[----:B------:R-:W-:-:S03]  /*5efd0*/  IMAD.MOV.U32 R6, RZ, RZ, R54 ;  /* 0x000000ffff067224 */ /* 0x000fc600078e0036 */
[----:B------:R-:W-:Y:S02]  /*5efe0*/  STL [R1+0x3b4c], R7 ;  /* 0x003b4c0701007387 */ /* 0x000fe40000100800 */
[----:B------:R-:W-:Y:S02]  /*5eff0*/  STL [R1+0x3b48], R6 ;  /* 0x003b480601007387 */ /* 0x000fe40000100800 */
[----:B------:R-:W-:Y:S01]  /*5f000*/  STL [R1+0x3b3c], R11 ;  /* 0x003b3c0b01007387 */ /* 0x000fe20000100800 */
[C---:B---3--:R-:W-:Y:S11]  /*5f010*/  HMMA.16816.F32.BF16 R32, R40.reuse, R12, R32 ;  /* 0x0000000c2820723c */ /* 0x048ff60000041820 */
[----:B------:R-:W-:Y:S11]  /*5f020*/  @!UPT UIADD3 URZ, URZ, URZ, URZ ;  /* 0x0000003f3f3ff290 */ /* 0x000ff6000fffe03f */
[----:B------:R-:W-:Y:S02]  /*5f030*/  @!UPT UIADD3 URZ, URZ, URZ, URZ ;  /* 0x0000003f3f3ff290 */ /* 0x000fe4000fffe03f */
[----:B------:R-:W-:Y:S02]  /*5f040*/  IMAD.MOV.U32 R31, RZ, RZ, R32 ;  /* 0x000000ffff1f7224 */ /* 0x000fe400078e0020 */
[----:B------:R-:W-:Y:S02]  /*5f050*/  IMAD.MOV.U32 R27, RZ, RZ, R33 ;  /* 0x000000ffff1b7224 */ /* 0x000fe400078e0021 */
[----:B------:R-:W-:Y:S02]  /*5f060*/  IMAD.MOV.U32 R26, RZ, RZ, R34 ;  /* 0x000000ffff1a7224 */ /* 0x000fe400078e0022 */
[----:B------:R-:W-:Y:S01]  /*5f070*/  IMAD.MOV.U32 R30, RZ, RZ, R35 ;  /* 0x000000ffff1e7224 */ /* 0x000fe200078e0023 */
[----:B------:R-:W3:Y:S01]  /*5f080*/  LDL.LU.64 R32, [R1+0xb40] ;  /* 0x000b400001207983 */ /* 0x000ee20000300a00 */
[----:B------:R-:W3:Y:S01]  /*5f090*/  LDL.LU.64 R34, [R1+0xb48] ;  /* 0x000b480001227983 */ /* 0x000ee20000300a00 */
[C---:B----4-:R-:W-:Y:S02]  /*5f0a0*/  HMMA.16816.F32.BF16 R16, R40.reuse, R8, R16 ;  /* 0x000000082810723c */ /* 0x050fe40000041810 */
[----:B------:R-:W-:Y:S01]  /*5f0b0*/  STL [R1+0x3bac], R27 ;  /* 0x003bac1b01007387 */ /* 0x000fe20000100800 */
[----:B------:R-:W-:Y:S11]  /*5f0c0*/  STL [R1+0x3ba8], R31 ;  /* 0x003ba81f01007387 */ /* 0x000ff60000100800 */
[----:B------:R-:W-:Y:S09]  /*5f0d0*/  @!UPT UIADD3 URZ, URZ, URZ, URZ ;  /* 0x0000003f3f3ff290 */ /* 0x000ff2000fffe03f */
[----:B------:R-:W-:Y:S01]  /*5f0e0*/  STL.64 [R1+0x1150], R16 ;  /* 0x0011501001007387 */ /* 0x000fe20000100a00 */
[----:B------:R2:W-:Y:S02]  /*5f0f0*/  STL.64 [R1+0x1158], R18 ;  /* 0x0011581201007387 */ /* 0x0005e40000100a00 */
[----:B--2---:R-:W-:Y:S11]  /*5f100*/  HMMA.16816.F32.BF16 R16, R40, R4, R56 ;  /* 0x000000042810723c */ /* 0x004ff60000041838 */
[----:B------:R-:W-:Y:S11]  /*5f110*/  @!UPT UIADD3 URZ, URZ, URZ, URZ ;  /* 0x0000003f3f3ff290 */ /* 0x000ff6000fffe03f */
[----:B------:R-:W-:Y:S02]  /*5f120*/  @!UPT UIADD3 URZ, URZ, URZ, URZ ;  /* 0x0000003f3f3ff290 */ /* 0x000fe4000fffe03f */
[----:B------:R-:W-:Y:S02]  /*5f130*/  IMAD.MOV.U32 R31, RZ, RZ, R19 ;  /* 0x000000ffff1f7224 */ /* 0x000fe400078e0013 */
[----:B------:R-:W-:Y:S02]  /*5f140*/  IMAD.MOV.U32 R50, RZ, RZ, R16 ;  /* 0x000000ffff327224 */ /* 0x000fe400078e0010 */
[----:B------:R-:W-:Y:S02]  /*5f150*/  IMAD.MOV.U32 R51, RZ, RZ, R17 ;  /* 0x000000ffff337224 */ /* 0x000fe400078e0011 */
[----:B------:R-:W-:Y:S01]  /*5f160*/  IMAD.MOV.U32 R27, RZ, RZ, R18 ;  /* 0x000000ffff1b7224 */ /* 0x000fe200078e0012 */
[----:B------:R-:W2:Y:S01]  /*5f170*/  LDL.LU.64 R16, [R1+0xb30] ;  /* 0x000b300001107983 */ /* 0x000ea20000300a00 */
[----:B------:R-:W2:Y:S02]  /*5f180*/  LDL.LU.64 R18, [R1+0xb38] ;  /* 0x000b380001127983 */ /* 0x000ea40000300a00 */
[----:B------:R-:W-:Y:S02]  /*5f190*/  STL.64 [R1+0x4190], R30 ;  /* 0x0041901e01007387 */ /* 0x000fe40000100a00 */
[----:B------:R-:W-:Y:S01]  /*5f1a0*/  STL.64 [R1+0x4188], R28 ;  /* 0x0041881c01007387 */ /* 0x000fe20000100a00 */
[----:B------:R-:W-:Y:S01]  /*5f1b0*/  STL.64 [R1+0x4180], R26 ;  /* 0x0041801a01007387 */ /* 0x000fe20000100a00 */
[----:B------:R-:W-:Y:S02]  /*5f1c0*/  STL.64 [R1+0x4178], R24 ;  /* 0x0041781801007387 */ /* 0x000fe40000100a00 */
[----:B------:R-:W-:Y:S02]  /*5f1d0*/  STL.64 [R1+0x4170], R50 ;  /* 0x0041703201007387 */ /* 0x000fe40000100a00 */
[----:B------:R0:W-:Y:S01]  /*5f1e0*/  STL.64 [R1+0x4168], R48 ;  /* 0x0041683001007387 */ /* 0x0001e20000100a00 */
[C---:B---3--:R-:W-:Y:S11]  /*5f1f0*/  HMMA.16816.F32.BF16 R32, R44.reuse, R36, R32 ;  /* 0x000000242c20723c */ /* 0x048ff60000041820 */
[----:B------:R-:W-:Y:S11]  /*5f200*/  @!UPT UIADD3 URZ, URZ, URZ, URZ ;  /* 0x0000003f3f3ff290 */ /* 0x000ff6000fffe03f */
[----:B------:R-:W-:Y:S02]  /*5f210*/  @!UPT UIADD3 URZ, URZ, URZ, URZ ;  /* 0x0000003f3f3ff290 */ /* 0x000fe4000fffe03f */
[----:B------:R-:W-:Y:S02]  /*5f220*/  IMAD.MOV.U32 R22, RZ, RZ, R34 ;  /* 0x000000ffff167224 */ /* 0x000fe400078e0022 */
[----:B------:R-:W-:Y:S02]  /*5f230*/  IMAD.MOV.U32 R23, RZ, RZ, R35 ;  /* 0x000000ffff177224 */ /* 0x000fe400078e0023 */
[----:B------:R-:W-:Y:S02]  /*5f240*/  IMAD.MOV.U32 R6, RZ, RZ, R33 ;  /* 0x000000ffff067224 */ /* 0x000fe400078e0021 */
[----:B------:R-:W-:Y:S01]  /*5f250*/  IMAD.MOV.U32 R7, RZ, RZ, R32 ;  /* 0x000000ffff077224 */ /* 0x000fe200078e0020 */
[----:B------:R-:W-:Y:S01]  /*5f260*/  STL.64 [R1+0x41a0], R22 ;  /* 0x0041a01601007387 */ /* 0x000fe20000100a00 */
[----:B------:R-:W-:Y:S02]  /*5f270*/  STL.64 [R1+0x4198], R20 ;  /* 0x0041981401007387 */ /* 0x000fe40000100a00 */
[----:B------:R-:W-:Y:S02]  /*5f280*/  STL [R1+0x3f5c], R6 ;  /* 0x003f5c0601007387 */ /* 0x000fe40000100800 */
[----:B------:R-:W-:Y:S01]  /*5f290*/  STL [R1+0x3f58], R7 ;  /* 0x003f580701007387 */ /* 0x000fe20000100800 */
[----:B------:R-:W3:Y:S04]  /*5f2a0*/  LDL R40, [R1+0x240] ;  /* 0x0002400001287983 */ /* 0x000ee80000100800 */
[----:B------:R-:W3:Y:S04]  /*5f2b0*/  LDL R41, [R1+0x244] ;  /* 0x0002440001297983 */ /* 0x000ee80000100800 */
[----:B---3--:R1:W-:Y:S01]  /*5f2c0*/  STL.64 [R1+0x4298], R40 ;  /* 0x0042982801007387 */ /* 0x0083e20000100a00 */
[----:B------:R-:W3:Y:S02]  /*5f2d0*/  LDL R36, [R1+0x260] ;  /* 0x0002600001247983 */ /* 0x000ee40000100800 */
[----:B------:R-:W3:Y:S02]  /*5f2e0*/  LDL R37, [R1+0x264] ;  /* 0x0002640001257983 */ /* 0x000ee40000100800 */
[----:B---3--:R-:W-:Y:S01]  /*5f2f0*/  STL.64 [R1+0x42a0], R36 ;  /* 0x0042a02401007387 */ /* 0x008fe20000100a00 */
[----:B------:R-:W3:Y:S02]  /*5f300*/  LDL R32, [R1+0x250] ;  /* 0x0002500001207983 */ /* 0x000ee40000100800 */
[----:B------:R-:W3:Y:S01]  /*5f310*/  LDL R33, [R1+0x254] ;  /* 0x0002540001217983 */ /* 0x000ee20000100800 */
[----:B--2---:R-:W-:Y:S01]  /*5f320*/  HMMA.16816.F32.BF16 R16, R44, R52, R16 ;  /* 0x000000342c10723c */ /* 0x004fe20000041810 */
[----:B---3--:R2:W-:Y:S01]  /*5f330*/  STL.64 [R1+0x42a8], R32 ;  /* 0x0042a82001007387 */ /* 0x0085e20000100a00 */
[----:B0-----:R-:W3:Y:S02]  /*5f340*/  LDL R48, [R1+0x270] ;  /* 0x0002700001307983 */ /* 0x001ee40000100800 */
[----:B------:R-:W3:Y:S02]  /*5f350*/  LDL R49, [R1+0x274] ;  /* 0x0002740001317983 */ /* 0x000ee40000100800 */
[----:B-1----:R-:W4:Y:S01]  /*5f360*/  LDL R40, [R1+0x310] ;  /* 0x0003100001287983 */ /* 0x002f220000100800 */
[----:B------:R-:W4:Y:S11]  /*5f370*/  LDL R41, [R1+0x314] ;  /* 0x0003140001297983 */ /* 0x000f360000100800 */
[----:B------:R-:W-:Y:S06]  /*5f380*/  @!UPT UIADD3 URZ, URZ, URZ, URZ ;  /* 0x0000003f3f3ff290 */ /* 0x000fec000fffe03f */
[----:B------:R-:W-:Y:S02]  /*5f390*/  IMAD.MOV.U32 R11, RZ, RZ, R16 ;  /* 0x000000ffff0b7224 */ /* 0x000fe400078e0010 */
[----:B------:R-:W-:Y:S01]  /*5f3a0*/  IMAD.MOV.U32 R10, RZ, RZ, R17 ;  /* 0x000000ffff0a7224 */ /* 0x000fe200078e0011 */
[----:B--2---:R-:W4:Y:S01]  /*5f3b0*/  LDL.LU.64 R32, [R1+0xb20] ;  /* 0x000b200001207983 */ /* 0x004f220000300a00 */
[----:B------:R-:W4:Y:S02]  /*5f3c0*/  LDL.LU.64 R34, [R1+0xb28] ;  /* 0x000b280001227983 */ /* 0x000f240000300a00 */
[----:B------:R-:W2:Y:S02]  /*5f3d0*/  LDL.64 R52, [R1+0x300] ;  /* 0x0003000001347983 */ /* 0x000ea40000100a00 */
[----:B------:R-:W2:Y:S01]  /*5f3e0*/  LDL.64 R28, [R1+0x2f0] ;  /* 0x0002f000011c7983 */ /* 0x000ea20000100a00 */
[----:B---3--:R0:W-:Y:S01]  /*5f3f0*/  STL.64 [R1+0x42b0], R48 ;  /* 0x0042b03001007387 */ /* 0x0081e20000100a00 */
[----:B------:R-:W3:Y:S02]  /*5f400*/  LDL R16, [R1+0x280] ;  /* 0x0002800001107983 */ /* 0x000ee40000100800 */
[----:B------:R-:W3:Y:S02]  /*5f410*/  LDL R17, [R1+0x284] ;  /* 0x0002840001117983 */ /* 0x000ee40000100800 */
[----:B---3--:R-:W-:Y:S01]  /*5f420*/  STL.64 [R1+0x42b8], R16 ;  /* 0x0042b81001007387 */ /* 0x008fe20000100a00 */
[----:B------:R-:W3:Y:S02]  /*5f430*/  LDL R36, [R1+0x290] ;  /* 0x0002900001247983 */ /* 0x000ee40000100800 */
[----:B------:R-:W3:Y:S02]  /*5f440*/  LDL R37, [R1+0x294] ;  /* 0x0002940001257983 */ /* 0x000ee40000100800 */
[----:B------:R-:W2:Y:S01]  /*5f450*/  LDL.LU.64 R24, [R1+0xb10] ;  /* 0x000b100001187983 */ /* 0x000ea20000300a00 */
[----:B------:R-:W2:Y:S04]  /*5f460*/  LDL.LU.64 R26, [R1+0xb18] ;  /* 0x000b1800011a7983 */ /* 0x000ea80000300a00 */
[----:B---3--:R-:W-:Y:S01]  /*5f470*/  STL.64 [R1+0x42c0], R36 ;  /* 0x0042c02401007387 */ /* 0x008fe20000100a00 */
[----:B0-----:R-:W3:Y:S02]  /*5f480*/  LDL R48, [R1+0x2a0] ;  /* 0x0002a00001307983 */ /* 0x001ee40000100800 */
[----:B------:R-:W3:Y:S02]  /*5f490*/  LDL R49, [R1+0x2a4] ;  /* 0x0002a40001317983 */ /* 0x000ee40000100800 */
[----:B---3--:R0:W-:Y:S04]  /*5f4a0*/  STL.64 [R1+0x42c8], R48 ;  /* 0x0042c83001007387 */ /* 0x0081e80000100a00 */
[----:B0-----:R-:W3:Y:S04]  /*5f4b0*/  LDL R48, [R1+0x2c0] ;  /* 0x0002c00001307983 */ /* 0x001ee80000100800 */
[----:B------:R-:W3:Y:S01]  /*5f4c0*/  LDL R49, [R1+0x2c4] ;  /* 0x0002c40001317983 */ /* 0x000ee20000100800 */
[----:B------:R-:W-:-:S03]  /*5f4d0*/  IMAD.MOV.U32 R14, RZ, RZ, R18 ;  /* 0x000000ffff0e7224 */ /* 0x000fc600078e0012 */
[----:B---3--:R0:W-:Y:S04]  /*5f4e0*/  STL.64 [R1+0x42d8], R48 ;  /* 0x0042d83001007387 */ /* 0x0081e80000100a00 */
[----:B0-----:R-:W3:Y:S04]  /*5f4f0*/  LDL R48, [R1+0x2d0] ;  /* 0x0002d00001307983 */ /* 0x001ee80000100800 */
[----:B------:R-:W3:Y:S01]  /*5f500*/  LDL R49, [R1+0x2d4] ;  /* 0x0002d40001317983 */ /* 0x000ee20000100800 */
[----:B------:R-:W-:Y:S02]  /*5f510*/  IMAD.MOV.U32 R15, RZ, RZ, R19 ;  /* 0x000000ffff0f7224 */ /* 0x000fe400078e0013 */
[----:B------:R-:W2:Y:S02]  /*5f520*/  LDL.LU.64 R16, [R1+0xb00] ;  /* 0x000b000001107983 */ /* 0x000ea40000300a00 */
[----:B------:R-:W2:Y:S01]  /*5f530*/  LDL.LU.64 R18, [R1+0xb08] ;  /* 0x000b080001127983 */ /* 0x000ea20000300a00 */
[----:B---3--:R-:W-:Y:S01]  /*5f540*/  STL.64 [R1+0x42e8], R48 ;  /* 0x0042e83001007387 */ /* 0x008fe20000100a00 */
[----:B------:R-:W3:Y:S02]  /*5f550*/  LDL.64 R56, [R1+0x230] ;  /* 0x0002300001387983 */ /* 0x000ee40000100a00 */
[----:B------:R-:W2:Y:S02]  /*5f560*/  LDL R20, [R1+0x2e0] ;  /* 0x0002e00001147983 */ /* 0x000ea40000100800 */
[----:B------:R-:W2:Y:S01]  /*5f570*/  LDL R21, [R1+0x2e4] ;  /* 0x0002e40001157983 */ /* 0x000ea20000100800 */
[----:B---3--:R-:W-:Y:S01]  /*5f580*/  STL.64 [R1+0x42d0], R56 ;  /* 0x0042d03801007387 */ /* 0x008fe20000100a00 */
[----:B------:R-:W-:Y:S02]  /*5f590*/  STL [R1+0x3f6c], R15 ;  /* 0x003f6c0f01007387 */ /* 0x000fe40000100800 */
[----:B------:R-:W-:Y:S02]  /*5f5a0*/  STL [R1+0x3f68], R14 ;  /* 0x003f680e01007387 */ /* 0x000fe40000100800 */
[----:B------:R-:W-:Y:S01]  /*5f5b0*/  STL [R1+0x3f64], R10 ;  /* 0x003f640a01007387 */ /* 0x000fe20000100800 */
[----:B------:R-:W-:Y:S01]  /*5f5c0*/  STL [R1+0x3f60], R11 ;  /* 0x003f600b01007387 */ /* 0x000fe20000100800 */
[----:B------:R0:W-:Y:S03]  /*5f5d0*/  STL.64 [R1+0x41a8], R8 ;  /* 0x0041a80801007387 */ /* 0x0001e60000100a00 */
[----:B0-----:R-:W3:Y:S04]  /*5f5e0*/  LDL R8, [R1+0x2b0] ;  /* 0x0002b00001087983 */ /* 0x001ee80000100800 */
[----:B------:R-:W3:Y:S01]  /*5f5f0*/  LDL R9, [R1+0x2b4] ;  /* 0x0002b40001097983 */ /* 0x000ee20000100800 */
[----:B----4-:R-:W-:Y:S01]  /*5f600*/  HMMA.16816.F32.BF16 R32, R44, R40, R32 ;  /* 0x000000282c20723c */ /* 0x010fe20000041820 */
[----:B--2---:R-:W-:-:S02]  /*5f610*/  IMAD.MOV.U32 R14, RZ, RZ, R53 ;  /* 0x000000ffff0e7224 */ /* 0x004fc400078e0035 */
[----:B---3--:R0:W-:Y:S05]  /*5f620*/  STL.64 [R1+0x42e0], R8 ;  /* 0x0042e00801007387 */ /* 0x0081ea0000100a00 */
[C---:B0-----:R-:W-:Y:S11]  /*5f630*/  HMMA.16816.F32.BF16 R8, R44.reuse, R52, R24 ;  /* 0x000000342c08723c */ /* 0x041ff60000041818 */
[----:B------:R-:W-:Y:S04]  /*5f640*/  @!UPT UIADD3 URZ, URZ, URZ, URZ ;  /* 0x0000003f3f3ff290 */ /* 0x000fe8000fffe03f */
[----:B------:R-:W-:Y:S01]  /*5f650*/  STL.64 [R1+0xb20], R32 ;  /* 0x000b202001007387 */ /* 0x000fe20000100a00 */
[----:B------:R-:W-:Y:S02]  /*5f660*/  STL.64 [R1+0xb28], R34 ;  /* 0x000b282201007387 */ /* 0x000fe40000100a00 */
[----:B------:R-:W2:Y:S05]  /*5f670*/  LDL.64 R52, [R1+0x220] ;  /* 0x0002200001347983 */ /* 0x000eaa0000100a00 */
[----:B------:R-:W-:Y:S01]  /*5f680*/  STL.64 [R1+0xb10], R8 ;  /* 0x000b100801007387 */ /* 0x000fe20000100a00 */
[----:B------:R0:W-:Y:S02]  /*5f690*/  STL.64 [R1+0xb18], R10 ;  /* 0x000b180a01007387 */ /* 0x0001e40000100a00 */
[----:B0-----:R-:W-:Y:S11]  /*5f6a0*/  HMMA.16816.F32.BF16 R8, R44, R28, R16 ;  /* 0x0000001c2c08723c */ /* 0x001ff60000041810 */
[----:B------:R-:W-:Y:S11]  /*5f6b0*/  @!UPT UIADD3 URZ, URZ, URZ, URZ ;  /* 0x0000003f3f3ff290 */ /* 0x000ff6000fffe03f */
[----:B------:R-:W-:Y:S01]  /*5f6c0*/  @!UPT UIADD3 URZ, URZ, URZ, URZ ;  /* 0x0000003f3f3ff290 */ /* 0x000fe2000fffe03f */
[----:B------:R0:W-:Y:S01]  /*5f6d0*/  STL.64 [R1+0xb00], R8 ;  /* 0x000b000801007387 */ /* 0x0001e20000100a00 */
[----:B------:R1:W-:Y:S02]  /*5f6e0*/  STL.64 [R1+0xb08], R10 ;  /* 0x000b080a01007387 */ /* 0x0003e40000100a00 */
[----:B------:R-:W3:Y:S02]  /*5f6f0*/  LDL.LU.64 R48, [R1+0xaf0] ;  /* 0x000af00001307983 */ /* 0x000ee40000300a00 */
[----:B------:R-:W3:Y:S01]  /*5f700*/  LDL.LU.64 R50, [R1+0xaf8] ;  /* 0x000af80001327983 */ /* 0x000ee20000300a00 */
[----:B0-----:R-:W4:Y:S01]  /*5f710*/  LDL.LU.64 R8, [R1+0xae0] ;  /* 0x000ae00001087983 */ /* 0x001f220000300a00 */
[----:B-1----:R-:W4:Y:S02]  /*5f720*/  LDL.LU.64 R10, [R1+0xae8] ;  /* 0x000ae800010a7983 */ /* 0x002f240000300a00 */
        /* <DEDUP_REMOVED lines=16> */
[----:B------:R-:W-:Y:S02]  /*5f830*/  STL.64 [R1+0x41b8], R6 ;  /* 0x0041b80601007387 */ /* 0x000fe40000100a00 */
[----:B------:R0:W-:Y:S02]  /*5f840*/  STL.64 [R1+0x41b0], R4 ;  /* 0x0041b00401007387 */ /* 0x0001e40000100a00 */
[----:B0-----:R-:W2:Y:S01]  /*5f850*/  LDL.LU.64 R4, [R1+0xa80] ;  /* 0x000a800001047983 */ /* 0x001ea20000300a00 */
[----:B------:R-:W2:Y:S01]  /*5f860*/  LDL.LU.64 R6, [R1+0xa88] ;  /* 0x000a880001067983 */ /* 0x000ea20000300a00 */
[C---:B---3--:R-:W-:Y:S02]  /*5f870*/  HMMA.16816.F32.BF16 R20, R44.reuse, R20, R48 ;  /* 0x000000142c14723c */ /* 0x048fe40000041830 */
[----:B------:R-:W4:Y:S11]  /*5f880*/  LDL.LU.64 R48, [R1+0x42e8] ;  /* 0x0042e80001307983 */ /* 0x000f360000300a00 */
[----:B------:R-:W-:Y:S10]  /*5f890*/  @!UPT UIADD3 URZ, URZ, URZ, URZ ;  /* 0x0000003f3f3ff290 */ /* 0x000ff4000fffe03f */
[----:B------:R0:W-:Y:S01]  /*5f8a0*/  STL.64 [R1+0xaf0], R20 ;  /* 0x000af01401007387 */ /* 0x0001e20000100a00 */
[----:B------:R1:W-:Y:S03]  /*5f8b0*/  STL.64 [R1+0xaf8], R22 ;  /* 0x000af81601007387 */ /* 0x0003e60000100a00 */
[----:B0-----:R-:W3:Y:S01]  /*5f8c0*/  LDL.LU.64 R20, [R1+0xa50] ;  /* 0x000a500001147983 */ /* 0x001ee20000300a00 */
[----:B-1----:R-:W3:Y:S01]  /*5f8d0*/  LDL.LU.64 R22, [R1+0xa58] ;  /* 0x000a580001167983 */ /* 0x002ee20000300a00 */
[C---:B----4-:R-:W-:Y:S02]  /*5f8e0*/  HMMA.16816.F32.BF16 R48, R44.reuse, R48, R8 ;  /* 0x000000302c30723c */ /* 0x050fe40000041808 */
[----:B------:R-:W4:Y:S11]  /*5f8f0*/  LDL.LU.64 R8, [R1+0x42e0] ;  /* 0x0042e00001087983 */ /* 0x000f360000300a00 */
[----:B------:R-:W-:Y:S10]  /*5f900*/  @!UPT UIADD3 URZ, URZ, URZ, URZ ;  /* 0x0000003f3f3ff290 */ /* 0x000ff4000fffe03f */
[----:B------:R0:W-:Y:S01]  /*5f910*/  STL.64 [R1+0xae0], R48 ;  /* 0x000ae03001007387 */ /* 0x0001e20000100a00 */
[----:B------:R2:W-:Y:S03]  /*5f920*/  STL.64 [R1+0xae8], R50 ;  /* 0x000ae83201007387 */ /* 0x0005e60000100a00 */
[----:B0-----:R-:W2:Y:S02]  /*5f930*/  LDL.LU.64 R48, [R1+0x42d8] ;  /* 0x0042d80001307983 */ /* 0x001ea40000300a00 */
[C---:B--2---:R-:W-:Y:S02]  /*5f940*/  HMMA.16816.F32.BF16 R48, R44.reuse, R48, R56 ;  /* 0x000000302c30723c */ /* 0x044fe40000041838 */
[----:B------:R-:W2:Y:S11]  /*5f950*/  LDL.LU.64 R56, [R1+0x42d0] ;  /* 0x0042d00001387983 */ /* 0x000eb60000300a00 */
[----:B------:R-:W-:Y:S10]  /*5f960*/  @!UPT UIADD3 URZ, URZ, URZ, URZ ;  /* 0x0000003f3f3ff290 */ /* 0x000ff4000fffe03f */
[----:B------:R0:W-:Y:S01]  /*5f970*/  STL.64 [R1+0xad0], R48 ;  /* 0x000ad03001007387 */ /* 0x0001e20000100a00 */
[----:B------:R-:W-:Y:S03]  /*5f980*/  STL.64 [R1+0xad8], R50 ;  /* 0x000ad83201007387 */ /* 0x000fe60000100a00 */
[----:B0-----:R-:W2:Y:S01]  /*5f990*/  LDL.LU.64 R48, [R1+0x42c8] ;  /* 0x0042c80001307983 */ /* 0x001ea20000300a00 */
[C---:B----4-:R-:W-:Y:S01]  /*5f9a0*/  HMMA.16816.F32.BF16 R8, R44.reuse, R8, R36 ;  /* 0x000000082c08723c */ /* 0x050fe20000041824 */
[----:B------:R-:W4:Y:S11]  /*5f9b0*/  LDL.LU.64 R36, [R1+0x42c0] ;  /* 0x0042c00001247983 */ /* 0x000f360000300a00 */
[----:B------:R-:W-:Y:S11]  /*5f9c0*/  @!UPT UIADD3 URZ, URZ, URZ, URZ ;  /* 0x0000003f3f3ff290 */ /* 0x000ff6000fffe03f */
[----:B------:R0:W-:Y:S01]  /*5f9d0*/  STL.64 [R1+0xac0], R8 ;  /* 0x000ac00801007387 */ /* 0x0001e20000100a00 */
[----:B------:R1:W-:Y:S03]  /*5f9e0*/  STL.64 [R1+0xac8], R10 ;  /* 0x000ac80a01007387 */ /* 0x0003e60000100a00 */
[----:B0-----:R-:W3:Y:S01]  /*5f9f0*/  LDL.LU.64 R8, [R1+0xa40] ;  /* 0x000a400001087983 */ /* 0x001ee20000300a00 */
[----:B-1----:R-:W3:Y:S01]  /*5fa00*/  LDL.LU.64 R10, [R1+0xa48] ;  /* 0x000a4800010a7983 */ /* 0x002ee20000300a00 */
[C---:B--2---:R-:W-:Y:S02]  /*5fa10*/  HMMA.16816.F32.BF16 R48, R44.reuse, R48, R16 ;  /* 0x000000302c30723c */ /* 0x044fe40000041810 */
[----:B------:R-:W2:Y:S06]  /*5fa20*/  LDL.LU.64 R16, [R1+0x42b8] ;  /* 0x0042b80001107983 */ /* 0x000eac0000300a00 */
[C---:B----4-:R-:W-:Y:S11]  /*5fa30*/  HMMA.16816.F32.BF16 R36, R44.reuse, R36, R32 ;  /* 0x000000242c24723c */ /* 0x050ff60000041820 */
[----:B------:R-:W-:Y:S04]  /*5fa40*/  @!UPT UIADD3 URZ, URZ, URZ, URZ ;  /* 0x0000003f3f3ff290 */ /* 0x000fe8000fffe03f */
[----:B------:R0:W-:Y:S01]  /*5fa50*/  STL.64 [R1+0xab0], R48 ;  /* 0x000ab03001007387 */ /* 0x0001e20000100a00 */
[----:B------:R-:W-:Y:S03]  /*5fa60*/  STL.64 [R1+0xab8], R50 ;  /* 0x000ab83201007387 */ /* 0x000fe60000100a00 */
[----:B0-----:R-:W4:Y:S01]  /*5fa70*/  LDL.LU.64 R48, [R1+0x42b0] ;  /* 0x0042b00001307983 */ /* 0x001f220000300a00 */
[----:B------:R-:W4:Y:S03]  /*5fa80*/  LDL.LU.64 R32, [R1+0x42a8] ;  /* 0x0042a80001207983 */ /* 0x000f260000300a00 */
[----:B------:R0:W-:Y:S02]  /*5fa90*/  STL.64 [R1+0xaa0], R36 ;  /* 0x000aa02401007387 */ /* 0x0001e40000100a00 */
[----:B------:R-:W-:Y:S01]  /*5faa0*/  STL.64 [R1+0xaa8], R38 ;  /* 0x000aa82601007387 */ /* 0x000fe20000100a00 */
[----:B0-----:R-:W4:Y:S01]  /*5fab0*/  LDL.LU.64 R36, [R1+0x42a0] ;  /* 0x0042a00001247983 */ /* 0x001f220000300a00 */
[C---:B--2---:R-:W-:Y:S03]  /*5fac0*/  HMMA.16816.F32.BF16 R16, R44.reuse, R16, R40 ;  /* 0x000000102c10723c */ /* 0x044fe60000041828 */
[----:B------:R-:W2:Y:S05]  /*5fad0*/  LDL.LU.64 R40, [R1+0x4298] ;  /* 0x0042980001287983 */ /* 0x000eaa0000300a00 */
[C---:B---3--:R-:W-:Y:S08]  /*5fae0*/  HMMA.16816.F32.BF16 R8, R44.reuse, R56, R8 ;  /* 0x000000382c08723c */ /* 0x048ff00000041808 */
[C---:B----4-:R-:W-:Y:S08]  /*5faf0*/  HMMA.16816.F32.BF16 R48, R44.reuse, R48, R4 ;  /* 0x000000302c30723c */ /* 0x050ff00000041804 */
[C---:B------:R-:W-:Y:S08]  /*5fb00*/  HMMA.16816.F32.BF16 R24, R44.reuse, R32, R24 ;  /* 0x000000202c18723c */ /* 0x040ff00000041818 */
[C---:B------:R-:W-:Y:S01]  /*5fb10*/  HMMA.16816.F32.BF16 R28, R44.reuse, R36, R28 ;  /* 0x000000242c1c723c */ /* 0x040fe2000004181c */
[----:B------:R0:W-:Y:S01]  /*5fb20*/  STL.64 [R1+0xa90], R16 ;  /* 0x000a901001007387 */ /* 0x0001e20000100a00 */
[----:B------:R-:W-:Y:S03]  /*5fb30*/  STL.64 [R1+0xa98], R18 ;  /* 0x000a981201007387 */ /* 0x000fe60000100a00 */
[----:B0-----:R-:W3:Y:S01]  /*5fb40*/  LDL.LU.64 R16, [R1+0x4290] ;  /* 0x0042900001107983 */ /* 0x001ee20000300a00 */
[----:B------:R-:W4:Y:S03]  /*5fb50*/  LDL.LU.64 R4, [R1+0xa30] ;  /* 0x000a300001047983 */ /* 0x000f260000300a00 */
[----:B------:R-:W-:Y:S01]  /*5fb60*/  STL.64 [R1+0xa80], R48 ;  /* 0x000a803001007387 */ /* 0x000fe20000100a00 */
[----:B------:R-:W-:Y:S03]  /*5fb70*/  STL.64 [R1+0xa88], R50 ;  /* 0x000a883201007387 */ /* 0x000fe60000100a00 */
[----:B------:R-:W4:Y:S10]  /*5fb80*/  LDL.LU.64 R6, [R1+0xa38] ;  /* 0x000a380001067983 */ /* 0x000f340000300a00 */
[----:B------:R0:W-:Y:S01]  /*5fb90*/  STL.64 [R1+0xa70], R28 ;  /* 0x000a701c01007387 */ /* 0x0001e20000100a00 */
[----:B------:R-:W-:Y:S02]  /*5fba0*/  STL.64 [R1+0xa78], R30 ;  /* 0x000a781e01007387 */ /* 0x000fe40000100a00 */
[----:B------:R-:W3:Y:S02]  /*5fbb0*/  LDL.64 R36, [R1+0x1e0] ;  /* 0x0001e00001247983 */ /* 0x000ee40000100a00 */
[----:B------:R-:W3:Y:S01]  /*5fbc0*/  LDL R32, [R1+0x1f0] ;  /* 0x0001f00001207983 */ /* 0x000ee20000100800 */
[----:B------:R-:W-:Y:S01]  /*5fbd0*/  STL.64 [R1+0xa60], R24 ;  /* 0x000a601801007387 */ /* 0x000fe20000100a00 */
[----:B------:R-:W-:Y:S02]  /*5fbe0*/  STL.64 [R1+0xa68], R26 ;  /* 0x000a681a01007387 */ /* 0x000fe40000100a00 */
[----:B------:R-:W3:Y:S01]  /*5fbf0*/  LDL R33, [R1+0x1f4] ;  /* 0x0001f40001217983 */ /* 0x000ee20000100800 */
[C---:B--2---:R-:W-:Y:S01]  /*5fc00*/  HMMA.16816.F32.BF16 R20, R44.reuse, R40, R20 ;  /* 0x000000282c14723c */ /* 0x044fe20000041814 */
[----:B------:R-:W2:Y:S11]  /*5fc10*/  LDL R40, [R1+0x200] ;  /* 0x0002000001287983 */ /* 0x000eb60000100800 */
[----:B------:R-:W-:Y:S11]  /*5fc20*/  @!UPT UIADD3 URZ, URZ, URZ, URZ ;  /* 0x0000003f3f3ff290 */ /* 0x000ff6000fffe03f */
[----:B------:R1:W-:Y:S01]  /*5fc30*/  STL.64 [R1+0xa50], R20 ;  /* 0x000a501401007387 */ /* 0x0003e20000100a00 */
[----:B------:R-:W-:Y:S02]  /*5fc40*/  STL.64 [R1+0xa58], R22 ;  /* 0x000a581601007387 */ /* 0x000fe40000100a00 */
[----:B------:R-:W2:Y:S02]  /*5fc50*/  LDL R41, [R1+0x204] ;  /* 0x0002040001297983 */ /* 0x000ea40000100800 */
[----:B0-----:R-:W2:Y:S01]  /*5fc60*/  LDL R28, [R1+0x210] ;  /* 0x00021000011c7983 */ /* 0x001ea20000100800 */
[----:B------:R-:W2:Y:S04]  /*5fc70*/  LDL R29, [R1+0x214] ;  /* 0x00021400011d7983 */ /* 0x000ea80000100800 */
[----:B-1----:R-:W2:Y:S01]  /*5fc80*/  LDL R20, [R1+0x190] ;  /* 0x0001900001147983 */ /* 0x002ea20000100800 */
[----:B------:R-:W-:Y:S02]  /*5fc90*/  STL.64 [R1+0xa40], R8 ;  /* 0x000a400801007387 */ /* 0x000fe40000100a00 */
[----:B------:R-:W-:Y:S02]  /*5fca0*/  STL.64 [R1+0xa48], R10 ;  /* 0x000a480a01007387 */ /* 0x000fe40000100a00 */
[----:B------:R-:W2:Y:S02]  /*5fcb0*/  LDL R21, [R1+0x194] ;  /* 0x0001940001157983 */ /* 0x000ea40000100800 */
[----:B--2---:R0:W-:Y:S01]  /*5fcc0*/  STL.64 [R1+0x4270], R20 ;  /* 0x0042701401007387 */ /* 0x0041e20000100a00 */
[----:B------:R-:W2:Y:S01]  /*5fcd0*/  LDL.64 R48, [R1+0x180] ;  /* 0x0001800001307983 */ /* 0x000ea20000100a00 */
[----:B----4-:R-:W-:Y:S01]  /*5fce0*/  HMMA.16816.F32.BF16 R4, R44, R52, R4 ;  /* 0x000000342c04723c */ /* 0x010fe20000041804 */
[----:B------:R-:W-:-:S02]  /*5fcf0*/  IMAD.MOV.U32 R18, RZ, RZ, R52 ;  /* 0x000000ffff127224 */ /* 0x000fc400078e0034 */
[----:B------:R-:W-:Y:S01]  /*5fd00*/  IMAD.MOV.U32 R15, RZ, RZ, R53 ;  /* 0x000000ffff0f7224 */ /* 0x000fe200078e0035 */
[----:B--2---:R-:W-:Y:S11]  /*5fd10*/  STL.64 [R1+0x4278], R48 ;  /* 0x0042783001007387 */ /* 0x004ff60000100a00 */
[----:B------:R-:W-:Y:S08]  /*5fd20*/  @!UPT UIADD3 URZ, URZ, URZ, URZ ;  /* 0x0000003f3f3ff290 */ /* 0x000ff0000fffe03f */
[----:B------:R1:W-:Y:S02]  /*5fd30*/  STL.64 [R1+0xa30], R4 ;  /* 0x000a300401007387 */ /* 0x0003e40000100a00 */
[----:B------:R2:W-:Y:S02]  /*5fd40*/  STL.64 [R1+0xa38], R6 ;  /* 0x000a380601007387 */ /* 0x0005e40000100a00 */
[----:B------:R-:W4:Y:S01]  /*5fd50*/  LDL.LU.64 R24, [R1+0xa20] ;  /* 0x000a200001187983 */ /* 0x000f220000300a00 */
[----:B------:R-:W4:Y:S01]  /*5fd60*/  LDL.LU.64 R26, [R1+0xa28] ;  /* 0x000a2800011a7983 */ /* 0x000f220000300a00 */
[----:B------:R-:W3:Y:S02]  /*5fd70*/  LDL R52, [R1+0x1b0] ;  /* 0x0001b00001347983 */ /* 0x000ee40000100800 */
[----:B------:R-:W3:Y:S02]  /*5fd80*/  LDL R53, [R1+0x1b4] ;  /* 0x0001b40001357983 */ /* 0x000ee40000100800 */
[----:B0-----:R-:W4:Y:S01]  /*5fd90*/  LDL.LU.64 R20, [R1+0xa10] ;  /* 0x000a100001147983 */ /* 0x001f220000300a00 */
[----:B------:R-:W4:Y:S01]  /*5fda0*/  LDL.LU.64 R22, [R1+0xa18] ;  /* 0x000a180001167983 */ /* 0x000f220000300a00 */
[----:B------:R-:W4:Y:S02]  /*5fdb0*/  LDL.LU.64 R8, [R1+0xa00] ;  /* 0x000a000001087983 */ /* 0x000f240000300a00 */
[----:B------:R-:W4:Y:S01]  /*5fdc0*/  LDL.LU.64 R10, [R1+0xa08] ;  /* 0x000a0800010a7983 */ /* 0x000f220000300a00 */
[----:B-1----:R-:W4:Y:S01]  /*5fdd0*/  LDL.LU.64 R4, [R1+0x9f0] ;  /* 0x0009f00001047983 */ /* 0x002f220000300a00 */
[----:B--2---:R-:W2:Y:S02]  /*5fde0*/  LDL.LU.64 R6, [R1+0x9f8] ;  /* 0x0009f80001067983 */ /* 0x004ea40000300a00 */
[----:B------:R-:W-:Y:S01]  /*5fdf0*/  IMAD.MOV.U32 R19, RZ, RZ, R57 ;  /* 0x000000ffff137224 */ /* 0x000fe200078e0039 */
[----:B---3--:R0:W-:Y:S01]  /*5fe00*/  STL.64 [R1+0x4280], R52 ;  /* 0x0042803401007387 */ /* 0x0081e20000100a00 */
[----:B------:R-:W3:Y:S02]  /*5fe10*/  LDL R56, [R1+0x1d0] ;  /* 0x0001d00001387983 */ /* 0x000ee40000100800 */
[----:B------:R-:W3:Y:S01]  /*5fe20*/  LDL R57, [R1+0x1d4] ;  /* 0x0001d40001397983 */ /* 0x000ee20000100800 */
[----:B0-----:R-:W3:Y:S04]  /*5fe30*/  LDL R52, [R1+0x1c0] ;  /* 0x0001c00001347983 */ /* 0x001ee80000100800 */
[----:B------:R-:W3:Y:S01]  /*5fe40*/  LDL R53, [R1+0x1c4] ;  /* 0x0001c40001357983 */ /* 0x000ee20000100800 */
[----:B------:R-:W-:Y:S02]  /*5fe50*/  STL.64 [R1+0x41d8], R14 ;  /* 0x0041d80e01007387 */ /* 0x000fe40000100a00 */
[----:B------:R-:W-:Y:S02]  /*5fe60*/  STL.64 [R1+0x41d0], R12 ;  /* 0x0041d00c01007387 */ /* 0x000fe40000100a00 */
[----:B------:R-:W-:Y:S01]  /*5fe70*/  STL.64 [R1+0x41c8], R18 ;  /* 0x0041c81201007387 */ /* 0x000fe20000100a00 */
[----:B------:R0:W-:Y:S01]  /*5fe80*/  STL.64 [R1+0x41c0], R16 ;  /* 0x0041c01001007387 */ /* 0x0001e20000100a00 */
[----:B----4-:R-:W-:Y:S01]  /*5fe90*/  HMMA.16816.F32.BF16 R8, R44, R32, R8 ;  /* 0x000000202c08723c */ /* 0x010fe20000041808 */
[----:B0-----:R-:W-:-:S02]  /*5fea0*/  IMAD.MOV.U32 R16, RZ, RZ, R61 ;  /* 0x000000ffff107224 */ /* 0x001fc400078e003d */
[----:B------:R-:W-:-:S05]  /*5feb0*/  IMAD.MOV.U32 R17, RZ, RZ, R2 ;  /* 0x000000ffff117224 */ /* 0x000fca00078e0002 */
[C---:B------:R-:W-:Y:S01]  /*5fec0*/  HMMA.16816.F32.BF16 R12, R44.reuse, R40, R20 ;  /* 0x000000282c0c723c */ /* 0x040fe20000041814 */
[----:B------:R0:W-:Y:S07]  /*5fed0*/  STL.64 [R1+0x4288], R16 ;  /* 0x0042881001007387 */ /* 0x0001ee0000100a00 */
[C---:B--2---:R-:W-:Y:S08]  /*5fee0*/  HMMA.16816.F32.BF16 R4, R44.reuse, R36, R4 ;  /* 0x000000242c04723c */ /* 0x044ff00000041804 */
[----:B0-----:R-:W-:Y:S01]  /*5fef0*/  HMMA.16816.F32.BF16 R16, R44, R28, R24 ;  /* 0x0000001c2c10723c */ /* 0x001fe20000041818 */
[----:B------:R-:W2:Y:S11]  /*5ff00*/  LDL.64 R24, [R1+0x170] ;  /* 0x0001700001187983 */ /* 0x000eb60000100a00 */
[----:B------:R-:W-:Y:S11]  /*5ff10*/  @!UPT UIADD3 URZ, URZ, URZ, URZ ;  /* 0x0000003f3f3ff290 */ /* 0x000ff6000fffe03f */
[----:B------:R-:W-:Y:S01]  /*5ff20*/  STL.64 [R1+0xa20], R16 ;  /* 0x000a201001007387 */ /* 0x000fe20000100a00 */
[----:B------:R-:W-:Y:S02]  /*5ff30*/  STL.64 [R1+0xa28], R18 ;  /* 0x000a281201007387 */ /* 0x000fe40000100a00 */
[----:B------:R-:W-:Y:S02]  /*5ff40*/  STL.64 [R1+0xa10], R12 ;  /* 0x000a100c01007387 */ /* 0x000fe40000100a00 */
[----:B------:R-:W-:Y:S01]  /*5ff50*/  STL.64 [R1+0xa18], R14 ;  /* 0x000a180e01007387 */ /* 0x000fe20000100a00 */
[----:B------:R0:W-:Y:S01]  /*5ff60*/  STL.64 [R1+0xa00], R8 ;  /* 0x000a000801007387 */ /* 0x0001e20000100a00 */
[----:B------:R1:W-:Y:S02]  /*5ff70*/  STL.64 [R1+0xa08], R10 ;  /* 0x000a080a01007387 */ /* 0x0003e40000100a00 */
[----:B------:R4:W-:Y:S02]  /*5ff80*/  STL.64 [R1+0x9f0], R4 ;  /* 0x0009f00401007387 */ /* 0x0009e40000100a00 */
[----:B------:R4:W-:Y:S01]  /*5ff90*/  STL.64 [R1+0x9f8], R6 ;  /* 0x0009f80601007387 */ /* 0x0009e20000100a00 */
[----:B0-----:R-:W3:Y:S01]  /*5ffa0*/  LDL.LU.64 R8, [R1+0x9e0] ;  /* 0x0009e00001087983 */ /* 0x001ee20000300a00 */
[----:B-1----:R-:W3:Y:S02]  /*5ffb0*/  LDL.LU.64 R10, [R1+0x9e8] ;  /* 0x0009e800010a7983 */ /* 0x002ee40000300a00 */
[----:B------:R-:W2:Y:S02]  /*5ffc0*/  LDL.LU.64 R16, [R1+0x9d0] ;  /* 0x0009d00001107983 */ /* 0x000ea40000300a00 */
[----:B------:R-:W2:Y:S01]  /*5ffd0*/  LDL.LU.64 R18, [R1+0x9d8] ;  /* 0x0009d80001127983 */ /* 0x000ea20000300a00 */
[----:B------:R-:W2:Y:S01]  /*5ffe0*/  LDL.LU.64 R48, [R1+0x9c0] ;  /* 0x0009c00001307983 */ /* 0x000ea20000300a00 */
[----:B------:R-:W2:Y:S02]  /*5fff0*/  LDL.LU.64 R50, [R1+0x9c8] ;  /* 0x0009c80001327983 */ /* 0x000ea40000300a00 */
[----:B------:R-:W2:Y:S02]  /*60000*/  LDL.LU.64 R20, [R1+0x9b0] ;  /* 0x0009b00001147983 */ /* 0x000ea40000300a00 */
[----:B------:R-:W2:Y:S02]  /*60010*/  LDL.LU.64 R22, [R1+0x9b8] ;  /* 0x0009b80001167983 */ /* 0x000ea40000300a00 */
[----:B------:R-:W-:Y:S01]  /*60020*/  IMAD.MOV.U32 R0, RZ, RZ, R37 ;  /* 0x000000ffff007224 */ /* 0x000fe200078e0025 */
[----:B------:R-:W2:Y:S01]  /*60030*/  LDL.LU.64 R12, [R1+0x9a0] ;  /* 0x0009a000010c7983 */ /* 0x000ea20000300a00 */
[----:B------:R-:W-:-:S02]  /*60040*/  IMAD.MOV.U32 R2, RZ, RZ, R36 ;  /* 0x000000ffff027224 */ /* 0x000fc400078e0024 */
[----:B------:R-:W2:Y:S02]  /*60050*/  LDL.LU.64 R14, [R1+0x9a8] ;  /* 0x0009a800010e7983 */ /* 0x000ea40000300a00 */
[----:B----4-:R-:W4:Y:S01]  /*60060*/  LDL.LU.64 R4, [R1+0x990] ;  /* 0x0009900001047983 */ /* 0x010f220000300a00 */
[----:B------:R-:W4:Y:S01]  /*60070*/  LDL.LU.64 R6, [R1+0x998] ;  /* 0x0009980001067983 */ /* 0x000f220000300a00 */
[----:B------:R-:W4:Y:S02]  /*60080*/  LDL.64 R28, [R1+0x160] ;  /* 0x00016000011c7983 */ /* 0x000f240000100a00 */
[----:B------:R-:W4:Y:S02]  /*60090*/  LDL.64 R32, [R1+0x140] ;  /* 0x0001400001207983 */ /* 0x000f240000100a00 */
[----:B------:R-:W4:Y:S01]  /*600a0*/  LDL.64 R36, [R1+0x130] ;  /* 0x0001300001247983 */ /* 0x000f220000100a00 */
[----:B------:R-:W-:Y:S01]  /*600b0*/  STL [R1+0x40dc], R0 ;  /* 0x0040dc0001007387 */ /* 0x000fe20000100800 */
[----:B------:R-:W-:Y:S01]  /*600c0*/  STL [R1+0x40d8], R2 ;  /* 0x0040d80201007387 */ /* 0x000fe20000100800 */
[C---:B---3--:R-:W-:Y:S08]  /*600d0*/  HMMA.16816.F32.BF16 R56, R44.reuse, R56, R8 ;  /* 0x000000382c38723c */ /* 0x048ff00000041808 */
[C---:B--2---:R-:W-:Y:S01]  /*600e0*/  HMMA.16816.F32.BF16 R52, R44.reuse, R52, R16 ;  /* 0x000000342c34723c */ /* 0x044fe20000041810 */
[----:B------:R-:W2:Y:S01]  /*600f0*/  LDL.LU.64 R8, [R1+0x980] ;  /* 0x0009800001087983 */ /* 0x000ea20000300a00 */
[----:B------:R-:W2:Y:S11]  /*60100*/  LDL.LU.64 R10, [R1+0x988] ;  /* 0x00098800010a7983 */ /* 0x000eb60000300a00 */
[----:B------:R-:W-:Y:S02]  /*60110*/  @!UPT UIADD3 URZ, URZ, URZ, URZ ;  /* 0x0000003f3f3ff290 */ /* 0x000fe4000fffe03f */
[----:B------:R0:W-:Y:S01]  /*60120*/  STL.64 [R1+0x9e0], R56 ;  /* 0x0009e03801007387 */ /* 0x0001e20000100a00 */
[----:B------:R-:W-:Y:S03]  /*60130*/  STL.64 [R1+0x9e8], R58 ;  /* 0x0009e83a01007387 */ /* 0x000fe60000100a00 */
[----:B0-----:R-:W3:Y:S01]  /*60140*/  LDL.64 R56, [R1+0x120] ;  /* 0x0001200001387983 */ /* 0x001ee20000100a00 */
[----:B------:R-:W2:Y:S03]  /*60150*/  LDL.LU.64 R16, [R1+0x4288] ;  /* 0x0042880001107983 */ /* 0x000ea60000300a00 */
[----:B------:R0:W-:Y:S02]  /*60160*/  STL.64 [R1+0x9d0], R52 ;  /* 0x0009d03401007387 */ /* 0x0001e40000100a00 */
[----:B------:R1:W-:Y:S01]  /*60170*/  STL.64 [R1+0x9d8], R54 ;  /* 0x0009d83601007387 */ /* 0x0003e20000100a00 */
[----:B0-----:R-:W1:Y:S02]  /*60180*/  LDL.LU.64 R52, [R1+0x4280] ;  /* 0x0042800001347983 */ /* 0x001e640000300a00 */
[C---:B-1----:R-:W-:Y:S02]  /*60190*/  HMMA.16816.F32.BF16 R52, R44.reuse, R52, R48 ;  /* 0x000000342c34723c */ /* 0x042fe40000041830 */
[----:B------:R-:W4:Y:S06]  /*601a0*/  LDL.LU.64 R48, [R1+0x4278] ;  /* 0x0042780001307983 */ /* 0x000f2c0000300a00 */
[C---:B--2---:R-:W-:Y:S11]  /*601b0*/  HMMA.16816.F32.BF16 R16, R44.reuse, R16, R20 ;  /* 0x000000102c10723c */ /* 0x044ff60000041814 */
[----:B------:R-:W-:Y:S04]  /*601c0*/  @!UPT UIADD3 URZ, URZ, URZ, URZ ;  /* 0x0000003f3f3ff290 */ /* 0x000fe8000fffe03f */
[----:B------:R0:W-:Y:S01]  /*601d0*/  STL.64 [R1+0x9c0], R52 ;  /* 0x0009c03401007387 */ /* 0x0001e20000100a00 */
[----:B------:R-:W-:Y:S03]  /*601e0*/  STL.64 [R1+0x9c8], R54 ;  /* 0x0009c83601007387 */ /* 0x000fe60000100a00 */
[----:B0-----:R-:W2:Y:S01]  /*601f0*/  LDL.64 R52, [R1+0x110] ;  /* 0x0001100001347983 */ /* 0x001ea20000100a00 */
[----:B------:R-:W2:Y:S03]  /*60200*/  LDL.LU.64 R20, [R1+0x4270] ;  /* 0x0042700001147983 */ /* 0x000ea60000300a00 */
[----:B------:R-:W-:Y:S02]  /*60210*/  STL.64 [R1+0x9b0], R16 ;  /* 0x0009b01001007387 */ /* 0x000fe40000100a00 */
[----:B------:R-:W-:Y:S01]  /*60220*/  STL.64 [R1+0x9b8], R18 ;  /* 0x0009b81201007387 */ /* 0x000fe20000100a00 */
[C---:B----4-:R-:W-:Y:S08]  /*60230*/  HMMA.16816.F32.BF16 R4, R44.reuse, R48, R4 ;  /* 0x000000302c04723c */ /* 0x050ff00000041804 */
[C---:B--2---:R-:W-:Y:S11]  /*60240*/  HMMA.16816.F32.BF16 R12, R44.reuse, R20, R12 ;  /* 0x000000142c0c723c */ /* 0x044ff6000004180c */
[----:B------:R-:W-:Y:S11]  /*60250*/  @!UPT UIADD3 URZ, URZ, URZ, URZ ;  /* 0x0000003f3f3ff290 */ /* 0x000ff6000fffe03f */
[----:B------:R-:W-:Y:S01]  /*60260*/  @!UPT UIADD3 URZ, URZ, URZ, URZ ;  /* 0x0000003f3f3ff290 */ /* 0x000fe2000fffe03f */
[----:B------:R-:W-:Y:S01]  /*60270*/  STL.64 [R1+0x9a0], R12 ;  /* 0x0009a00c01007387 */ /* 0x000fe20000100a00 */
[----:B------:R-:W-:Y:S02]  /*60280*/  STL.64 [R1+0x9a8], R14 ;  /* 0x0009a80e01007387 */ /* 0x000fe40000100a00 */
[----:B------:R0:W-:Y:S02]  /*60290*/  STL.64 [R1+0x990], R4 ;  /* 0x0009900401007387 */ /* 0x0001e40000100a00 */
[----:B------:R1:W-:Y:S01]  /*602a0*/  STL.64 [R1+0x998], R6 ;  /* 0x0009980601007387 */ /* 0x0003e20000100a00 */
[----:B0-----:R-:W2:Y:S01]  /*602b0*/  LDL.LU.64 R4, [R1+0x970] ;  /* 0x0009700001047983 */ /* 0x001ea20000300a00 */
[----:B-1----:R-:W2:Y:S01]  /*602c0*/  LDL.LU.64 R6, [R1+0x978] ;  /* 0x0009780001067983 */ /* 0x002ea20000300a00 */
[----:B------:R-:W-:Y:S01]  /*602d0*/  HMMA.16816.F32.BF16 R8, R44, R24, R8 ;  /* 0x000000182c08723c */ /* 0x000fe20000041808 */
[----:B------:R-:W-:Y:S02]  /*602e0*/  IMAD.MOV.U32 R0, RZ, RZ, R24 ;  /* 0x000000ffff007224 */ /* 0x000fe400078e0018 */
[----:B------:R-:W-:-:S02]  /*602f0*/  IMAD.MOV.U32 R2, RZ, RZ, R25 ;  /* 0x000000ffff027224 */ /* 0x000fc400078e0019 */
[----:B------:R-:W-:Y:S02]  /*60300*/  IMAD.MOV.U32 R41, RZ, RZ, R3 ;  /* 0x000000ffff297224 */ /* 0x000fe400078e0003 */
[----:B------:R-:W-:Y:S02]  /*60310*/  IMAD.MOV.U32 R40, RZ, RZ, R60 ;  /* 0x000000ffff287224 */ /* 0x000fe400078e003c */
[----:B------:R-:W-:Y:S02]  /*60320*/  IMAD.MOV.U32 R3, RZ, RZ, R49 ;  /* 0x000000ffff037224 */ /* 0x000fe400078e0031 */
[----:B------:R-:W-:Y:S01]  /*60330*/  IMAD.MOV.U32 R60, RZ, RZ, R48 ;  /* 0x000000ffff3c7224 */ /* 0x000fe200078e0030 */
[----:B------:R-:W4:Y:S01]  /*60340*/  LDL.LU.64 R20, [R1+0x960] ;  /* 0x0009600001147983 */ /* 0x000f220000300a00 */
[----:B------:R-:W4:Y:S02]  /*60350*/  LDL.LU.64 R22, [R1+0x968] ;  /* 0x0009680001167983 */ /* 0x000f240000300a00 */
[----:B------:R-:W3:Y:S02]  /*60360*/  LDL.LU.64 R16, [R1+0x1140] ;  /* 0x0011400001107983 */ /* 0x000ee40000300a00 */
[----:B------:R-:W3:Y:S01]  /*60370*/  LDL.LU.64 R18, [R1+0x1148] ;  /* 0x0011480001127983 */ /* 0x000ee20000300a00 */
[----:B------:R-:W-:Y:S01]  /*60380*/  STL [R1+0x40e4], R3 ;  /* 0x0040e40301007387 */ /* 0x000fe20000100800 */
[----:B------:R-:W-:Y:S04]  /*60390*/  STL [R1+0x40e0], R60 ;  /* 0x0040e03c01007387 */ /* 0x000fe80000100800 */
[----:B------:R0:W-:Y:S01]  /*603a0*/  STL.64 [R1+0x980], R8 ;  /* 0x0009800801007387 */ /* 0x0001e20000100a00 */
[----:B------:R1:W-:Y:S02]  /*603b0*/  STL.64 [R1+0x988], R10 ;  /* 0x0009880a01007387 */ /* 0x0003e40000100a00 */
[----:B------:R-:W3:Y:S02]  /*603c0*/  LDL.LU.64 R12, [R1+0x1130] ;  /* 0x00113000010c7983 */ /* 0x000ee40000300a00 */
[----:B------:R-:W3:Y:S01]  /*603d0*/  LDL.LU.64 R14, [R1+0x1138] ;  /* 0x00113800010e7983 */ /* 0x000ee20000300a00 */
[----:B0-----:R-:W3:Y:S01]  /*603e0*/  LDL.LU.64 R8, [R1+0x1120] ;  /* 0x0011200001087983 */ /* 0x001ee20000300a00 */
[----:B-1----:R-:W3:Y:S02]  /*603f0*/  LDL.LU.64 R10, [R1+0x1128] ;  /* 0x00112800010a7983 */ /* 0x002ee40000300a00 */
[----:B------:R-:W-:Y:S02]  /*60400*/  STL [R1+0x40ec], R2 ;  /* 0x0040ec0201007387 */ /* 0x000fe40000100800 */
[----:B------:R0:W-:Y:S01]  /*60410*/  STL [R1+0x40e8], R0 ;  /* 0x0040e80001007387 */ /* 0x0001e20000100800 */
[C---:B--2---:R-:W-:Y:S01]  /*60420*/  HMMA.16816.F32.BF16 R24, R44.reuse, R28, R4 ;  /* 0x0000001c2c18723c */ /* 0x044fe20000041804 */
[----:B------:R-:W2:Y:S11]  /*60430*/  LDL.LU.64 R4, [R1+0x1110] ;  /* 0x0011100001047983 */ /* 0x000eb60000300a00 */
[----:B------:R-:W-:Y:S11]  /*60440*/  @!UPT UIADD3 URZ, URZ, URZ, URZ ;  /* 0x0000003f3f3ff290 */ /* 0x000ff6000fffe03f */
[----:B------:R-:W-:Y:S01]  /*60450*/  STL.64 [R1+0x970], R24 ;  /* 0x0009701801007387 */ /* 0x000fe20000100a00 */
[----:B------:R-:W-:Y:S02]  /*60460*/  STL.64 [R1+0x978], R26 ;  /* 0x0009781a01007387 */ /* 0x000fe40000100a00 */
[----:B------:R-:W2:Y:S01]  /*60470*/  LDL.LU.64 R6, [R1+0x1118] ;  /* 0x0011180001067983 */ /* 0x000ea20000300a00 */
[C---:B----4-:R-:W-:Y:S08]  /*60480*/  HMMA.16816.F32.BF16 R20, R44.reuse, R40, R20 ;  /* 0x000000282c14723c */ /* 0x050ff00000041814 */
[C---:B---3--:R-:W-:Y:S08]  /*60490*/  HMMA.16816.F32.BF16 R16, R44.reuse, R32, R16 ;  /* 0x000000202c10723c */ /* 0x048ff00000041810 */
[----:B------:R-:W-:Y:S01]  /*604a0*/  HMMA.16816.F32.BF16 R12, R44, R36, R12 ;  /* 0x000000242c0c723c */ /* 0x000fe2000004180c */
[----:B------:R-:W-:-:S07]  /*604b0*/  IMAD.MOV.U32 R61, RZ, RZ, R29 ;  /* 0x000000ffff3d7224 */ /* 0x000fce00078e001d */
[----:B------:R-:W-:Y:S01]  /*604c0*/  HMMA.16816.F32.BF16 R8, R44, R56, R8 ;  /* 0x000000382c08723c */ /* 0x000fe20000041808 */
[----:B------:R1:W-:Y:S01]  /*604d0*/  STL [R1+0x40f0], R61 ;  /* 0x0040f03d01007387 */ /* 0x0003e20000100800 */
[----:B0-----:R-:W-:Y:S02]  /*604e0*/  IMAD.MOV.U32 R0, RZ, RZ, R33 ;  /* 0x000000ffff007224 */ /* 0x001fe400078e0021 */
[----:B------:R-:W-:Y:S02]  /*604f0*/  IMAD.MOV.U32 R2, RZ, RZ, R32 ;  /* 0x000000ffff027224 */ /* 0x000fe400078e0020 */
[----:B------:R-:W-:Y:S01]  /*60500*/  IMAD.MOV.U32 R60, RZ, RZ, R57 ;  /* 0x000000ffff3c7224 */ /* 0x000fe200078e0039 */
[----:B------:R-:W-:Y:S01]  /*60510*/  STL.64 [R1+0x960], R20 ;  /* 0x0009601401007387 */ /* 0x000fe20000100a00 */
[----:B------:R-:W-:Y:S03]  /*60520*/  STL.64 [R1+0x968], R22 ;  /* 0x0009681601007387 */ /* 0x000fe60000100a00 */
[----:B------:R-:W-:Y:S01]  /*60530*/  STL.64 [R1+0x1140], R16 ;  /* 0x0011401001007387 */ /* 0x000fe20000100a00 */
[----:B------:R-:W-:Y:S03]  /*60540*/  STL.64 [R1+0x1148], R18 ;  /* 0x0011481201007387 */ /* 0x000fe60000100a00 */
[----:B------:R-:W-:Y:S01]  /*60550*/  STL [R1+0x40f8], R0 ;  /* 0x0040f80001007387 */ /* 0x000fe20000100800 */
[----:B-1----:R-:W-:-:S02]  /*60560*/  IMAD.MOV.U32 R61, RZ, RZ, R37 ;  /* 0x000000ffff3d7224 */ /* 0x002fc400078e0025 */
[----:B------:R-:W-:Y:S02]  /*60570*/  STL [R1+0x40f4], R2 ;  /* 0x0040f40201007387 */ /* 0x000fe40000100800 */
[----:B------:R-:W3:Y:S01]  /*60580*/  LDL.64 R36, [R1+0x100] ;  /* 0x0001000001247983 */ /* 0x000ee20000100a00 */
[----:B------:R-:W-:Y:S01]  /*60590*/  STL.64 [R1+0x1130], R12 ;  /* 0x0011300c01007387 */ /* 0x000fe20000100a00 */
[----:B------:R-:W-:Y:S02]  /*605a0*/  STL.64 [R1+0x1138], R14 ;  /* 0x0011380e01007387 */ /* 0x000fe40000100a00 */
[----:B------:R-:W-:Y:S02]  /*605b0*/  IMAD.MOV.U32 R3, RZ, RZ, R56 ;  /* 0x000000ffff037224 */ /* 0x000fe400078e0038 */
[----:B------:R-:W-:Y:S01]  /*605c0*/  STL [R1+0x40fc], R61 ;  /* 0x0040fc3d01007387 */ /* 0x000fe20000100800 */
[----:B------:R-:W-:Y:S01]  /*605d0*/  STL.64 [R1+0x1120], R8 ;  /* 0x0011200801007387 */ /* 0x000fe20000100a00 */
[----:B------:R-:W-:Y:S02]  /*605e0*/  STL.64 [R1+0x1128], R10 ;  /* 0x0011280a01007387 */ /* 0x000fe40000100a00 */
[----:B------:R-:W-:Y:S02]  /*605f0*/  STL [R1+0x4104], R60 ;  /* 0x0041043c01007387 */ /* 0x000fe40000100800 */
[----:B------:R-:W-:Y:S01]  /*60600*/  STL [R1+0x4100], R3 ;  /* 0x0041000301007387 */ /* 0x000fe20000100800 */
[C---:B--2---:R-:W-:Y:S11]  /*60610*/  HMMA.16816.F32.BF16 R4, R44.reuse, R52, R4 ;  /* 0x000000342c04723c */ /* 0x044ff60000041804 */
[----:B------:R-:W-:Y:S11]  /*60620*/  @!UPT UIADD3 URZ, URZ, URZ, URZ ;  /* 0x0000003f3f3ff290 */ /* 0x000ff6000fffe03f */
[----:B------:R-:W-:Y:S01]  /*60630*/  @!UPT UIADD3 URZ, URZ, URZ, URZ ;  /* 0x0000003f3f3ff290 */ /* 0x000fe2000fffe03f */
[----:B------:R0:W-:Y:S01]  /*60640*/  STL.64 [R1+0x1110], R4 ;  /* 0x0011100401007387 */ /* 0x0001e20000100a00 */
[----:B------:R1:W-:Y:S03]  /*60650*/  STL.64 [R1+0x1118], R6 ;  /* 0x0011180601007387 */ /* 0x0003e60000100a00 */
[----:B0-----:R-:W3:Y:S01]  /*60660*/  LDL.LU.64 R4, [R1+0x1100] ;  /* 0x0011000001047983 */ /* 0x001ee20000300a00 */
[----:B-1----:R-:W3:Y:S02]  /*60670*/  LDL.LU.64 R6, [R1+0x1108] ;  /* 0x0011080001067983 */ /* 0x002ee40000300a00 */
[----:B------:R-:W2:Y:S02]  /*60680*/  LDL R32, [R1] ;  /* 0x0000000001207983 */ /* 0x000ea40000100800 */
[----:B------:R-:W2:Y:S02]  /*60690*/  LDL R33, [R1+0x4] ;  /* 0x0000040001217983 */ /* 0x000ea40000100800 */
[----:B--2---:R-:W-:Y:S01]  /*606a0*/  STL.64 [R1+0x41e0], R32 ;  /* 0x0041e02001007387 */ /* 0x004fe20000100a00 */
[----:B------:R-:W2:Y:S02]  /*606b0*/  LDL R48, [R1+0x10] ;  /* 0x0000100001307983 */ /* 0x000ea40000100800 */
[----:B------:R-:W2:Y:S02]  /*606c0*/  LDL R49, [R1+0x14] ;  /* 0x0000140001317983 */ /* 0x000ea40000100800 */
[----:B--2---:R-:W-:Y:S01]  /*606d0*/  STL.64 [R1+0x41e8], R48 ;  /* 0x0041e83001007387 */ /* 0x004fe20000100a00 */
[----:B------:R-:W2:Y:S02]  /*606e0*/  LDL R28, [R1+0x20] ;  /* 0x00002000011c7983 */ /* 0x000ea40000100800 */
[----:B------:R-:W2:Y:S02]  /*606f0*/  LDL R29, [R1+0x24] ;  /* 0x00002400011d7983 */ /* 0x000ea40000100800 */
[----:B--2---:R-:W-:Y:S01]  /*60700*/  STL.64 [R1+0x41f0], R28 ;  /* 0x0041f01c01007387 */ /* 0x004fe20000100a00 */
[----:B------:R-:W2:Y:S02]  /*60710*/  LDL R8, [R1+0x30] ;  /* 0x0000300001087983 */ /* 0x000ea40000100800 */
[----:B------:R-:W2:Y:S01]  /*60720*/  LDL R9, [R1+0x34] ;  /* 0x0000340001097983 */ /* 0x000ea20000100800 */
[----:B---3--:R-:W-:Y:S01]  /*60730*/  HMMA.16816.F32.BF16 R4, R44, R36, R4 ;  /* 0x000000242c04723c */ /* 0x008fe20000041804 */
[----:B------:R-:W-:Y:S01]  /*60740*/  IMAD.MOV.U32 R2, RZ, RZ, R53 ;  /* 0x000000ffff027224 */ /* 0x000fe200078e0035 */
[----:B--2---:R-:W-:Y:S01]  /*60750*/  STL.64 [R1+0x41f8], R8 ;  /* 0x0041f80801007387 */ /* 0x004fe20000100a00 */
[----:B------:R-:W2:Y:S02]  /*60760*/  LDL R16, [R1+0x40] ;  /* 0x0000400001107983 */ /* 0x000ea40000100800 */
[----:B------:R-:W2:Y:S02]  /*60770*/  LDL R17, [R1+0x44] ;  /* 0x0000440001117983 */ /* 0x000ea40000100800 */
[----:B------:R-:W-:Y:S01]  /*60780*/  IMAD.MOV.U32 R0, RZ, RZ, R52 ;  /* 0x000000ffff007224 */ /* 0x000fe200078e0034 */
[----:B------:R-:W3:Y:S04]  /*60790*/  LDL R53, [R1+0xd4] ;  /* 0x0000d40001357983 */ /* 0x000ee80000100800 */
[----:B------:R-:W3:Y:S04]  /*607a0*/  LDL R52, [R1+0xd0] ;  /* 0x0000d00001347983 */ /* 0x000ee80000100800 */
[----:B------:R-:W4:Y:S04]  /*607b0*/  LDL.64 R40, [R1+0xf0] ;  /* 0x0000f00001287983 */ /* 0x000f280000100a00 */
[----:B------:R-:W3:Y:S01]  /*607c0*/  LDL.64 R56, [R1+0xe0] ;  /* 0x0000e00001387983 */ /* 0x000ee20000100a00 */
[----:B------:R-:W-:-:S02]  /*607d0*/  IMAD.MOV.U32 R3, RZ, RZ, R36 ;  /* 0x000000ffff037224 */ /* 0x000fc400078e0024 */
[----:B------:R-:W-:Y:S01]  /*607e0*/  IMAD.MOV.U32 R61, RZ, RZ, R37 ;  /* 0x000000ffff3d7224 */ /* 0x000fe200078e0025 */
[----:B--2---:R0:W-:Y:S01]  /*607f0*/  STL.64 [R1+0x4200], R16 ;  /* 0x0042001001007387 */ /* 0x0041e20000100a00 */
[----:B------:R-:W-:Y:S02]  /*60800*/  STL [R1+0x410c], R2 ;  /* 0x00410c0201007387 */ /* 0x000fe40000100800 */
[----:B------:R-:W-:Y:S02]  /*60810*/  STL [R1+0x4108], R0 ;  /* 0x0041080001007387 */ /* 0x000fe40000100800 */
[----:B------:R1:W-:Y:S01]  /*60820*/  STL.64 [R1+0x1100], R4 ;  /* 0x0011000401007387 */ /* 0x0003e20000100a00 */
[----:B------:R2:W-:Y:S04]  /*60830*/  STL.64 [R1+0x1108], R6 ;  /* 0x0011080601007387 */ /* 0x0005e80000100a00 */
[----:B0-----:R-:W4:Y:S01]  /*60840*/  LDL.LU.64 R16, [R1+0x10f0] ;  /* 0x0010f00001107983 */ /* 0x001f220000300a00 */
[----:B------:R-:W4:Y:S02]  /*60850*/  LDL.LU.64 R18, [R1+0x10f8] ;  /* 0x0010f80001127983 */ /* 0x000f240000300a00 */
[----:B------:R-:W3:Y:S02]  /*60860*/  LDL.LU.64 R12, [R1+0x10e0] ;  /* 0x0010e000010c7983 */ /* 0x000ee40000300a00 */
[----:B------:R-:W3:Y:S01]  /*60870*/  LDL.LU.64 R14, [R1+0x10e8] ;  /* 0x0010e800010e7983 */ /* 0x000ee20000300a00 */
[----:B-1----:R-:W3:Y:S01]  /*60880*/  LDL.LU.64 R4, [R1+0x10d0] ;  /* 0x0010d00001047983 */ /* 0x002ee20000300a00 */
[----:B--2---:R-:W3:Y:S02]  /*60890*/  LDL.LU.64 R6, [R1+0x10d8] ;  /* 0x0010d80001067983 */ /* 0x004ee40000300a00 */
[----:B------:R-:W2:Y:S02]  /*608a0*/  LDL R36, [R1+0x60] ;  /* 0x0000600001247983 */ /* 0x000ea40000100800 */
[----:B------:R-:W2:Y:S02]  /*608b0*/  LDL R37, [R1+0x64] ;  /* 0x0000640001257983 */ /* 0x000ea40000100800 */
[----:B--2---:R0:W-:Y:S01]  /*608c0*/  STL.64 [R1+0x4208], R36 ;  /* 0x0042082401007387 */ /* 0x0041e20000100a00 */
[----:B------:R-:W2:Y:S02]  /*608d0*/  LDL R32, [R1+0x50] ;  /* 0x0000500001207983 */ /* 0x000ea40000100800 */
[----:B------:R-:W2:Y:S02]  /*608e0*/  LDL R33, [R1+0x54] ;  /* 0x0000540001217983 */ /* 0x000ea40000100800 */
[----:B--2---:R-:W-:Y:S01]  /*608f0*/  STL.64 [R1+0x4210], R32 ;  /* 0x0042102001007387 */ /* 0x004fe20000100a00 */
[----:B------:R-:W2:Y:S02]  /*60900*/  LDL R8, [R1+0x70] ;  /* 0x0000700001087983 */ /* 0x000ea40000100800 */
[----:B------:R-:W2:Y:S02]  /*60910*/  LDL R9, [R1+0x74] ;  /* 0x0000740001097983 */ /* 0x000ea40000100800 */
[----:B--2---:R1:W-:Y:S01]  /*60920*/  STL.64 [R1+0x4218], R8 ;  /* 0x0042180801007387 */ /* 0x0043e20000100a00 */
[----:B0-----:R-:W2:Y:S02]  /*60930*/  LDL R36, [R1+0x80] ;  /* 0x0000800001247983 */ /* 0x001ea40000100800 */
[----:B------:R-:W2:Y:S02]  /*60940*/  LDL R37, [R1+0x84] ;  /* 0x0000840001257983 */ /* 0x000ea40000100800 */
[----:B--2---:R-:W-:Y:S01]  /*60950*/  STL.64 [R1+0x4220], R36 ;  /* 0x0042202401007387 */ /* 0x004fe20000100a00 */
[----:B-1----:R-:W2:Y:S02]  /*60960*/  LDL R8, [R1+0x90] ;  /* 0x0000900001087983 */ /* 0x002ea40000100800 */
[----:B------:R-:W2:Y:S02]  /*60970*/  LDL R9, [R1+0x94] ;  /* 0x0000940001097983 */ /* 0x000ea40000100800 */
[----:B--2---:R0:W-:Y:S04]  /*60980*/  STL.64 [R1+0x4228], R8 ;  /* 0x0042280801007387 */ /* 0x0041e80000100a00 */
[----:B0-----:R-:W2:Y:S04]  /*60990*/  LDL R8, [R1+0xa0] ;  /* 0x0000a00001087983 */ /* 0x001ea80000100800 */
[----:B------:R-:W2:Y:S04]  /*609a0*/  LDL R9, [R1+0xa4] ;  /* 0x0000a40001097983 */ /* 0x000ea80000100800 */
[----:B--2---:R4:W-:Y:S02]  /*609b0*/  STL.64 [R1+0x4240], R8 ;  /* 0x0042400801007387 */ /* 0x0049e40000100a00 */
[C---:B----4-:R-:W-:Y:S02]  /*609c0*/  HMMA.16816.F32.BF16 R8, R44.reuse, R40, R16 ;  /* 0x000000282c08723c */ /* 0x050fe40000041810 */
[----:B------:R-:W-:Y:S11]  /*609d0*/  STL [R1+0x4110], R3 ;  /* 0x0041100301007387 */ /* 0x000ff60000100800 */
[----:B------:R-:W-:Y:S10]  /*609e0*/  @!UPT UIADD3 URZ, URZ, URZ, URZ ;  /* 0x0000003f3f3ff290 */ /* 0x000ff4000fffe03f */
[----:B------:R0:W-:Y:S01]  /*609f0*/  STL.64 [R1+0x10f0], R8 ;  /* 0x0010f00801007387 */ /* 0x0001e20000100a00 */
[----:B------:R-:W-:Y:S03]  /*60a00*/  STL.64 [R1+0x10f8], R10 ;  /* 0x0010f80a01007387 */ /* 0x000fe60000100a00 */
[----:B0-----:R-:W2:Y:S04]  /*60a10*/  LDL R8, [R1+0xb0] ;  /* 0x0000b00001087983 */ /* 0x001ea80000100800 */
[----:B------:R-:W2:Y:S01]  /*60a20*/  LDL R9, [R1+0xb4] ;  /* 0x0000b40001097983 */ /* 0x000ea20000100800 */
[C---:B---3--:R-:W-:Y:S03]  /*60a30*/  HMMA.16816.F32.BF16 R4, R44.reuse, R52, R4 ;  /* 0x000000342c04723c */ /* 0x048fe60000041804 */
[----:B--2---:R0:W-:Y:S05]  /*60a40*/  STL.64 [R1+0x4258], R8 ;  /* 0x0042580801007387 */ /* 0x0041ea0000100a00 */
[----:B0-----:R-:W-:Y:S11]  /*60a50*/  HMMA.16816.F32.BF16 R8, R44, R56, R12 ;  /* 0x000000382c08723c */ /* 0x001ff6000004180c */
[----:B------:R-:W-:Y:S11]  /*60a60*/  @!UPT UIADD3 URZ, URZ, URZ, URZ ;  /* 0x0000003f3f3ff290 */ /* 0x000ff6000fffe03f */
[----:B------:R-:W-:Y:S01]  /*60a70*/  @!UPT UIADD3 URZ, URZ, URZ, URZ ;  /* 0x0000003f3f3ff290 */ /* 0x000fe2000fffe03f */
[----:B------:R0:W-:Y:S01]  /*60a80*/  STL.64 [R1+0x10e0], R8 ;  /* 0x0010e00801007387 */ /* 0x0001e20000100a00 */
[----:B------:R1:W-:Y:S03]  /*60a90*/  STL.64 [R1+0x10e8], R10 ;  /* 0x0010e80a01007387 */ /* 0x0003e60000100a00 */
[----:B0-----:R-:W2:Y:S01]  /*60aa0*/  LDL R8, [R1+0xc0] ;  /* 0x0000c00001087983 */ /* 0x001ea20000100800 */
[----:B------:R-:W-:Y:S02]  /*60ab0*/  STL.64 [R1+0x10d0], R4 ;  /* 0x0010d00401007387 */ /* 0x000fe40000100a00 */
[----:B------:R-:W-:Y:S02]  /*60ac0*/  STL.64 [R1+0x10d8], R6 ;  /* 0x0010d80601007387 */ /* 0x000fe40000100a00 */
[----:B------:R-:W2:Y:S01]  /*60ad0*/  LDL R9, [R1+0xc4] ;  /* 0x0000c40001097983 */ /* 0x000ea20000100800 */
[----:B-1----:R-:W3:Y:S01]  /*60ae0*/  LDL R10, [R1+0x272c] ;  /* 0x00272c00010a7983 */ /* 0x002ee20000100800 */
[----:B------:R-:W4:Y:S02]  /*60af0*/  LDL.LU.64 R36, [R1+0x1090] ;  /* 0x0010900001247983 */ /* 0x000f240000300a00 */
[----:B------:R-:W2:Y:S02]  /*60b00*/  LDL.LU.64 R38, [R1+0x1098] ;  /* 0x0010980001267983 */ /* 0x000ea40000300a00 */
[----:B--2---:R-:W-:Y:S01]  /*60b10*/  STL.64 [R1+0x4238], R38 ;  /* 0x0042382601007387 */ /* 0x004fe20000100a00 */
[----:B----4-:R0:W-:Y:S03]  /*60b20*/  STL.64 [R1+0x4230], R36 ;  /* 0x0042302401007387 */ /* 0x0101e60000100a00 */
[----:B0-----:R-:W2:Y:S01]  /*60b30*/  LDL.LU.64 R36, [R1+0x10a0] ;  /* 0x0010a00001247983 */ /* 0x001ea20000300a00 */
[----:B------:R-:W4:Y:S03]  /*60b40*/  LDL.LU.64 R38, [R1+0x10a8] ;  /* 0x0010a80001267983 */ /* 0x000f260000300a00 */
[----:B----4-:R-:W-:Y:S01]  /*60b50*/  STL.64 [R1+0x4250], R38 ;  /* 0x0042502601007387 */ /* 0x010fe20000100a00 */
[----:B--2---:R0:W-:Y:S03]  /*60b60*/  STL.64 [R1+0x4248], R36 ;  /* 0x0042482401007387 */ /* 0x0041e60000100a00 */
[----:B0-----:R-:W2:Y:S01]  /*60b70*/  LDL.LU.64 R36, [R1+0x10b0] ;  /* 0x0010b00001247983 */ /* 0x001ea20000300a00 */
[----:B------:R-:W4:Y:S03]  /*60b80*/  LDL.LU.64 R38, [R1+0x10b8] ;  /* 0x0010b80001267983 */ /* 0x000f260000300a00 */
[----:B----4-:R-:W-:Y:S01]  /*60b90*/  STL.64 [R1+0x4268], R38 ;  /* 0x0042682601007387 */ /* 0x010fe20000100a00 */
[----:B--2---:R0:W-:Y:S03]  /*60ba0*/  STL.64 [R1+0x4260], R36 ;  /* 0x0042602401007387 */ /* 0x0041e60000100a00 */
[----:B0-----:R-:W2:Y:S01]  /*60bb0*/  LDL.LU.64 R36, [R1+0x10c0] ;  /* 0x0010c00001247983 */ /* 0x001ea20000300a00 */
[----:B------:R-:W2:Y:S02]  /*60bc0*/  LDL.LU.64 R38, [R1+0x10c8] ;  /* 0x0010c80001267983 */ /* 0x000ea40000300a00 */
[----:B------:R-:W-:-:S02]  /*60bd0*/  IMAD.MOV.U32 R0, RZ, RZ, R40 ;  /* 0x000000ffff007224 */ /* 0x000fc400078e0028 */
[----:B------:R-:W-:Y:S01]  /*60be0*/  IMAD.MOV.U32 R60, RZ, RZ, R41 ;  /* 0x000000ffff3c7224 */ /* 0x000fe200078e0029 */
[----:B------:R-:W4:Y:S04]  /*60bf0*/  LDL.LU.64 R32, [R1+0x1080] ;  /* 0x0010800001207983 */ /* 0x000f280000300a00 */
[----:B---3--:R2:W0:Y:S01]  /*60c00*/  LDSM.16.MT88.4 R40, [R10+0x8000] ;  /* 0x008000000a28783b */ /* 0x0084220000004200 */
[----:B------:R-:W4:Y:S02]  /*60c10*/  LDL.LU.64 R34, [R1+0x1088] ;  /* 0x0010880001227983 */ /* 0x000f240000300a00 */
        /* <DEDUP_REMOVED lines=13> */
[----:B------:R-:W-:-:S02]  /*60cf0*/  IMAD.MOV.U32 R3, RZ, RZ, R56 ;  /* 0x000000ffff037224 */ /* 0x000fc400078e0038 */
[----:B------:R-:W-:Y:S01]  /*60d00*/  IMAD.MOV.U32 R2, RZ, RZ, R57 ;  /* 0x000000ffff027224 */ /* 0x000fe200078e0039 */
[----:B------:R-:W3:Y:S01]  /*60d10*/  LDL.LU.64 R26, [R1+0x1018] ;  /* 0x00101800011a7983 */ /* 0x000ee20000300a00 */
[----:B------:R-:W3:Y:S02]  /*60d20*/  LDL.LU.64 R56, [R1+0x1000] ;  /* 0x0010000001387983 */ /* 0x000ee40000300a00 */
[----:B------:R-:W3:Y:S02]  /*60d30*/  LDL.LU.64 R58, [R1+0x1008] ;  /* 0x00100800013a7983 */ /* 0x000ee40000300a00 */
[----:B------:R-:W3:Y:S01]  /*60d40*/  LDL.LU.64 R52, [R1+0xff0] ;  /* 0x000ff00001347983 */ /* 0x000ee20000300a00 */
[----:B------:R-:W3:Y:S01]  /*60d50*/  LDL.LU.64 R54, [R1+0xff8] ;  /* 0x000ff80001367983 */ /* 0x000ee20000300a00 */
[C---:B--2---:R-:W-:Y:S03]  /*60d60*/  HMMA.16816.F32.BF16 R8, R44.reuse, R8, R36 ;  /* 0x000000082c08723c */ /* 0x044fe60000041824 */
[----:B------:R-:W2:Y:S01]  /*60d70*/  LDL.LU.64 R38, [R1+0x4268] ;  /* 0x0042680001267983 */ /* 0x000ea20000300a00 */
[----:B------:R-:W2:Y:S11]  /*60d80*/  LDL.LU.64 R36, [R1+0x4260] ;  /* 0x0042600001247983 */ /* 0x000eb60000300a00 */
[----:B------:R-:W-:Y:S08]  /*60d90*/  @!UPT UIADD3 URZ, URZ, URZ, URZ ;  /* 0x0000003f3f3ff290 */ /* 0x000ff0000fffe03f */
[----:B------:R1:W-:Y:S01]  /*60da0*/  STL.64 [R1+0x10c0], R8 ;  /* 0x0010c00801007387 */ /* 0x0003e20000100a00 */
[----:B------:R2:W-:Y:S03]  /*60db0*/  STL.64 [R1+0x10c8], R10 ;  /* 0x0010c80a01007387 */ /* 0x0005e60000100a00 */
[----:B-1----:R-:W2:Y:S02]  /*60dc0*/  LDL.LU.64 R8, [R1+0x4258] ;  /* 0x0042580001087983 */ /* 0x002ea40000300a00 */
[C---:B--2---:R-:W-:Y:S02]  /*60dd0*/  HMMA.16816.F32.BF16 R8, R44.reuse, R8, R36 ;  /* 0x000000082c08723c */ /* 0x044fe40000041824 */
[----:B------:R-:W2:Y:S01]  /*60de0*/  LDL.LU.64 R38, [R1+0x4250] ;  /* 0x0042500001267983 */ /* 0x000ea20000300a00 */
[----:B------:R-:W2:Y:S11]  /*60df0*/  LDL.LU.64 R36, [R1+0x4248] ;  /* 0x0042480001247983 */ /* 0x000eb60000300a00 */
[----:B------:R-:W-:Y:S09]  /*60e00*/  @!UPT UIADD3 URZ, URZ, URZ, URZ ;  /* 0x0000003f3f3ff290 */ /* 0x000ff2000fffe03f */
        /* <DEDUP_REMOVED lines=11> */
[----:B------:R-:W4:Y:S11]  /*60ec0*/  LDL.LU.64 R36, [R1+0x4220] ;  /* 0x0042200001247983 */ /* 0x000f360000300a00 */
[----:B------:R-:W-:Y:S10]  /*60ed0*/  @!UPT UIADD3 URZ, URZ, URZ, URZ ;  /* 0x0000003f3f3ff290 */ /* 0x000ff4000fffe03f */
[----:B------:R1:W-:Y:S01]  /*60ee0*/  STL.64 [R1+0x1090], R8 ;  /* 0x0010900801007387 */ /* 0x0003e20000100a00 */
[----:B------:R-:W-:Y:S03]  /*60ef0*/  STL.64 [R1+0x1098], R10 ;  /* 0x0010980a01007387 */ /* 0x000fe60000100a00 */
[----:B-1----:R-:W3:Y:S01]  /*60f00*/  LDL.LU.64 R8, [R1+0x4218] ;  /* 0x0042180001087983 */ /* 0x002ee20000300a00 */
[C---:B----4-:R-:W-:Y:S03]  /*60f10*/  HMMA.16816.F32.BF16 R36, R44.reuse, R36, R32 ;  /* 0x000000242c24723c */ /* 0x050fe60000041820 */
[----:B------:R-:W2:Y:S11]  /*60f20*/  LDL.LU.64 R32, [R1+0x4210] ;  /* 0x0042100001207983 */ /* 0x000eb60000300a00 */
[----:B------:R-:W-:Y:S09]  /*60f30*/  @!UPT UIADD3 URZ, URZ, URZ, URZ ;  /* 0x0000003f3f3ff290 */ /* 0x000ff2000fffe03f */
[----:B------:R1:W-:Y:S01]  /*60f40*/  STL.64 [R1+0x1080], R36 ;  /* 0x0010802401007387 */ /* 0x0003e20000100a00 */
[----:B------:R-:W-:Y:S03]  /*60f50*/  STL.64 [R1+0x1088], R38 ;  /* 0x0010882601007387 */ /* 0x000fe60000100a00 */
[----:B-1----:R-:W4:Y:S01]  /*60f60*/  LDL.LU.64 R36, [R1+0x4208] ;  /* 0x0042080001247983 */ /* 0x002f220000300a00 */
[C---:B---3--:R-:W-:Y:S01]  /*60f70*/  HMMA.16816.F32.BF16 R8, R44.reuse, R8, R16 ;  /* 0x000000082c08723c */ /* 0x048fe20000041810 */
[----:B------:R-:W3:Y:S11]  /*60f80*/  LDL.LU.64 R16, [R1+0x4200] ;  /* 0x0042000001107983 */ /* 0x000ef60000300a00 */
[----:B------:R-:W-:Y:S11]  /*60f90*/  @!UPT UIADD3 URZ, URZ, URZ, URZ ;  /* 0x0000003f3f3ff290 */ /* 0x000ff6000fffe03f */
[----:B------:R1:W-:Y:S01]  /*60fa0*/  STL.64 [R1+0x1070], R8 ;  /* 0x0010700801007387 */ /* 0x0003e20000100a00 */
[----:B------:R-:W-:Y:S03]  /*60fb0*/  STL.64 [R1+0x1078], R10 ;  /* 0x0010780a01007387 */ /* 0x000fe60000100a00 */
[----:B-1----:R-:W3:Y:S01]  /*60fc0*/  LDL.LU.64 R8, [R1+0x41f8] ;  /* 0x0041f80001087983 */ /* 0x002ee20000300a00 */
[C---:B--2---:R-:W-:Y:S08]  /*60fd0*/  HMMA.16816.F32.BF16 R32, R44.reuse, R32, R48 ;  /* 0x000000202c20723c */ /* 0x044ff00000041830 */
[C---:B----4-:R-:W-:Y:S01]  /*60fe0*/  HMMA.16816.F32.BF16 R36, R44.reuse, R36, R28 ;  /* 0x000000242c24723c */ /* 0x050fe2000004181c */
[----:B------:R-:W2:Y:S11]  /*60ff0*/  LDL.LU.64 R28, [R1+0x41f0] ;  /* 0x0041f000011c7983 */ /* 0x000eb60000300a00 */
[----:B------:R-:W-:Y:S11]  /*61000*/  @!UPT UIADD3 URZ, URZ, URZ, URZ ;  /* 0x0000003f3f3ff290 */ /* 0x000ff6000fffe03f */
[----:B------:R1:W-:Y:S01]  /*61010*/  STL.64 [R1+0x1060], R36 ;  /* 0x0010602401007387 */ /* 0x0003e20000100a00 */
[----:B------:R4:W-:Y:S03]  /*61020*/  STL.64 [R1+0x1068], R38 ;  /* 0x0010682601007387 */ /* 0x0009e60000100a00 */
[----:B-1----:R-:W2:Y:S01]  /*61030*/  LDL.LU.64 R36, [R1+0xfd0] ;  /* 0x000fd00001247983 */ /* 0x002ea20000300a00 */
[----:B----4-:R-:W4:Y:S02]  /*61040*/  LDL.LU.64 R38, [R1+0xfd8] ;  /* 0x000fd80001267983 */ /* 0x010f240000300a00 */
[----:B------:R-:W4:Y:S02]  /*61050*/  LDL.LU.64 R48, [R1+0x41e8] ;  /* 0x0041e80001307983 */ /* 0x000f240000300a00 */
[----:B------:R1:W-:Y:S01]  /*61060*/  STL.64 [R1+0x1050], R32 ;  /* 0x0010502001007387 */ /* 0x0003e20000100a00 */
[----:B------:R-:W-:Y:S04]  /*61070*/  STL.64 [R1+0x1058], R34 ;  /* 0x0010582201007387 */ /* 0x000fe80000100a00 */
[----:B-1----:R-:W4:Y:S01]  /*61080*/  LDL.LU.64 R32, [R1+0x41e0] ;  /* 0x0041e00001207983 */ /* 0x002f220000300a00 */
[C---:B---3--:R-:W-:Y:S08]  /*61090*/  HMMA.16816.F32.BF16 R16, R44.reuse, R16, R12 ;  /* 0x000000102c10723c */ /* 0x048ff0000004180c */
[C---:B------:R-:W-:Y:S01]  /*610a0*/  HMMA.16816.F32.BF16 R8, R44.reuse, R8, R4 ;  /* 0x000000082c08723c */ /* 0x040fe20000041804 */
[----:B------:R-:W3:Y:S01]  /*610b0*/  LDL.LU.64 R14, [R1+0x41d8] ;  /* 0x0041d800010e7983 */ /* 0x000ee20000300a00 */
[----:B------:R-:W3:Y:S11]  /*610c0*/  LDL.LU.64 R12, [R1+0x41d0] ;  /* 0x0041d000010c7983 */ /* 0x000ef60000300a00 */
[----:B------:R-:W-:Y:S02]  /*610d0*/  @!UPT UIADD3 URZ, URZ, URZ, URZ ;  /* 0x0000003f3f3ff290 */ /* 0x000fe4000fffe03f */
[----:B------:R-:W-:Y:S01]  /*610e0*/  STL.64 [R1+0x1040], R16 ;  /* 0x0010401001007387 */ /* 0x000fe20000100a00 */
[----:B------:R1:W-:Y:S03]  /*610f0*/  STL.64 [R1+0x1048], R18 ;  /* 0x0010481201007387 */ /* 0x0003e60000100a00 */
[----:B-1----:R-:W3:Y:S01]  /*61100*/  LDL.LU.64 R18, [R1+0x41c8] ;  /* 0x0041c80001127983 */ /* 0x002ee20000300a00 */
[----:B------:R-:W3:Y:S02]  /*61110*/  LDL.LU.64 R16, [R1+0x41c0] ;  /* 0x0041c00001107983 */ /* 0x000ee40000300a00 */
[----:B------:R-:W3:Y:S02]  /*61120*/  LDL.LU.64 R6, [R1+0x41b8] ;  /* 0x0041b80001067983 */ /* 0x000ee40000300a00 */
[----:B------:R-:W3:Y:S01]  /*61130*/  LDL.LU.64 R4, [R1+0x41b0] ;  /* 0x0041b00001047983 */ /* 0x000ee20000300a00 */
[----:B------:R1:W-:Y:S01]  /*61140*/  STL.64 [R1+0x1030], R8 ;  /* 0x0010300801007387 */ /* 0x0003e20000100a00 */
[----:B------:R-:W-:Y:S03]  /*61150*/  STL.64 [R1+0x1038], R10 ;  /* 0x0010380a01007387 */ /* 0x000fe60000100a00 */
[----:B-1----:R-:W3:Y:S01]  /*61160*/  LDL.LU.64 R8, [R1+0x41a8] ;  /* 0x0041a80001087983 */ /* 0x002ee20000300a00 */
[C---:B--2---:R-:W-:Y:S03]  /*61170*/  HMMA.16816.F32.BF16 R28, R44.reuse, R28, R20 ;  /* 0x0000001c2c1c723c */ /* 0x044fe60000041814 */
[----:B------:R-:W2:Y:S01]  /*61180*/  LDL.LU.64 R22, [R1+0x41a0] ;  /* 0x0041a00001167983 */ /* 0x000ea20000300a00 */
[----:B------:R-:W2:Y:S04]  /*61190*/  LDL.LU.64 R20, [R1+0x4198] ;  /* 0x0041980001147983 */ /* 0x000ea80000300a00 */
[C---:B----4-:R-:W-:Y:S11]  /*611a0*/  HMMA.16816.F32.BF16 R48, R44.reuse, R48, R24 ;  /* 0x000000302c30723c */ /* 0x050ff60000041818 */
[----:B------:R-:W-:Y:S04]  /*611b0*/  @!UPT UIADD3 URZ, URZ, URZ, URZ ;  /* 0x0000003f3f3ff290 */ /* 0x000fe8000fffe03f */
[----:B------:R-:W-:Y:S01]  /*611c0*/  STL.64 [R1+0x1020], R28 ;  /* 0x0010201c01007387 */ /* 0x000fe20000100a00 */
[----:B------:R1:W-:Y:S03]  /*611d0*/  STL.64 [R1+0x1028], R30 ;  /* 0x0010281e01007387 */ /* 0x0003e60000100a00 */
[----:B-1----:R-:W4:Y:S01]  /*611e0*/  LDL.LU.64 R30, [R1+0x4190] ;  /* 0x00419000011e7983 */ /* 0x002f220000300a00 */
[----:B------:R-:W2:Y:S02]  /*611f0*/  LDL.LU.64 R28, [R1+0x4188] ;  /* 0x00418800011c7983 */ /* 0x000ea40000300a00 */
[----:B------:R-:W2:Y:S02]  /*61200*/  LDL.LU.64 R26, [R1+0x4180] ;  /* 0x00418000011a7983 */ /* 0x000ea40000300a00 */
[----:B------:R-:W2:Y:S01]  /*61210*/  LDL.LU.64 R24, [R1+0x4178] ;  /* 0x0041780001187983 */ /* 0x000ea20000300a00 */
[C---:B------:R-:W-:Y:S01]  /*61220*/  HMMA.16816.F32.BF16 R32, R44.reuse, R32, R56 ;  /* 0x000000202c20723c */ /* 0x040fe20000041838 */
[----:B------:R-:W-:Y:S01]  /*61230*/  STL.64 [R1+0x1010], R48 ;  /* 0x0010103001007387 */ /* 0x000fe20000100a00 */
[----:B------:R1:W-:Y:S03]  /*61240*/  STL.64 [R1+0x1018], R50 ;  /* 0x0010183201007387 */ /* 0x0003e60000100a00 */
[----:B-1----:R-:W2:Y:S01]  /*61250*/  LDL.LU.64 R50, [R1+0x4170] ;  /* 0x0041700001327983 */ /* 0x002ea20000300a00 */
[----:B------:R-:W2:Y:S02]  /*61260*/  LDL.LU.64 R48, [R1+0x4168] ;  /* 0x0041680001307983 */ /* 0x000ea40000300a00 */
[----:B------:R-:W2:Y:S02]  /*61270*/  LDL.LU.64 R58, [R1+0x4160] ;  /* 0x00416000013a7983 */ /* 0x000ea40000300a00 */
[----:B------:R-:W2:Y:S11]  /*61280*/  LDL.LU.64 R56, [R1+0x4158] ;  /* 0x0041580001387983 */ /* 0x000eb60000300a00 */
[----:B------:R-:W-:Y:S02]  /*61290*/  @!UPT UIADD3 URZ, URZ, URZ, URZ ;  /* 0x0000003f3f3ff290 */ /* 0x000fe4000fffe03f */
[----:B------:R-:W-:Y:S01]  /*612a0*/  STL.64 [R1+0x1000], R32 ;  /* 0x0010002001007387 */ /* 0x000fe20000100a00 */
[----:B------:R1:W-:Y:S03]  /*612b0*/  STL.64 [R1+0x1008], R34 ;  /* 0x0010082201007387 */ /* 0x0003e60000100a00 */
[----:B-1----:R-:W3:Y:S01]  /*612c0*/  LDL.LU.64 R34, [R1+0x4150] ;  /* 0x0041500001227983 */ /* 0x002ee20000300a00 */
[----:B------:R-:W3:Y:S01]  /*612d0*/  LDL.LU.64 R32, [R1+0x4148] ;  /* 0x0041480001207983 */ /* 0x000ee20000300a00 */
[C---:B--2---:R-:W-:Y:S11]  /*612e0*/  HMMA.16816.F32.BF16 R52, R44.reuse, R56, R52 ;  /* 0x000000382c34723c */ /* 0x044ff60000041834 */
[----:B------:R-:W-:Y:S11]  /*612f0*/  @!UPT UIADD3 URZ, URZ, URZ, URZ ;  /* 0x0000003f3f3ff290 */ /* 0x000ff6000fffe03f */
[----:B------:R-:W-:Y:S01]  /*61300*/  @!UPT UIADD3 URZ, URZ, URZ, URZ ;  /* 0x0000003f3f3ff290 */ /* 0x000fe2000fffe03f */
[----:B------:R-:W-:Y:S01]  /*61310*/  STL.64 [R1+0xff0], R52 ;  /* 0x000ff03401007387 */ /* 0x000fe20000100a00 */
[----:B------:R1:W-:Y:S03]  /*61320*/  STL.64 [R1+0xff8], R54 ;  /* 0x000ff83601007387 */ /* 0x0003e60000100a00 */
[----:B-1----:R-:W2:Y:S01]  /*61330*/  LDL.LU.64 R54, [R1+0x4140] ;  /* 0x0041400001367983 */ /* 0x002ea20000300a00 */
[----:B------:R-:W2:Y:S02]  /*61340*/  LDL.LU.64 R52, [R1+0x4138] ;  /* 0x0041380001347983 */ /* 0x000ea40000300a00 */
[----:B------:R-:W-:Y:S02]  /*61350*/  STL.64 [R1+0x3fc8], R58 ;  /* 0x003fc83a01007387 */ /* 0x000fe40000100a00 */
[----:B------:R1:W-:Y:S02]  /*61360*/  STL.64 [R1+0x3fc0], R56 ;  /* 0x003fc03801007387 */ /* 0x0003e40000100a00 */
[----:B-1----:R-:W2:Y:S01]  /*61370*/  LDL.LU.64 R56, [R1+0xfe0] ;  /* 0x000fe00001387983 */ /* 0x002ea20000300a00 */
[----:B------:R-:W2:Y:S01]  /*61380*/  LDL.LU.64 R58, [R1+0xfe8] ;  /* 0x000fe800013a7983 */ /* 0x000ea20000300a00 */
[C---:B------:R-:W-:Y:S08]  /*61390*/  HMMA.16816.F32.BF16 R36, R44.reuse, R48, R36 ;  /* 0x000000302c24723c */ /* 0x040ff00000041824 */
[C---:B--2---:R-:W-:Y:S11]  /*613a0*/  HMMA.16816.F32.BF16 R56, R44.reuse, R52, R56 ;  /* 0x000000342c38723c */ /* 0x044ff60000041838 */
[----:B------:R-:W-:Y:S11]  /*613b0*/  @!UPT UIADD3 URZ, URZ, URZ, URZ ;  /* 0x0000003f3f3ff290 */ /* 0x000ff6000fffe03f */
[----:B------:R-:W-:Y:S01]  /*613c0*/  @!UPT UIADD3 URZ, URZ, URZ, URZ ;  /* 0x0000003f3f3ff290 */ /* 0x000fe2000fffe03f */
[----:B------:R1:W-:Y:S01]  /*613d0*/  STL.64 [R1+0xfe0], R56 ;  /* 0x000fe03801007387 */ /* 0x0003e20000100a00 */
[----:B------:R2:W-:Y:S03]  /*613e0*/  STL.64 [R1+0xfe8], R58 ;  /* 0x000fe83a01007387 */ /* 0x0005e60000100a00 */
[----:B-1----:R-:W3:Y:S01]  /*613f0*/  LDL.LU.64 R56, [R1+0xf90] ;  /* 0x000f900001387983 */ /* 0x002ee20000300a00 */
[----:B--2---:R-:W2:Y:S02]  /*61400*/  LDL.LU.64 R58, [R1+0xf98] ;  /* 0x000f9800013a7983 */ /* 0x004ea40000300a00 */
[----:B------:R-:W-:Y:S02]  /*61410*/  STL.64 [R1+0x3fd8], R54 ;  /* 0x003fd83601007387 */ /* 0x000fe40000100a00 */
[----:B------:R1:W-:Y:S02]  /*61420*/  STL.64 [R1+0x3fd0], R52 ;  /* 0x003fd03401007387 */ /* 0x0003e40000100a00 */
[----:B-1----:R-:W2:Y:S01]  /*61430*/  LDL.LU.64 R52, [R1+0xfc0] ;  /* 0x000fc00001347983 */ /* 0x002ea20000300a00 */
[----:B------:R-:W2:Y:S02]  /*61440*/  LDL.LU.64 R54, [R1+0xfc8] ;  /* 0x000fc80001367983 */ /* 0x000ea40000300a00 */
[----:B------:R-:W-:Y:S02]  /*61450*/  STL.64 [R1+0xfd0], R36 ;  /* 0x000fd02401007387 */ /* 0x000fe40000100a00 */
[----:B------:R1:W-:Y:S02]  /*61460*/  STL.64 [R1+0xfd8], R38 ;  /* 0x000fd82601007387 */ /* 0x0003e40000100a00 */
[----:B-1----:R-:W2:Y:S01]  /*61470*/  LDL.LU.64 R38, [R1+0x4130] ;  /* 0x0041300001267983 */ /* 0x002ea20000300a00 */
[----:B------:R-:W2:Y:S02]  /*61480*/  LDL.LU.64 R36, [R1+0x4128] ;  /* 0x0041280001247983 */ /* 0x000ea40000300a00 */
[----:B------:R-:W-:Y:S02]  /*61490*/  STL.64 [R1+0x3fe8], R50 ;  /* 0x003fe83201007387 */ /* 0x000fe40000100a00 */
[----:B------:R1:W-:Y:S02]  /*614a0*/  STL.64 [R1+0x3fe0], R48 ;  /* 0x003fe03001007387 */ /* 0x0003e40000100a00 */
[----:B-1----:R-:W3:Y:S01]  /*614b0*/  LDL.LU.64 R48, [R1+0xfa0] ;  /* 0x000fa00001307983 */ /* 0x002ee20000300a00 */
[----:B------:R-:W3:Y:S01]  /*614c0*/  LDL.LU.64 R50, [R1+0xfa8] ;  /* 0x000fa80001327983 */ /* 0x000ee20000300a00 */
[C---:B--2---:R-:W-:Y:S11]  /*614d0*/  HMMA.16816.F32.BF16 R52, R44.reuse, R36, R52 ;  /* 0x000000242c34723c */ /* 0x044ff60000041834 */
[----:B------:R-:W-:Y:S11]  /*614e0*/  @!UPT UIADD3 URZ, URZ, URZ, URZ ;  /* 0x0000003f3f3ff290 */ /* 0x000ff6000fffe03f */
[----:B------:R-:W-:Y:S01]  /*614f0*/  @!UPT UIADD3 URZ, URZ, URZ, URZ ;  /* 0x0000003f3f3ff290 */ /* 0x000fe2000fffe03f */
[----:B------:R1:W-:Y:S01]  /*61500*/  STL.64 [R1+0xfc0], R52 ;  /* 0x000fc03401007387 */ /* 0x0003e20000100a00 */
[----:B------:R2:W-:Y:S03]  /*61510*/  STL.64 [R1+0xfc8], R54 ;  /* 0x000fc83601007387 */ /* 0x0005e60000100a00 */
[----:B-1----:R-:W4:Y:S01]  /*61520*/  LDL.LU.64 R52, [R1+0xf80] ;  /* 0x000f800001347983 */ /* 0x002f220000300a00 */
[----:B--2---:R-:W2:Y:S02]  /*61530*/  LDL.LU.64 R54, [R1+0xf88] ;  /* 0x000f880001367983 */ /* 0x004ea40000300a00 */
[----:B------:R-:W-:Y:S02]  /*61540*/  STL.64 [R1+0x3ff8], R38 ;  /* 0x003ff82601007387 */ /* 0x000fe40000100a00 */
[----:B------:R1:W-:Y:S02]  /*61550*/  STL.64 [R1+0x3ff0], R36 ;  /* 0x003ff02401007387 */ /* 0x0003e40000100a00 */
[----:B-1----:R-:W2:Y:S01]  /*61560*/  LDL.LU.64 R36, [R1+0xfb0] ;  /* 0x000fb00001247983 */ /* 0x002ea20000300a00 */
[----:B------:R-:W2:Y:S02]  /*61570*/  LDL.LU.64 R38, [R1+0xfb8] ;  /* 0x000fb80001267983 */ /* 0x000ea40000300a00 */
[----:B---3--:R-:W-:Y:S02]  /*61580*/  STL.64 [R1+0x3fb8], R34 ;  /* 0x003fb82201007387 */ /* 0x008fe40000100a00 */
[----:B------:R1:W-:Y:S01]  /*61590*/  STL.64 [R1+0x3fb0], R32 ;  /* 0x003fb02001007387 */ /* 0x0003e20000100a00 */
[C---:B--2---:R-:W-:Y:S11]  /*615a0*/  HMMA.16816.F32.BF16 R36, R44.reuse, R32, R36 ;  /* 0x000000202c24723c */ /* 0x044ff60000041824 */
[----:B------:R-:W-:Y:S11]  /*615b0*/  @!UPT UIADD3 URZ, URZ, URZ, URZ ;  /* 0x0000003f3f3ff290 */ /* 0x000ff6000fffe03f */
[----:B------:R-:W-:Y:S01]  /*615c0*/  @!UPT UIADD3 URZ, URZ, URZ, URZ ;  /* 0x0000003f3f3ff290 */ /* 0x000fe2000fffe03f */
[----:B------:R-:W-:Y:S01]  /*615d0*/  STL.64 [R1+0xfb0], R36 ;  /* 0x000fb02401007387 */ /* 0x000fe20000100a00 */
[----:B------:R2:W-:Y:S02]  /*615e0*/  STL.64 [R1+0xfb8], R38 ;  /* 0x000fb82601007387 */ /* 0x0005e40000100a00 */
[----:B-1----:R-:W3:Y:S02]  /*615f0*/  LDL.LU.64 R32, [R1+0xf70] ;  /* 0x000f700001207983 */ /* 0x002ee40000300a00 */
[----:B------:R-:W3:Y:S01]  /*61600*/  LDL.LU.64 R34, [R1+0xf78] ;  /* 0x000f780001227983 */ /* 0x000ee20000300a00 */
[C---:B--2---:R-:W-:Y:S11]  /*61610*/  HMMA.16816.F32.BF16 R36, R44.reuse, R28, R48 ;  /* 0x0000001c2c24723c */ /* 0x044ff60000041830 */
[----:B------:R-:W-:Y:S11]  /*61620*/  @!UPT UIADD3 URZ, URZ, URZ, URZ ;  /* 0x0000003f3f3ff290 */ /* 0x000ff6000fffe03f */
[----:B------:R-:W-:Y:S01]  /*61630*/  @!UPT UIADD3 URZ, URZ, URZ, URZ ;  /* 0x0000003f3f3ff290 */ /* 0x000fe2000fffe03f */
[----:B------:R-:W-:Y:S01]  /*61640*/  STL.64 [R1+0xfa0], R36 ;  /* 0x000fa02401007387 */ /* 0x000fe20000100a00 */
[----:B------:R-:W-:Y:S02]  /*61650*/  STL.64 [R1+0xfa8], R38 ;  /* 0x000fa82601007387 */ /* 0x000fe40000100a00 */
[----:B----4-:R-:W-:Y:S02]  /*61660*/  STL.64 [R1+0x3fa8], R30 ;  /* 0x003fa81e01007387 */ /* 0x010fe40000100a00 */
[----:B------:R1:W-:Y:S01]  /*61670*/  STL.64 [R1+0x3fa0], R28 ;  /* 0x003fa01c01007387 */ /* 0x0003e20000100a00 */
[----:B------:R-:W2:Y:S01]  /*61680*/  LDL.LU.64 R48, [R1+0xf60] ;  /* 0x000f600001307983 */ /* 0x000ea20000300a00 */
[----:B------:R-:W2:Y:S01]  /*61690*/  LDL.LU.64 R50, [R1+0xf68] ;  /* 0x000f680001327983 */ /* 0x000ea20000300a00 */
[C---:B-1----:R-:W-:Y:S08]  /*616a0*/  HMMA.16816.F32.BF16 R28, R44.reuse, R24, R56 ;  /* 0x000000182c1c723c */ /* 0x042ff00000041838 */
[C---:B------:R-:W-:Y:S11]  /*616b0*/  HMMA.16816.F32.BF16 R56, R44.reuse, R20, R52 ;  /* 0x000000142c38723c */ /* 0x040ff60000041834 */
[----:B------:R-:W-:Y:S04]  /*616c0*/  @!UPT UIADD3 URZ, URZ, URZ, URZ ;  /* 0x0000003f3f3ff290 */ /* 0x000fe8000fffe03f */
[----:B------:R1:W-:Y:S01]  /*616d0*/  STL.64 [R1+0xf90], R28 ;  /* 0x000f901c01007387 */ /* 0x0003e20000100a00 */
[----:B------:R4:W-:Y:S03]  /*616e0*/  STL.64 [R1+0xf98], R30 ;  /* 0x000f981e01007387 */ /* 0x0009e60000100a00 */
[----:B-1----:R-:W3:Y:S01]  /*616f0*/  LDL.LU.64 R28, [R1+0xf50] ;  /* 0x000f5000011c7983 */ /* 0x002ee20000300a00 */
[----:B----4-:R-:W4:Y:S02]  /*61700*/  LDL.LU.64 R30, [R1+0xf58] ;  /* 0x000f5800011e7983 */ /* 0x010f240000300a00 */
[----:B------:R-:W-:Y:S02]  /*61710*/  STL.64 [R1+0x4008], R26 ;  /* 0x0040081a01007387 */ /* 0x000fe40000100a00 */
[----:B------:R1:W-:Y:S02]  /*61720*/  STL.64 [R1+0x4000], R24 ;  /* 0x0040001801007387 */ /* 0x0003e40000100a00 */
[----:B-1----:R-:W3:Y:S01]  /*61730*/  LDL.LU.64 R24, [R1+0x330] ;  /* 0x0003300001187983 */ /* 0x002ee20000300a00 */
[----:B------:R-:W3:Y:S02]  /*61740*/  LDL.64 R52, [R1+0x320] ;  /* 0x0003200001347983 */ /* 0x000ee40000100a00 */
[----:B------:R-:W3:Y:S02]  /*61750*/  LDL.LU.64 R36, [R1+0x2e0] ;  /* 0x0002e00001247983 */ /* 0x000ee40000300a00 */
[----:B------:R-:W-:Y:S01]  /*61760*/  STL.64 [R1+0xf80], R56 ;  /* 0x000f803801007387 */ /* 0x000fe20000100a00 */
[----:B------:R-:W-:Y:S01]  /*61770*/  STL.64 [R1+0xf88], R58 ;  /* 0x000f883a01007387 */ /* 0x000fe20000100a00 */
[C---:B--2---:R-:W-:Y:S03]  /*61780*/  HMMA.16816.F32.BF16 R48, R44.reuse, R12, R48 ;  /* 0x0000000c2c30723c */ /* 0x044fe60000041830 */
[----:B---3--:R1:W-:Y:S01]  /*61790*/  STL.64 [R1+0x4120], R36 ;  /* 0x0041202401007387 */ /* 0x0083e20000100a00 */
[----:B------:R-:W-:Y:S02]  /*617a0*/  STL.64 [R1+0x4018], R22 ;  /* 0x0040181601007387 */ /* 0x000fe40000100a00 */
[----:B------:R2:W-:Y:S01]  /*617b0*/  STL.64 [R1+0x4010], R20 ;  /* 0x0040101401007387 */ /* 0x0005e20000100a00 */
[----:B-1----:R-:W0:Y:S01]  /*617c0*/  LDL.LU.64 R36, [R1+0x940] ;  /* 0x0009400001247983 */ /* 0x002e220000300a00 */
[----:B------:R-:W0:Y:S01]  /*617d0*/  LDL.LU.64 R38, [R1+0x948] ;  /* 0x0009480001267983 */ /* 0x000e220000300a00 */
[C---:B--2---:R-:W-:Y:S11]  /*617e0*/  HMMA.16816.F32.BF16 R20, R44.reuse, R16, R32 ;  /* 0x000000102c14723c */ /* 0x044ff60000041820 */
[----:B------:R-:W-:Y:S11]  /*617f0*/  @!UPT UIADD3 URZ, URZ, URZ, URZ ;  /* 0x0000003f3f3ff290 */ /* 0x000ff6000fffe03f */
[----:B------:R-:W-:Y:S01]  /*61800*/  @!UPT UIADD3 URZ, URZ, URZ, URZ ;  /* 0x0000003f3f3ff290 */ /* 0x000fe2000fffe03f */
[----:B------:R1:W-:Y:S01]  /*61810*/  STL.64 [R1+0xf70], R20 ;  /* 0x000f701401007387 */ /* 0x0003e20000100a00 */
[----:B------:R-:W-:Y:S03]  /*61820*/  STL.64 [R1+0xf78], R22 ;  /* 0x000f781601007387 */ /* 0x000fe60000100a00 */
[----:B-1----:R-:W2:Y:S01]  /*61830*/  LDL.LU.64 R20, [R1+0x310] ;  /* 0x0003100001147983 */ /* 0x002ea20000300a00 */
[----:B------:R-:W3:Y:S02]  /*61840*/  LDL.LU.64 R56, [R1+0x2d0] ;  /* 0x0002d00001387983 */ /* 0x000ee40000300a00 */
[----:B------:R-:W-:Y:S02]  /*61850*/  STL [R1+0x3f7c], R12 ;  /* 0x003f7c0c01007387 */ /* 0x000fe40000100800 */
[----:B------:R-:W-:Y:S01]  /*61860*/  STL.64 [R1+0xf60], R48 ;  /* 0x000f603001007387 */ /* 0x000fe20000100a00 */
[----:B------:R4:W-:Y:S02]  /*61870*/  STL.64 [R1+0xf68], R50 ;  /* 0x000f683201007387 */ /* 0x0009e40000100a00 */
[----:B----4-:R-:W-:Y:S02]  /*61880*/  HMMA.16816.F32.BF16 R48, R44, R8, R28 ;  /* 0x000000082c30723c */ /* 0x010fe4000004181c */
[----:B------:R-:W-:Y:S01]  /*61890*/  STL [R1+0x3f70], R13 ;  /* 0x003f700d01007387 */ /* 0x000fe20000100800 */
[----:B------:R-:W4:Y:S02]  /*618a0*/  LDL.LU.64 R28, [R1+0x930] ;  /* 0x00093000011c7983 */ /* 0x000f240000300a00 */
[----:B------:R-:W4:Y:S11]  /*618b0*/  LDL.LU.64 R30, [R1+0x938] ;  /* 0x00093800011e7983 */ /* 0x000f360000300a00 */
[----:B------:R-:W-:Y:S07]  /*618c0*/  @!UPT UIADD3 URZ, URZ, URZ, URZ ;  /* 0x0000003f3f3ff290 */ /* 0x000fee000fffe03f */
[----:B------:R1:W-:Y:S01]  /*618d0*/  STL.64 [R1+0xf50], R48 ;  /* 0x000f503001007387 */ /* 0x0003e20000100a00 */
[----:B------:R-:W-:Y:S03]  /*618e0*/  STL.64 [R1+0xf58], R50 ;  /* 0x000f583201007387 */ /* 0x000fe60000100a00 */
[----:B-1----:R-:W2:Y:S01]  /*618f0*/  LDL.LU.64 R48, [R1+0x2c0] ;  /* 0x0002c00001307983 */ /* 0x002ea20000300a00 */
[----:B------:R-:W-:Y:S02]  /*61900*/  STL [R1+0x3f84], R8 ;  /* 0x003f840801007387 */ /* 0x000fe40000100800 */
[----:B------:R1:W-:Y:S02]  /*61910*/  STL [R1+0x3f80], R9 ;  /* 0x003f800901007387 */ /* 0x0003e40000100800 */
[----:B-1----:R-:W2:Y:S01]  /*61920*/  LDL.LU.64 R8, [R1+0x950] ;  /* 0x0009500001087983 */ /* 0x002ea20000300a00 */
[----:B------:R-:W2:Y:S02]  /*61930*/  LDL.LU.64 R10, [R1+0x958] ;  /* 0x00095800010a7983 */ /* 0x000ea40000300a00 */
[----:B------:R-:W-:Y:S02]  /*61940*/  STL [R1+0x3f8c], R4 ;  /* 0x003f8c0401007387 */ /* 0x000fe40000100800 */
[----:B------:R-:W-:Y:S02]  /*61950*/  STL [R1+0x3f88], R5 ;  /* 0x003f880501007387 */ /* 0x000fe40000100800 */
[----:B------:R-:W-:-:S02]  /*61960*/  IMAD.MOV.U32 R33, RZ, RZ, R6 ;  /* 0x000000ffff217224 */ /* 0x000fc400078e0006 */
[----:B------:R-:W-:Y:S02]  /*61970*/  IMAD.MOV.U32 R6, RZ, RZ, R25 ;  /* 0x000000ffff067224 */ /* 0x000fe400078e0019 */
[----:B------:R-:W-:Y:S02]  /*61980*/  IMAD.MOV.U32 R32, RZ, RZ, R7 ;  /* 0x000000ffff207224 */ /* 0x000fe400078e0007 */
[----:B------:R-:W-:Y:S01]  /*61990*/  IMAD.MOV.U32 R7, RZ, RZ, R52 ;  /* 0x000000ffff077224 */ /* 0x000fe200078e0034 */
[C---:B0-----:R-:W-:Y:S08]  /*619a0*/  HMMA.16816.F32.BF16 R36, R40.reuse, R24, R36 ;  /* 0x000000182824723c */ /* 0x041ff00000041824 */
[----:B----4-:R-:W-:Y:S08]  /*619b0*/  HMMA.16816.F32.BF16 R28, R40, R52, R28 ;  /* 0x00000034281c723c */ /* 0x010ff0000004181c */
[----:B--2---:R-:W-:Y:S11]  /*619c0*/  HMMA.16816.F32.BF16 R8, R44, R4, R8 ;  /* 0x000000042c08723c */ /* 0x004ff60000041808 */
[----:B------:R-:W-:Y:S11]  /*619d0*/  @!UPT UIADD3 URZ, URZ, URZ, URZ ;  /* 0x0000003f3f3ff290 */ /* 0x000ff6000fffe03f */
[----:B------:R-:W-:Y:S01]  /*619e0*/  @!UPT UIADD3 URZ, URZ, URZ, URZ ;  /* 0x0000003f3f3ff290 */ /* 0x000fe2000fffe03f */
[----:B------:R-:W-:Y:S01]  /*619f0*/  STL.64 [R1+0x950], R8 ;  /* 0x0009500801007387 */ /* 0x000fe20000100a00 */
[----:B------:R-:W-:Y:S02]  /*61a00*/  STL.64 [R1+0x958], R10 ;  /* 0x0009580a01007387 */ /* 0x000fe40000100a00 */
[----:B------:R0:W-:Y:S02]  /*61a10*/  STL.64 [R1+0x940], R36 ;  /* 0x0009402401007387 */ /* 0x0001e40000100a00 */
[----:B------:R1:W-:Y:S01]  /*61a20*/  STL.64 [R1+0x948], R38 ;  /* 0x0009482601007387 */ /* 0x0003e20000100a00 */
[----:B0-----:R-:W2:Y:S01]  /*61a30*/  LDL.LU.64 R36, [R1+0x910] ;  /* 0x0009100001247983 */ /* 0x001ea20000300a00 */
[----:B-1----:R-:W2:Y:S02]  /*61a40*/  LDL.LU.64 R38, [R1+0x918] ;  /* 0x0009180001267983 */ /* 0x002ea40000300a00 */
[----:B------:R-:W-:Y:S02]  /*61a50*/  IMAD.MOV.U32 R11, RZ, RZ, R24 ;  /* 0x000000ffff0b7224 */ /* 0x000fe400078e0018 */
[----:B------:R-:W4:Y:S01]  /*61a60*/  LDL.LU.64 R44, [R1+0x900] ;  /* 0x00090000012c7983 */ /* 0x000f220000300a00 */
[----:B------:R-:W4:Y:S01]  /*61a70*/  LDL.LU.64 R46, [R1+0x908] ;  /* 0x00090800012e7983 */ /* 0x000f220000300a00 */
[----:B------:R-:W2:Y:S02]  /*61a80*/  LDL.LU.64 R24, [R1+0x8f0] ;  /* 0x0008f00001187983 */ /* 0x000ea40000300a00 */
[----:B------:R-:W2:Y:S02]  /*61a90*/  LDL.LU.64 R26, [R1+0x8f8] ;  /* 0x0008f800011a7983 */ /* 0x000ea40000300a00 */
[----:B------:R-:W-:Y:S01]  /*61aa0*/  STL [R1+0x3f94], R6 ;  /* 0x003f940601007387 */ /* 0x000fe20000100800 */
[----:B------:R0:W-:Y:S01]  /*61ab0*/  STL [R1+0x3f90], R11 ;  /* 0x003f900b01007387 */ /* 0x0001e20000100800 */
[----:B------:R-:W2:Y:S03]  /*61ac0*/  LDL.LU.64 R8, [R1+0x920] ;  /* 0x0009200001087983 */ /* 0x000ea60000300a00 */
[----:B0-----:R-:W2:Y:S01]  /*61ad0*/  LDL.LU.64 R10, [R1+0x928] ;  /* 0x00092800010a7983 */ /* 0x001ea20000300a00 */
[----:B------:R0:W-:Y:S02]  /*61ae0*/  STL.64 [R1+0x930], R28 ;  /* 0x0009301c01007387 */ /* 0x0001e40000100a00 */
[----:B------:R1:W-:Y:S01]  /*61af0*/  STL.64 [R1+0x938], R30 ;  /* 0x0009381e01007387 */ /* 0x0003e20000100a00 */
[----:B0-----:R-:W3:Y:S01]  /*61b00*/  LDL.LU.64 R28, [R1+0x8e0] ;  /* 0x0008e000011c7983 */ /* 0x001ee20000300a00 */
[----:B-1----:R-:W3:Y:S02]  /*61b10*/  LDL.LU.64 R30, [R1+0x8e8] ;  /* 0x0008e800011e7983 */ /* 0x002ee40000300a00 */
[----:B------:R-:W3:Y:S02]  /*61b20*/  LDL.LU.64 R52, [R1+0x2b0] ;  /* 0x0002b00001347983 */ /* 0x000ee40000300a00 */
[----:B------:R0:W-:Y:S01]  /*61b30*/  STL [R1+0x3f98], R7 ;  /* 0x003f980701007387 */ /* 0x0001e20000100800 */
[----:B------:R-:W0:Y:S01]  /*61b40*/  LDL R4, [R1+0x300] ;  /* 0x0003000001047983 */ /* 0x000e220000100800 */
[----:B------:R-:W-:-:S02]  /*61b50*/  IMAD.MOV.U32 R5, RZ, RZ, R14 ;  /* 0x000000ffff057224 */ /* 0x000fc400078e000e */
[----:B------:R-:W-:Y:S01]  /*61b60*/  IMAD.MOV.U32 R14, RZ, RZ, R20 ;  /* 0x000000ffff0e7224 */ /* 0x000fe200078e0014 */
[C---:B--2---:R-:W-:Y:S08]  /*61b70*/  HMMA.16816.F32.BF16 R8, R40.reuse, R20, R8 ;  /* 0x000000142808723c */ /* 0x044ff00000041808 */
[C---:B0-----:R-:W-:Y:S11]  /*61b80*/  HMMA.16816.F32.BF16 R4, R40.reuse, R4, R36 ;  /* 0x000000042804723c */ /* 0x041ff60000041824 */
[----:B------:R-:W-:Y:S04]  /*61b90*/  @!UPT UIADD3 URZ, URZ, URZ, URZ ;  /* 0x0000003f3f3ff290 */ /* 0x000fe8000fffe03f */
[----:B------:R-:W-:Y:S01]  /*61ba0*/  STL.64 [R1+0x920], R8 ;  /* 0x0009200801007387 */ /* 0x000fe20000100a00 */
[----:B------:R0:W-:Y:S02]  /*61bb0*/  STL.64 [R1+0x928], R10 ;  /* 0x0009280a01007387 */ /* 0x0001e40000100a00 */
[----:B0-----:R-:W-:Y:S02]  /*61bc0*/  IMAD.MOV.U32 R10, RZ, RZ, R21 ;  /* 0x000000ffff0a7224 */ /* 0x001fe400078e0015 */
[----:B------:R-:W2:Y:S01]  /*61bd0*/  LDL.LU.64 R20, [R1+0x8d0] ;  /* 0x0008d00001147983 */ /* 0x000ea20000300a00 */
[----:B------:R-:W2:Y:S02]  /*61be0*/  LDL.LU.64 R22, [R1+0x8d8] ;  /* 0x0008d80001167983 */ /* 0x000ea40000300a00 */
[----:B------:R-:W2:Y:S01]  /*61bf0*/  LDL.LU.64 R36, [R1+0x4120] ;  /* 0x0041200001247983 */ /* 0x000ea20000300a00 */
[C---:B----4-:R-:W-:Y:S01]  /*61c00*/  HMMA.16816.F32.BF16 R32, R40.reuse, R32, R44 ;  /* 0x000000202820723c */ /* 0x050fe2000004182c */
[----:B------:R-:W-:Y:S01]  /*61c10*/  STL.64 [R1+0x910], R4 ;  /* 0x0009100401007387 */ /* 0x000fe20000100a00 */
[----:B------:R2:W-:Y:S06]  /*61c20*/  STL.64 [R1+0x918], R6 ;  /* 0x0009180601007387 */ /* 0x0005ec0000100a00 */
[C---:B---3--:R-:W-:Y:S11]  /*61c30*/  HMMA.16816.F32.BF16 R28, R40.reuse, R56, R28 ;  /* 0x00000038281c723c */ /* 0x048ff6000004181c */
[----:B------:R-:W-:Y:S04]  /*61c40*/  @!UPT UIADD3 URZ, URZ, URZ, URZ ;  /* 0x0000003f3f3ff290 */ /* 0x000fe8000fffe03f */
[----:B------:R-:W-:Y:S01]  /*61c50*/  STL.64 [R1+0x900], R32 ;  /* 0x0009002001007387 */ /* 0x000fe20000100a00 */
[----:B------:R-:W-:Y:S01]  /*61c60*/  STL.64 [R1+0x908], R34 ;  /* 0x0009082201007387 */ /* 0x000fe20000100a00 */
[C---:B--2---:R-:W-:Y:S01]  /*61c70*/  HMMA.16816.F32.BF16 R4, R40.reuse, R36, R24 ;  /* 0x000000242804723c */ /* 0x044fe20000041818 */
[----:B------:R-:W-:Y:S11]  /*61c80*/  IMAD.MOV.U32 R12, RZ, RZ, R37 ;  /* 0x000000ffff0c7224 */ /* 0x000ff600078e0025 */
[----:B------:R-:W-:Y:S11]  /*61c90*/  @!UPT UIADD3 URZ, URZ, URZ, URZ ;  /* 0x0000003f3f3ff290 */ /* 0x000ff6000fffe03f */
[----:B------:R0:W-:Y:S01]  /*61ca0*/  STL.64 [R1+0x8f0], R4 ;  /* 0x0008f00401007387 */ /* 0x0001e20000100a00 */
[----:B------:R1:W-:Y:S02]  /*61cb0*/  STL.64 [R1+0x8f8], R6 ;  /* 0x0008f80601007387 */ /* 0x0003e40000100a00 */
[----:B------:R-:W2:Y:S02]  /*61cc0*/  LDL.LU.64 R24, [R1+0x2a0] ;  /* 0x0002a00001187983 */ /* 0x000ea40000300a00 */
[----:B------:R-:W-:Y:S01]  /*61cd0*/  STL [R1+0x4118], R14 ;  /* 0x0041180e01007387 */ /* 0x000fe20000100800 */
[----:B------:R-:W-:Y:S01]  /*61ce0*/  STL [R1+0x4114], R12 ;  /* 0x0041140c01007387 */ /* 0x000fe20000100800 */
[----:B------:R-:W-:Y:S02]  /*61cf0*/  STL.64 [R1+0x8e0], R28 ;  /* 0x0008e01c01007387 */ /* 0x000fe40000100a00 */
[----:B------:R-:W-:Y:S02]  /*61d00*/  STL.64 [R1+0x8e8], R30 ;  /* 0x0008e81e01007387 */ /* 0x000fe40000100a00 */
[----:B------:R-:W3:Y:S01]  /*61d10*/  LDL.LU.64 R44, [R1+0x8c0] ;  /* 0x0008c000012c7983 */ /* 0x000ee20000300a00 */
[----:B------:R-:W3:Y:S01]  /*61d20*/  LDL.LU.64 R46, [R1+0x8c8] ;  /* 0x0008c800012e7983 */ /* 0x000ee20000300a00 */
[----:B------:R-:W-:Y:S01]  /*61d30*/  HMMA.16816.F32.BF16 R20, R40, R48, R20 ;  /* 0x000000302814723c */ /* 0x000fe20000041814 */
[----:B------:R-:W-:-:S02]  /*61d40*/  IMAD.MOV.U32 R11, RZ, RZ, R56 ;  /* 0x000000ffff0b7224 */ /* 0x000fc400078e0038 */
[----:B0-----:R-:W-:Y:S01]  /*61d50*/  IMAD.MOV.U32 R4, RZ, RZ, R57 ;  /* 0x000000ffff047224 */ /* 0x001fe200078e0039 */
[----:B------:R-:W4:Y:S04]  /*61d60*/  LDL R56, [R1+0x240] ;  /* 0x0002400001387983 */ /* 0x000f280000100800 */
[----:B------:R-:W4:Y:S01]  /*61d70*/  LDL R57, [R1+0x244] ;  /* 0x0002440001397983 */ /* 0x000f220000100800 */
[----:B------:R-:W-:Y:S02]  /*61d80*/  IMAD.MOV.U32 R9, RZ, RZ, R36 ;  /* 0x000000ffff097224 */ /* 0x000fe400078e0024 */
[----:B-1----:R-:W-:Y:S02]  /*61d90*/  IMAD.MOV.U32 R7, RZ, RZ, R48 ;  /* 0x000000ffff077224 */ /* 0x002fe400078e0030 */
[----:B------:R-:W-:-:S10]  /*61da0*/  IMAD.MOV.U32 R8, RZ, RZ, R53 ;  /* 0x000000ffff087224 */ /* 0x000fd400078e0035 */
[----:B------:R0:W-:Y:S01]  /*61db0*/  STL.64 [R1+0x8d0], R20 ;  /* 0x0008d01401007387 */ /* 0x0001e20000100a00 */
[----:B------:R1:W-:Y:S02]  /*61dc0*/  STL.64 [R1+0x8d8], R22 ;  /* 0x0008d81601007387 */ /* 0x0003e40000100a00 */
[----:B------:R-:W2:Y:S02]  /*61dd0*/  LDL R32, [R1+0x260] ;  /* 0x0002600001207983 */ /* 0x000ea40000100800 */
[----:B------:R-:W2:Y:S01]  /*61de0*/  LDL R33, [R1+0x264] ;  /* 0x0002640001217983 */ /* 0x000ea20000100800 */
[----:B------:R-:W2:Y:S04]  /*61df0*/  LDL R36, [R1+0x250] ;  /* 0x0002500001247983 */ /* 0x000ea80000100800 */
[----:B------:R-:W2:Y:S04]  /*61e00*/  LDL R37, [R1+0x254] ;  /* 0x0002540001257983 */ /* 0x000ea80000100800 */
[----:B0-----:R-:W2:Y:S01]  /*61e10*/  LDL.LU.64 R20, [R1+0x8b0] ;  /* 0x0008b00001147983 */ /* 0x001ea20000300a00 */
[----:B-1----:R-:W2:Y:S02]  /*61e20*/  LDL.LU.64 R22, [R1+0x8b8] ;  /* 0x0008b80001167983 */ /* 0x002ea40000300a00 */
[----:B------:R-:W2:Y:S02]  /*61e30*/  LDL R28, [R1+0x270] ;  /* 0x00027000011c7983 */ /* 0x000ea40000100800 */
[----:B------:R-:W2:Y:S01]  /*61e40*/  LDL R29, [R1+0x274] ;  /* 0x00027400011d7983 */ /* 0x000ea20000100800 */
[----:B------:R-:W2:Y:S01]  /*61e50*/  LDL R48, [R1+0x230] ;  /* 0x0002300001307983 */ /* 0x000ea20000100800 */
[----:B---3--:R-:W-:Y:S07]  /*61e60*/  HMMA.16816.F32.BF16 R44, R40, R52, R44 ;  /* 0x00000034282c723c */ /* 0x008fee000004182c */
[----:B------:R-:W-:Y:S11]  /*61e70*/  IMAD.MOV.U32 R53, RZ, RZ, R15 ;  /* 0x000000ffff357224 */ /* 0x000ff600078e000f */
[----:B------:R-:W-:Y:S05]  /*61e80*/  @!UPT UIADD3 URZ, URZ, URZ, URZ ;  /* 0x0000003f3f3ff290 */ /* 0x000fea000fffe03f */
[----:B------:R-:W-:Y:S01]  /*61e90*/  STL.64 [R1+0x8c0], R44 ;  /* 0x0008c02c01007387 */ /* 0x000fe20000100a00 */
[----:B------:R-:W-:Y:S02]  /*61ea0*/  STL.64 [R1+0x8c8], R46 ;  /* 0x0008c82e01007387 */ /* 0x000fe40000100a00 */
[----:B------:R-:W3:Y:S02]  /*61eb0*/  LDL.LU.64 R12, [R1+0x8a0] ;  /* 0x0008a000010c7983 */ /* 0x000ee40000300a00 */
[----:B------:R-:W3:Y:S01]  /*61ec0*/  LDL.LU.64 R14, [R1+0x8a8] ;  /* 0x0008a800010e7983 */ /* 0x000ee20000300a00 */
[----:B------:R-:W-:Y:S01]  /*61ed0*/  STL.64 [R1+0x4038], R10 ;  /* 0x0040380a01007387 */ /* 0x000fe20000100a00 */
[----:B------:R0:W-:Y:S03]  /*61ee0*/  STL.64 [R1+0x4030], R8 ;  /* 0x0040300801007387 */ /* 0x0001e60000100a00 */
[----:B0-----:R-:W3:Y:S01]  /*61ef0*/  LDL.LU.64 R8, [R1+0x290] ;  /* 0x0002900001087983 */ /* 0x001ee20000300a00 */
[----:B------:R-:W-:-:S02]  /*61f00*/  IMAD.MOV.U32 R6, RZ, RZ, R49 ;  /* 0x000000ffff067224 */ /* 0x000fc400078e0031 */
[----:B------:R-:W-:-:S03]  /*61f10*/  IMAD.MOV.U32 R5, RZ, RZ, R52 ;  /* 0x000000ffff057224 */ /* 0x000fc600078e0034 */
[----:B------:R-:W-:Y:S02]  /*61f20*/  STL.64 [R1+0x4028], R6 ;  /* 0x0040280601007387 */ /* 0x000fe40000100a00 */
[----:B------:R2:W-:Y:S02]  /*61f30*/  STL.64 [R1+0x4020], R4 ;  /* 0x0040200401007387 */ /* 0x0005e40000100a00 */
[C---:B--2---:R-:W-:Y:S01]  /*61f40*/  HMMA.16816.F32.BF16 R4, R40.reuse, R24, R20 ;  /* 0x000000182804723c */ /* 0x044fe20000041814 */
[----:B------:R-:W-:Y:S02]  /*61f50*/  IMAD.MOV.U32 R49, RZ, RZ, R19 ;  /* 0x000000ffff317224 */ /* 0x000fe400078e0013 */
[----:B------:R-:W-:Y:S02]  /*61f60*/  IMAD.MOV.U32 R52, RZ, RZ, R18 ;  /* 0x000000ffff347224 */ /* 0x000fe400078e0012 */
[----:B------:R-:W-:Y:S02]  /*61f70*/  IMAD.MOV.U32 R18, RZ, RZ, R24 ;  /* 0x000000ffff127224 */ /* 0x000fe400078e0018 */
[----:B------:R-:W-:Y:S11]  /*61f80*/  IMAD.MOV.U32 R19, RZ, RZ, R25 ;  /* 0x000000ffff137224 */ /* 0x000ff600078e0019 */
[----:B------:R-:W-:Y:S05]  /*61f90*/  @!UPT UIADD3 URZ, URZ, URZ, URZ ;  /* 0x0000003f3f3ff290 */ /* 0x000fea000fffe03f */
[----:B------:R0:W-:Y:S01]  /*61fa0*/  STL.64 [R1+0x8b0], R4 ;  /* 0x0008b00401007387 */ /* 0x0001e20000100a00 */
[----:B------:R1:W-:Y:S02]  /*61fb0*/  STL.64 [R1+0x8b8], R6 ;  /* 0x0008b80601007387 */ /* 0x0003e40000100a00 */
[----:B------:R-:W2:Y:S02]  /*61fc0*/  LDL.LU.64 R44, [R1+0x880] ;  /* 0x00088000012c7983 */ /* 0x000ea40000300a00 */
[----:B------:R-:W2:Y:S01]  /*61fd0*/  LDL.LU.64 R46, [R1+0x888] ;  /* 0x00088800012e7983 */ /* 0x000ea20000300a00 */
[----:B0-----:R-:W2:Y:S01]  /*61fe0*/  LDL.LU.64 R4, [R1+0x870] ;  /* 0x0008700001047983 */ /* 0x001ea20000300a00 */
[----:B-1----:R-:W2:Y:S02]  /*61ff0*/  LDL.LU.64 R6, [R1+0x878] ;  /* 0x0008780001067983 */ /* 0x002ea40000300a00 */
[----:B------:R-:W2:Y:S02]  /*62000*/  LDL.LU.64 R24, [R1+0x860] ;  /* 0x0008600001187983 */ /* 0x000ea40000300a00 */
[----:B------:R-:W2:Y:S01]  /*62010*/  LDL.LU.64 R26, [R1+0x868] ;  /* 0x00086800011a7983 */ /* 0x000ea20000300a00 */
[----:B------:R-:W4:Y:S01]  /*62020*/  LDL.LU.64 R20, [R1+0x850] ;  /* 0x0008500001147983 */ /* 0x000f220000300a00 */
[----:B------:R-:W4:Y:S02]  /*62030*/  LDL.LU.64 R22, [R1+0x858] ;  /* 0x0008580001167983 */ /* 0x000f240000300a00 */
[----:B------:R-:W-:Y:S02]  /*62040*/  STL.64 [R1+0x4048], R18 ;  /* 0x0040481201007387 */ /* 0x000fe40000100a00 */
[----:B------:R0:W-:Y:S02]  /*62050*/  STL.64 [R1+0x4040], R16 ;  /* 0x0040401001007387 */ /* 0x0001e40000100a00 */
[----:B0-----:R-:W2:Y:S04]  /*62060*/  LDL R16, [R1+0x280] ;  /* 0x0002800001107983 */ /* 0x001ea80000100800 */
[----:B------:R-:W2:Y:S01]  /*62070*/  LDL R17, [R1+0x284] ;  /* 0x0002840001117983 */ /* 0x000ea20000100800 */
[C---:B---3--:R-:W-:Y:S11]  /*62080*/  HMMA.16816.F32.BF16 R12, R40.reuse, R8, R12 ;  /* 0x00000008280c723c */ /* 0x048ff6000004180c */
[----:B------:R-:W-:Y:S11]  /*62090*/  @!UPT UIADD3 URZ, URZ, URZ, URZ ;  /* 0x0000003f3f3ff290 */ /* 0x000ff6000fffe03f */
[----:B------:R-:W-:Y:S01]  /*620a0*/  @!UPT UIADD3 URZ, URZ, URZ, URZ ;  /* 0x0000003f3f3ff290 */ /* 0x000fe2000fffe03f */
[----:B------:R-:W-:Y:S01]  /*620b0*/  STL.64 [R1+0x8a0], R12 ;  /* 0x0008a00c01007387 */ /* 0x000fe20000100a00 */
[----:B------:R0:W-:Y:S03]  /*620c0*/  STL.64 [R1+0x8a8], R14 ;  /* 0x0008a80e01007387 */ /* 0x0001e60000100a00 */
[----:B0-----:R-:W3:Y:S01]  /*620d0*/  LDL.LU R14, [R1+0x4118] ;  /* 0x00411800010e7983 */ /* 0x001ee20000300800 */
[----:B------:R-:W2:Y:S02]  /*620e0*/  LDL.LU R12, [R1+0x4114] ;  /* 0x00411400010c7983 */ /* 0x000ea40000300800 */
[----:B------:R-:W-:Y:S02]  /*620f0*/  IMAD.MOV.U32 R15, RZ, RZ, R9 ;  /* 0x000000ffff0f7224 */ /* 0x000fe400078e0009 */
[----:B------:R-:W-:Y:S02]  /*62100*/  IMAD.MOV.U32 R13, RZ, RZ, R8 ;  /* 0x000000ffff0d7224 */ /* 0x000fe400078e0008 */
[----:B------:R-:W4:Y:S01]  /*62110*/  LDL.LU.64 R8, [R1+0x840] ;  /* 0x0008400001087983 */ /* 0x000f220000300a00 */
[----:B------:R-:W4:Y:S03]  /*62120*/  LDL.LU.64 R10, [R1+0x848] ;  /* 0x00084800010a7983 */ /* 0x000f260000300a00 */
[----:B---3--:R-:W-:Y:S01]  /*62130*/  STL.64 [R1+0x4058], R14 ;  /* 0x0040580e01007387 */ /* 0x008fe20000100a00 */
[----:B--2---:R0:W-:Y:S03]  /*62140*/  STL.64 [R1+0x4050], R12 ;  /* 0x0040500c01007387 */ /* 0x0041e60000100a00 */
[----:B0-----:R-:W2:Y:S01]  /*62150*/  LDL.LU.64 R12, [R1+0x890] ;  /* 0x00089000010c7983 */ /* 0x001ea20000300a00 */
[----:B------:R-:W2:Y:S02]  /*62160*/  LDL.LU.64 R14, [R1+0x898] ;  /* 0x00089800010e7983 */ /* 0x000ea40000300a00 */
[C---:B--2---:R-:W-:Y:S08]  /*62170*/  HMMA.16816.F32.BF16 R12, R40.reuse, R16, R12 ;  /* 0x00000010280c723c */ /* 0x044ff0000004180c */
[C---:B------:R-:W-:Y:S11]  /*62180*/  HMMA.16816.F32.BF16 R16, R40.reuse, R28, R44 ;  /* 0x0000001c2810723c */ /* 0x040ff6000004182c */
[----:B------:R-:W-:Y:S04]  /*62190*/  @!UPT UIADD3 URZ, URZ, URZ, URZ ;  /* 0x0000003f3f3ff290 */ /* 0x000fe8000fffe03f */
[----:B------:R-:W-:Y:S01]  /*621a0*/  STL.64 [R1+0x890], R12 ;  /* 0x0008900c01007387 */ /* 0x000fe20000100a00 */
[----:B------:R0:W-:Y:S02]  /*621b0*/  STL.64 [R1+0x898], R14 ;  /* 0x0008980e01007387 */ /* 0x0001e40000100a00 */
[C---:B0-----:R-:W-:Y:S01]  /*621c0*/  HMMA.16816.F32.BF16 R12, R40.reuse, R32, R4 ;  /* 0x00000020280c723c */ /* 0x041fe20000041804 */
[----:B------:R-:W2:Y:S04]  /*621d0*/  LDL.LU.64 R4, [R1+0x830] ;  /* 0x0008300001047983 */ /* 0x000ea80000300a00 */
[----:B------:R-:W-:Y:S02]  /*621e0*/  STL.64 [R1+0x880], R16 ;  /* 0x0008801001007387 */ /* 0x000fe40000100a00 */
[----:B------:R0:W-:Y:S02]  /*621f0*/  STL.64 [R1+0x888], R18 ;  /* 0x0008881201007387 */ /* 0x0001e40000100a00 */
[----:B------:R-:W2:Y:S01]  /*62200*/  LDL.LU.64 R6, [R1+0x838] ;  /* 0x0008380001067983 */ /* 0x000ea20000300a00 */
[C---:B0-----:R-:W-:Y:S11]  /*62210*/  HMMA.16816.F32.BF16 R16, R40.reuse, R36, R24 ;  /* 0x000000242810723c */ /* 0x041ff60000041818 */
[----:B------:R-:W-:Y:S02]  /*62220*/  @!UPT UIADD3 URZ, URZ, URZ, URZ ;  /* 0x0000003f3f3ff290 */ /* 0x000fe4000fffe03f */
[----:B------:R-:W-:Y:S01]  /*62230*/  STL.64 [R1+0x870], R12 ;  /* 0x0008700c01007387 */ /* 0x000fe20000100a00 */
[----:B------:R4:W-:Y:S02]  /*62240*/  STL.64 [R1+0x878], R14 ;  /* 0x0008780e01007387 */ /* 0x0009e40000100a00 */
[C---:B----4-:R-:W-:Y:S01]  /*62250*/  HMMA.16816.F32.BF16 R12, R40.reuse, R56, R20 ;  /* 0x00000038280c723c */ /* 0x050fe20000041814 */
[----:B------:R-:W3:Y:S06]  /*62260*/  LDL R56, [R1+0x210] ;  /* 0x0002100001387983 */ /* 0x000eec0000100800 */
[----:B------:R-:W-:Y:S02]  /*62270*/  STL.64 [R1+0x860], R16 ;  /* 0x0008601001007387 */ /* 0x000fe40000100a00 */
[----:B------:R-:W-:Y:S02]  /*62280*/  STL.64 [R1+0x868], R18 ;  /* 0x0008681201007387 */ /* 0x000fe40000100a00 */
[----:B------:R-:W-:Y:S11]  /*62290*/  IMAD.MOV.U32 R32, RZ, RZ, R3 ;  /* 0x000000ffff207224 */ /* 0x000ff600078e0003 */
[----:B------:R-:W-:Y:S01]  /*622a0*/  @!UPT UIADD3 URZ, URZ, URZ, URZ ;  /* 0x0000003f3f3ff290 */ /* 0x000fe2000fffe03f */
[----:B------:R-:W-:Y:S01]  /*622b0*/  STL.64 [R1+0x850], R12 ;  /* 0x0008500c01007387 */ /* 0x000fe20000100a00 */
[----:B------:R-:W-:Y:S02]  /*622c0*/  STL.64 [R1+0x858], R14 ;  /* 0x0008580e01007387 */ /* 0x000fe40000100a00 */
[----:B------:R-:W3:Y:S02]  /*622d0*/  LDL R57, [R1+0x214] ;  /* 0x0002140001397983 */ /* 0x000ee40000100800 */
[----:B------:R-:W4:Y:S01]  /*622e0*/  LDL.LU R3, [R1+0x4110] ;  /* 0x0041100001037983 */ /* 0x000f220000300800 */
[----:B------:R-:W-:Y:S01]  /*622f0*/  HMMA.16816.F32.BF16 R8, R40, R48, R8 ;  /* 0x000000302808723c */ /* 0x000fe20000041808 */
[----:B------:R-:W-:Y:S02]  /*62300*/  IMAD.MOV.U32 R33, RZ, RZ, R2 ;  /* 0x000000ffff217224 */ /* 0x000fe400078e0002 */
[----:B------:R-:W-:Y:S01]  /*62310*/  IMAD.MOV.U32 R28, RZ, RZ, R0 ;  /* 0x000000ffff1c7224 */ /* 0x000fe200078e0000 */
[----:B------:R-:W2:Y:S02]  /*62320*/  LDL.LU R2, [R1+0x410c] ;  /* 0x00410c0001027983 */ /* 0x000ea40000300800 */
[----:B------:R-:W-:Y:S02]  /*62330*/  STL.64 [R1+0x4060], R32 ;  /* 0x0040602001007387 */ /* 0x000fe40000100a00 */
[----:B------:R-:W-:-:S02]  /*62340*/  IMAD.MOV.U32 R29, RZ, RZ, R60 ;  /* 0x000000ffff1d7224 */ /* 0x000fc400078e003c */
[----:B------:R-:W3:Y:S02]  /*62350*/  LDL.LU R0, [R1+0x4108] ;  /* 0x0041080001007983 */ /* 0x000ee40000300800 */
[----:B------:R-:W-:-:S11]  /*62360*/  IMAD.MOV.U32 R45, RZ, RZ, R61 ;  /* 0x000000ffff2d7224 */ /* 0x000fd600078e003d */
[----:B------:R-:W-:Y:S01]  /*62370*/  STL.64 [R1+0x840], R8 ;  /* 0x0008400801007387 */ /* 0x000fe20000100a00 */
[----:B------:R2:W-:Y:S02]  /*62380*/  STL.64 [R1+0x848], R10 ;  /* 0x0008480a01007387 */ /* 0x0005e40000100a00 */
[----:B------:R-:W3:Y:S02]  /*62390*/  LDL.LU R60, [R1+0x4104] ;  /* 0x00410400013c7983 */ /* 0x000ee40000300800 */
[----:B------:R-:W-:Y:S02]  /*623a0*/  STL.64 [R1+0x4068], R28 ;  /* 0x0040681c01007387 */ /* 0x000fe40000100a00 */
[----:B----4-:R-:W-:Y:S02]  /*623b0*/  IMAD.MOV.U32 R44, RZ, RZ, R3 ;  /* 0x000000ffff2c7224 */ /* 0x010fe400078e0003 */
[----:B------:R-:W4:Y:S01]  /*623c0*/  LDL.LU R3, [R1+0x4100] ;  /* 0x0041000001037983 */ /* 0x000f220000300800 */
[----:B------:R-:W4:Y:S02]  /*623d0*/  LDL.LU R61, [R1+0x40fc] ;  /* 0x0040fc00013d7983 */ /* 0x000f240000300800 */
[----:B------:R-:W-:Y:S02]  /*623e0*/  STL.64 [R1+0x4070], R44 ;  /* 0x0040702c01007387 */ /* 0x000fe40000100a00 */
[----:B------:R-:W4:Y:S01]  /*623f0*/  LDL.LU.64 R48, [R1+0xd0] ;  /* 0x0000d00001307983 */ /* 0x000f220000300a00 */
[----:B--2---:R-:W-:Y:S01]  /*62400*/  HMMA.16816.F32.BF16 R8, R40, R52, R4 ;  /* 0x000000342808723c */ /* 0x004fe20000041804 */
[----:B---3--:R-:W-:-:S02]  /*62410*/  IMAD.MOV.U32 R12, RZ, RZ, R0 ;  /* 0x000000ffff0c7224 */ /* 0x008fc400078e0000 */
[----:B------:R-:W-:Y:S01]  /*62420*/  IMAD.MOV.U32 R13, RZ, RZ, R2 ;  /* 0x000000ffff0d7224 */ /* 0x000fe200078e0002 */
[----:B----4-:R-:W-:Y:S01]  /*62430*/  STL.64 [R1+0x4078], R48 ;  /* 0x0040783001007387 */ /* 0x010fe20000100a00 */
[----:B------:R-:W2:Y:S02]  /*62440*/  LDL.LU.64 R4, [R1+0x820] ;  /* 0x0008200001047983 */ /* 0x000ea40000300a00 */
[----:B------:R-:W2:Y:S11]  /*62450*/  LDL.LU.64 R6, [R1+0x828] ;  /* 0x0008280001067983 */ /* 0x000eb60000300a00 */
[----:B------:R-:W-:Y:S05]  /*62460*/  @!UPT UIADD3 URZ, URZ, URZ, URZ ;  /* 0x0000003f3f3ff290 */ /* 0x000fea000fffe03f */
[----:B------:R0:W-:Y:S01]  /*62470*/  STL.64 [R1+0x830], R8 ;  /* 0x0008300801007387 */ /* 0x0001e20000100a00 */
[----:B------:R-:W-:Y:S01]  /*62480*/  STL.64 [R1+0x838], R10 ;  /* 0x0008380a01007387 */ /* 0x000fe20000100a00 */
[----:B------:R-:W3:Y:S02]  /*62490*/  LDL.LU R0, [R1+0x40f8] ;  /* 0x0040f80001007983 */ /* 0x000ee40000300800 */
[----:B------:R-:W4:Y:S02]  /*624a0*/  LDL.LU R2, [R1+0x40f4] ;  /* 0x0040f40001027983 */ /* 0x000f240000300800 */
[----:B------:R-:W2:Y:S01]  /*624b0*/  LDL R24, [R1+0x190] ;  /* 0x0001900001187983 */ /* 0x000ea20000100800 */
[----:B------:R-:W2:Y:S01]  /*624c0*/  LDL R25, [R1+0x194] ;  /* 0x0001940001197983 */ /* 0x000ea20000100800 */
[----:B------:R-:W-:-:S03]  /*624d0*/  IMAD.MOV.U32 R53, RZ, RZ, R61 ;  /* 0x000000ffff357224 */ /* 0x000fc600078e003d */
[----:B--2---:R-:W-:Y:S01]  /*624e0*/  STL.64 [R1+0x40c0], R24 ;  /* 0x0040c01801007387 */ /* 0x004fe20000100a00 */
[----:B------:R-:W-:Y:S02]  /*624f0*/  STL.64 [R1+0x4080], R12 ;  /* 0x0040800c01007387 */ /* 0x000fe40000100a00 */
[----:B------:R-:W2:Y:S02]  /*62500*/  LDL R52, [R1+0x130] ;  /* 0x0001300001347983 */ /* 0x000ea40000100800 */
[----:B------:R-:W2:Y:S01]  /*62510*/  LDL.LU R61, [R1+0x40f0] ;  /* 0x0040f000013d7983 */ /* 0x000ea20000300800 */
[----:B0-----:R-:W2:Y:S04]  /*62520*/  LDL R8, [R1+0x1a0] ;  /* 0x0001a00001087983 */ /* 0x001ea80000100800 */
[----:B------:R-:W2:Y:S01]  /*62530*/  LDL R9, [R1+0x1a4] ;  /* 0x0001a40001097983 */ /* 0x000ea20000100800 */
[----:B------:R-:W-:Y:S03]  /*62540*/  HMMA.16816.F32.BF16 R4, R40, R56, R4 ;  /* 0x000000382804723c */ /* 0x000fe60000041804 */
[----:B--2---:R-:W-:Y:S01]  /*62550*/  STL.64 [R1+0x40c8], R8 ;  /* 0x0040c80801007387 */ /* 0x004fe20000100a00 */
[----:B------:R-:W2:Y:S02]  /*62560*/  LDL R36, [R1+0x1b0] ;  /* 0x0001b00001247983 */ /* 0x000ea40000100800 */
[----:B------:R-:W2:Y:S02]  /*62570*/  LDL R37, [R1+0x1b4] ;  /* 0x0001b40001257983 */ /* 0x000ea40000100800 */
[----:B----4-:R-:W-:-:S02]  /*62580*/  IMAD.MOV.U32 R48, RZ, RZ, R2 ;  /* 0x000000ffff307224 */ /* 0x010fc400078e0002 */
[----:B---3--:R-:W-:Y:S01]  /*62590*/  IMAD.MOV.U32 R49, RZ, RZ, R0 ;  /* 0x000000ffff317224 */ /* 0x008fe200078e0000 */
[----:B--2---:R-:W-:Y:S01]  /*625a0*/  STL.64 [R1+0x40d0], R36 ;  /* 0x0040d02401007387 */ /* 0x004fe20000100a00 */
[----:B------:R-:W2:Y:S02]  /*625b0*/  LDL R32, [R1+0x1c0] ;  /* 0x0001c00001207983 */ /* 0x000ea40000100800 */
[----:B------:R-:W2:Y:S02]  /*625c0*/  LDL R33, [R1+0x1c4] ;  /* 0x0001c40001217983 */ /* 0x000ea40000100800 */
[----:B------:R-:W-:Y:S01]  /*625d0*/  STL.64 [R1+0x4088], R52 ;  /* 0x0040883401007387 */ /* 0x000fe20000100a00 */
[----:B------:R-:W3:Y:S06]  /*625e0*/  LDL.LU R2, [R1+0x40ec] ;  /* 0x0040ec0001027983 */ /* 0x000eec0000300800 */
[----:B------:R-:W-:Y:S02]  /*625f0*/  STL.64 [R1+0x820], R4 ;  /* 0x0008200401007387 */ /* 0x000fe40000100a00 */
[----:B------:R-:W-:Y:S02]  /*62600*/  STL.64 [R1+0x828], R6 ;  /* 0x0008280601007387 */ /* 0x000fe40000100a00 */
[----:B------:R-:W4:Y:S01]  /*62610*/  LDL.LU R0, [R1+0x40e8] ;  /* 0x0040e80001007983 */ /* 0x000f220000300800 */
[----:B------:R0:W-:Y:S01]  /*62620*/  STL.64 [R1+0x4090], R48 ;  /* 0x0040903001007387 */ /* 0x0001e20000100a00 */
[----:B------:R-:W2:Y:S02]  /*62630*/  LDL R56, [R1+0x200] ;  /* 0x0002000001387983 */ /* 0x000ea40000100800 */
[----:B------:R-:W2:Y:S01]  /*62640*/  LDL R57, [R1+0x204] ;  /* 0x0002040001397983 */ /* 0x000ea20000100800 */
[----:B0-----:R-:W2:Y:S04]  /*62650*/  LDL R48, [R1+0x1d0] ;  /* 0x0001d00001307983 */ /* 0x001ea80000100800 */
[----:B------:R-:W2:Y:S01]  /*62660*/  LDL R49, [R1+0x1d4] ;  /* 0x0001d40001317983 */ /* 0x000ea20000100800 */
[----:B------:R-:W2:Y:S02]  /*62670*/  LDL.LU.64 R36, [R1+0x810] ;  /* 0x0008100001247983 */ /* 0x000ea40000300a00 */
[----:B------:R-:W2:Y:S02]  /*62680*/  LDL.LU.64 R38, [R1+0x818] ;  /* 0x0008180001267983 */ /* 0x000ea40000300a00 */
[----:B------:R-:W2:Y:S01]  /*62690*/  LDL R52, [R1+0x150] ;  /* 0x0001500001347983 */ /* 0x000ea20000100800 */
[----:B------:R-:W2:Y:S04]  /*626a0*/  LDL R53, [R1+0x154] ;  /* 0x0001540001357983 */ /* 0x000ea80000100800 */
[----:B------:R-:W2:Y:S04]  /*626b0*/  LDL R24, [R1+0x1f0] ;  /* 0x0001f00001187983 */ /* 0x000ea80000100800 */
[----:B------:R-:W2:Y:S01]  /*626c0*/  LDL R25, [R1+0x1f4] ;  /* 0x0001f40001197983 */ /* 0x000ea20000100800 */
[----:B------:R-:W-:-:S02]  /*626d0*/  IMAD.MOV.U32 R28, RZ, RZ, R3 ;  /* 0x000000ffff1c7224 */ /* 0x000fc400078e0003 */
[----:B------:R-:W-:Y:S02]  /*626e0*/  IMAD.MOV.U32 R29, RZ, RZ, R60 ;  /* 0x000000ffff1d7224 */ /* 0x000fe400078e003c */
[----:B---3--:R-:W-:Y:S02]  /*626f0*/  IMAD.MOV.U32 R21, RZ, RZ, R2 ;  /* 0x000000ffff157224 */ /* 0x008fe400078e0002 */
[----:B----4-:R-:W-:Y:S01]  /*62700*/  IMAD.MOV.U32 R20, RZ, RZ, R0 ;  /* 0x000000ffff147224 */ /* 0x010fe200078e0000 */
[----:B--2---:R-:W-:Y:S01]  /*62710*/  STL.64 [R1+0x4098], R52 ;  /* 0x0040983401007387 */ /* 0x004fe20000100a00 */
[----:B------:R-:W2:Y:S02]  /*62720*/  LDL.LU R3, [R1+0x40e4] ;  /* 0x0040e40001037983 */ /* 0x000ea40000300800 */
[----:B------:R-:W3:Y:S02]  /*62730*/  LDL.LU R60, [R1+0x40e0] ;  /* 0x0040e000013c7983 */ /* 0x000ee40000300800 */
[----:B------:R-:W4:Y:S01]  /*62740*/  LDL.LU R0, [R1+0x40dc] ;  /* 0x0040dc0001007983 */ /* 0x000f220000300800 */
[----:B------:R-:W2:Y:S01]  /*62750*/  LDL.LU R2, [R1+0x40d8] ;  /* 0x0040d80001027983 */ /* 0x000ea20000300800 */
        /* <DEDUP_REMOVED lines=10> */
[----:B------:R-:W-:Y:S01]  /*62800*/  STL.64 [R1+0x40b0], R20 ;  /* 0x0040b01401007387 */ /* 0x000fe20000100a00 */
[----:B------:R0:W-:Y:S04]  /*62810*/  STL.64 [R1+0x40a0], R28 ;  /* 0x0040a01c01007387 */ /* 0x0001e80000100a00 */
[----:B0-----:R-:W2:Y:S01]  /*62820*/  LDL.LU.64 R28, [R1+0x7e0] ;  /* 0x0007e000011c7983 */ /* 0x001ea20000300a00 */
[----:B------:R-:W2:Y:S02]  /*62830*/  LDL.LU.64 R30, [R1+0x7e8] ;  /* 0x0007e800011e7983 */ /* 0x000ea40000300a00 */
[----:B------:R-:W2:Y:S01]  /*62840*/  LDL R52, [R1+0x160] ;  /* 0x0001600001347983 */ /* 0x000ea20000100800 */
[----:B------:R-:W-:Y:S01]  /*62850*/  HMMA.16816.F32.BF16 R56, R40, R56, R36 ;  /* 0x000000382838723c */ /* 0x000fe20000041824 */
[----:B------:R-:W-:-:S05]  /*62860*/  IMAD.MOV.U32 R53, RZ, RZ, R61 ;  /* 0x000000ffff357224 */ /* 0x000fca00078e003d */
[----:B--2---:R-:W-:Y:S01]  /*62870*/  STL.64 [R1+0x40a8], R52 ;  /* 0x0040a83401007387 */ /* 0x004fe20000100a00 */
[----:B------:R-:W2:Y:S11]  /*62880*/  LDL.LU.64 R36, [R1+0x40d0] ;  /* 0x0040d00001247983 */ /* 0x000eb60000300a00 */
[----:B------:R-:W-:Y:S05]  /*62890*/  @!UPT UIADD3 URZ, URZ, URZ, URZ ;  /* 0x0000003f3f3ff290 */ /* 0x000fea000fffe03f */
[----:B------:R0:W-:Y:S02]  /*628a0*/  STL.64 [R1+0x810], R56 ;  /* 0x0008103801007387 */ /* 0x0001e40000100a00 */
[----:B------:R-:W-:Y:S01]  /*628b0*/  STL.64 [R1+0x818], R58 ;  /* 0x0008183a01007387 */ /* 0x000fe20000100a00 */
[----:B0-----:R-:W2:Y:S01]  /*628c0*/  LDL.LU.64 R56, [R1+0xc0] ;  /* 0x0000c00001387983 */ /* 0x001ea20000300a00 */
[C---:B------:R-:W-:Y:S01]  /*628d0*/  HMMA.16816.F32.BF16 R24, R40.reuse, R24, R8 ;  /* 0x000000182818723c */ /* 0x040fe20000041808 */
[----:B------:R-:W-:Y:S02]  /*628e0*/  IMAD.MOV.U32 R52, RZ, RZ, R2 ;  /* 0x000000ffff347224 */ /* 0x000fe400078e0002 */
[----:B----4-:R-:W-:Y:S01]  /*628f0*/  IMAD.MOV.U32 R53, RZ, RZ, R0 ;  /* 0x000000ffff357224 */ /* 0x010fe200078e0000 */
[----:B--2---:R0:W-:Y:S04]  /*62900*/  STL.64 [R1+0x40b8], R56 ;  /* 0x0040b83801007387 */ /* 0x0041e80000100a00 */
[----:B0-----:R-:W2:Y:S01]  /*62910*/  LDL.LU.64 R56, [R1+0x7f0] ;  /* 0x0007f00001387983 */ /* 0x001ea20000300a00 */
[----:B------:R-:W2:Y:S02]  /*62920*/  LDL.LU.64 R58, [R1+0x7f8] ;  /* 0x0007f800013a7983 */ /* 0x000ea40000300a00 */
[----:B------:R-:W4:Y:S01]  /*62930*/  LDL.LU.64 R8, [R1+0x40c8] ;  /* 0x0040c80001087983 */ /* 0x000f220000300a00 */
[C---:B------:R-:W-:Y:S08]  /*62940*/  HMMA.16816.F32.BF16 R48, R40.reuse, R48, R28 ;  /* 0x000000302830723c */ /* 0x040ff0000004181c */
[C---:B------:R-:W-:Y:S08]  /*62950*/  HMMA.16816.F32.BF16 R28, R40.reuse, R32, R44 ;  /* 0x00000020281c723c */ /* 0x040ff0000004182c */
[C---:B------:R-:W-:Y:S01]  /*62960*/  HMMA.16816.F32.BF16 R16, R40.reuse, R36, R16 ;  /* 0x000000242810723c */ /* 0x040fe20000041810 */
[----:B------:R0:W-:Y:S01]  /*62970*/  STL.64 [R1+0x800], R24 ;  /* 0x0008001801007387 */ /* 0x0001e20000100a00 */
[----:B------:R-:W-:Y:S03]  /*62980*/  STL.64 [R1+0x808], R26 ;  /* 0x0008081a01007387 */ /* 0x000fe60000100a00 */
[----:B0-----:R-:W3:Y:S03]  /*62990*/  LDL.LU.64 R24, [R1+0x40c0] ;  /* 0x0040c00001187983 */ /* 0x001ee60000300a00 */
[C---:B--2---:R-:W-:Y:S08]  /*629a0*/  HMMA.16816.F32.BF16 R52, R40.reuse, R52, R56 ;  /* 0x000000342834723c */ /* 0x044ff00000041838 */
[C---:B----4-:R-:W-:Y:S11]  /*629b0*/  HMMA.16816.F32.BF16 R8, R40.reuse, R8, R12 ;  /* 0x000000082808723c */ /* 0x050ff6000004180c */
[----:B------:R-:W-:Y:S04]  /*629c0*/  @!UPT UIADD3 URZ, URZ, URZ, URZ ;  /* 0x0000003f3f3ff290 */ /* 0x000fe8000fffe03f */
[----:B------:R0:W-:Y:S01]  /*629d0*/  STL.64 [R1+0x7f0], R52 ;  /* 0x0007f03401007387 */ /* 0x0001e20000100a00 */
[----:B------:R1:W-:Y:S02]  /*629e0*/  STL.64 [R1+0x7f8], R54 ;  /* 0x0007f83601007387 */ /* 0x0003e40000100a00 */
[----:B------:R-:W-:Y:S02]  /*629f0*/  STL.64 [R1+0x7e0], R48 ;  /* 0x0007e03001007387 */ /* 0x000fe40000100a00 */
[----:B------:R-:W-:Y:S01]  /*62a00*/  STL.64 [R1+0x7e8], R50 ;  /* 0x0007e83201007387 */ /* 0x000fe20000100a00 */
[----:B------:R-:W2:Y:S01]  /*62a10*/  LDL.LU.64 R36, [R1+0xb0] ;  /* 0x0000b00001247983 */ /* 0x000ea20000300a00 */
[----:B------:R4:W-:Y:S02]  /*62a20*/  STL.64 [R1+0x7d0], R28 ;  /* 0x0007d01c01007387 */ /* 0x0009e40000100a00 */
[----:B------:R0:W-:Y:S02]  /*62a30*/  STL.64 [R1+0x7d8], R30 ;  /* 0x0007d81e01007387 */ /* 0x0001e40000100a00 */
[----:B------:R-:W-:Y:S01]  /*62a40*/  STL.64 [R1+0x7c0], R16 ;  /* 0x0007c01001007387 */ /* 0x000fe20000100a00 */
[----:B------:R-:W-:Y:S01]  /*62a50*/  STL.64 [R1+0x7c8], R18 ;  /* 0x0007c81201007387 */ /* 0x000fe20000100a00 */
[----:B------:R-:W2:Y:S02]  /*62a60*/  LDL.LU.64 R56, [R1+0x790] ;  /* 0x0007900001387983 */ /* 0x000ea40000300a00 */
[----:B------:R0:W-:Y:S02]  /*62a70*/  STL.64 [R1+0x7b0], R8 ;  /* 0x0007b00801007387 */ /* 0x0001e40000100a00 */
[----:B------:R0:W-:Y:S01]  /*62a80*/  STL.64 [R1+0x7b8], R10 ;  /* 0x0007b80a01007387 */ /* 0x0001e20000100a00 */
[----:B------:R-:W2:Y:S01]  /*62a90*/  LDL.LU.64 R58, [R1+0x798] ;  /* 0x00079800013a7983 */ /* 0x000ea20000300a00 */
[----:B---3--:R-:W-:Y:S01]  /*62aa0*/  HMMA.16816.F32.BF16 R4, R40, R24, R4 ;  /* 0x000000182804723c */ /* 0x008fe20000041804 */
[----:B------:R-:W-:-:S02]  /*62ab0*/  IMAD.MOV.U32 R20, RZ, RZ, R60 ;  /* 0x000000ffff147224 */ /* 0x000fc400078e003c */
[----:B------:R-:W-:Y:S11]  /*62ac0*/  IMAD.MOV.U32 R21, RZ, RZ, R3 ;  /* 0x000000ffff157224 */ /* 0x000ff600078e0003 */
[----:B------:R-:W-:Y:S09]  /*62ad0*/  @!UPT UIADD3 URZ, URZ, URZ, URZ ;  /* 0x0000003f3f3ff290 */ /* 0x000ff2000fffe03f */
[----:B------:R3:W-:Y:S01]  /*62ae0*/  STL.64 [R1+0x7a0], R4 ;  /* 0x0007a00401007387 */ /* 0x0007e20000100a00 */
[----:B------:R3:W-:Y:S02]  /*62af0*/  STL.64 [R1+0x7a8], R6 ;  /* 0x0007a80601007387 */ /* 0x0007e40000100a00 */
[----:B0-----:R-:W2:Y:S02]  /*62b00*/  LDL.LU.64 R52, [R1+0x780] ;  /* 0x0007800001347983 */ /* 0x001ea40000300a00 */
[----:B-1----:R-:W2:Y:S01]  /*62b10*/  LDL.LU.64 R54, [R1+0x788] ;  /* 0x0007880001367983 */ /* 0x002ea20000300a00 */
[----:B----4-:R-:W4:Y:S01]  /*62b20*/  LDL.LU.64 R28, [R1+0x770] ;  /* 0x00077000011c7983 */ /* 0x010f220000300a00 */
[----:B------:R-:W4:Y:S02]  /*62b30*/  LDL.LU.64 R30, [R1+0x778] ;  /* 0x00077800011e7983 */ /* 0x000f240000300a00 */
[----:B------:R-:W4:Y:S02]  /*62b40*/  LDL.LU.64 R48, [R1+0x760] ;  /* 0x0007600001307983 */ /* 0x000f240000300a00 */
[----:B------:R-:W4:Y:S01]  /*62b50*/  LDL.LU.64 R50, [R1+0x768] ;  /* 0x0007680001327983 */ /* 0x000f220000300a00 */
[----:B------:R-:W4:Y:S01]  /*62b60*/  LDL.LU.64 R12, [R1+0xf40] ;  /* 0x000f4000010c7983 */ /* 0x000f220000300a00 */
        /* <DEDUP_REMOVED lines=11> */
[----:B---3--:R-:W3:Y:S01]  /*62c20*/  LDL.LU.64 R4, [R1+0xee0] ;  /* 0x000ee00001047983 */ /* 0x008ee20000300a00 */
[----:B------:R-:W3:Y:S01]  /*62c30*/  LDL.LU.64 R6, [R1+0xee8] ;  /* 0x000ee80001067983 */ /* 0x000ee20000300a00 */
[C---:B--2---:R-:W-:Y:S02]  /*62c40*/  HMMA.16816.F32.BF16 R20, R40.reuse, R20, R56 ;  /* 0x000000142814723c */ /* 0x044fe40000041838 */
[----:B------:R-:W2:Y:S11]  /*62c50*/  LDL.LU.64 R56, [R1+0x40b8] ;  /* 0x0040b80001387983 */ /* 0x000eb60000300a00 */
[----:B------:R-:W-:Y:S10]  /*62c60*/  @!UPT UIADD3 URZ, URZ, URZ, URZ ;  /* 0x0000003f3f3ff290 */ /* 0x000ff4000fffe03f */
[----:B------:R0:W-:Y:S01]  /*62c70*/  STL.64 [R1+0x790], R20 ;  /* 0x0007901401007387 */ /* 0x0001e20000100a00 */
[----:B------:R1:W-:Y:S03]  /*62c80*/  STL.64 [R1+0x798], R22 ;  /* 0x0007981601007387 */ /* 0x0003e60000100a00 */
[----:B0-----:R-:W1:Y:S02]  /*62c90*/  LDL.LU.64 R20, [R1+0x40b0] ;  /* 0x0040b00001147983 */ /* 0x001e640000300a00 */
[C---:B-1----:R-:W-:Y:S02]  /*62ca0*/  HMMA.16816.F32.BF16 R20, R40.reuse, R20, R52 ;  /* 0x000000142814723c */ /* 0x042fe40000041834 */
[----:B------:R-:W4:Y:S11]  /*62cb0*/  LDL.LU.64 R52, [R1+0x40a8] ;  /* 0x0040a80001347983 */ /* 0x000f360000300a00 */
[----:B------:R-:W-:Y:S10]  /*62cc0*/  @!UPT UIADD3 URZ, URZ, URZ, URZ ;  /* 0x0000003f3f3ff290 */ /* 0x000ff4000fffe03f */
[----:B------:R0:W-:Y:S01]  /*62cd0*/  STL.64 [R1+0x780], R20 ;  /* 0x0007801401007387 */ /* 0x0001e20000100a00 */
[----:B------:R1:W-:Y:S03]  /*62ce0*/  STL.64 [R1+0x788], R22 ;  /* 0x0007881601007387 */ /* 0x0003e60000100a00 */
[----:B0-----:R-:W2:Y:S01]  /*62cf0*/  LDL.LU.64 R20, [R1+0xed0] ;  /* 0x000ed00001147983 */ /* 0x001ea20000300a00 */
[----:B-1----:R-:W2:Y:S01]  /*62d00*/  LDL.LU.64 R22, [R1+0xed8] ;  /* 0x000ed80001167983 */ /* 0x002ea20000300a00 */
        /* <DEDUP_REMOVED lines=11> */
[----:B0-----:R-:W1:Y:S01]  /*62dc0*/  LDL.LU.64 R52, [R1+0x4088] ;  /* 0x0040880001347983 */ /* 0x001e620000300a00 */
[C---:B--2---:R-:W-:Y:S03]  /*62dd0*/  HMMA.16816.F32.BF16 R48, R40.reuse, R48, R12 ;  /* 0x000000302830723c */ /* 0x044fe6000004180c */
[----:B------:R-:W2:Y:S05]  /*62de0*/  LDL.LU.64 R12, [R1+0x4080] ;  /* 0x00408000010c7983 */ /* 0x000eaa0000300a00 */
[C---:B----4-:R-:W-:Y:S08]  /*62df0*/  HMMA.16816.F32.BF16 R28, R40.reuse, R28, R44 ;  /* 0x0000001c281c723c */ /* 0x050ff0000004182c */
[C---:B-1----:R-:W-:Y:S07]  /*62e00*/  HMMA.16816.F32.BF16 R52, R40.reuse, R52, R8 ;  /* 0x000000342834723c */ /* 0x042fee0000041808 */
[----:B------:R0:W-:Y:S01]  /*62e10*/  STL.64 [R1+0xf40], R48 ;  /* 0x000f403001007387 */ /* 0x0001e20000100a00 */
[----:B------:R-:W-:Y:S03]  /*62e20*/  STL.64 [R1+0xf48], R50 ;  /* 0x000f483201007387 */ /* 0x000fe60000100a00 */
[----:B0-----:R-:W4:Y:S01]  /*62e30*/  LDL.LU.64 R48, [R1+0x4078] ;  /* 0x0040780001307983 */ /* 0x001f220000300a00 */
[----:B------:R-:W3:Y:S02]  /*62e40*/  LDL R2, [R1+0x2728] ;  /* 0x0027280001027983 */ /* 0x000ee40000100800 */
[----:B------:R-:W3:Y:S09]  /*62e50*/  LDL.LU.64 R8, [R1+0xec0] ;  /* 0x000ec00001087983 */ /* 0x000ef20000300a00 */
[----:B------:R0:W-:Y:S01]  /*62e60*/  STL.64 [R1+0xf30], R52 ;  /* 0x000f303401007387 */ /* 0x0001e20000100a00 */
[----:B------:R-:W-:Y:S02]  /*62e70*/  STL.64 [R1+0xf38], R54 ;  /* 0x000f383601007387 */ /* 0x000fe40000100a00 */
[----:B------:R-:W3:Y:S01]  /*62e80*/  LDL.LU.64 R10, [R1+0xec8] ;  /* 0x000ec800010a7983 */ /* 0x000ee20000300a00 */
[----:B0-----:R-:W3:Y:S01]  /*62e90*/  LDL.LU.64 R52, [R1+0xa0] ;  /* 0x0000a00001347983 */ /* 0x001ee20000300a00 */
[----:B------:R-:W3:Y:S02]  /*62ea0*/  LDL.LU.64 R44, [R1+0x4070] ;  /* 0x00407000012c7983 */ /* 0x000ee40000300a00 */
[----:B------:R0:W-:Y:S02]  /*62eb0*/  STL.64 [R1+0xf20], R28 ;  /* 0x000f201c01007387 */ /* 0x0001e40000100a00 */
[----:B------:R-:W-:Y:S01]  /*62ec0*/  STL.64 [R1+0xf28], R30 ;  /* 0x000f281e01007387 */ /* 0x000fe20000100a00 */
[----:B0-----:R-:W3:Y:S01]  /*62ed0*/  LDL.LU.64 R28, [R1+0x4068] ;  /* 0x00406800011c7983 */ /* 0x001ee20000300a00 */
[C---:B--2---:R-:W-:Y:S03]  /*62ee0*/  HMMA.16816.F32.BF16 R12, R40.reuse, R12, R32 ;  /* 0x0000000c280c723c */ /* 0x044fe60000041820 */
[----:B------:R-:W2:Y:S11]  /*62ef0*/  LDL.LU.64 R32, [R1+0x4060] ;  /* 0x0040600001207983 */ /* 0x000eb60000300a00 */
[----:B------:R-:W-:Y:S09]  /*62f00*/  @!UPT UIADD3 URZ, URZ, URZ, URZ ;  /* 0x0000003f3f3ff290 */ /* 0x000ff2000fffe03f */
[----:B------:R-:W-:Y:S01]  /*62f10*/  STL.64 [R1+0xf10], R12 ;  /* 0x000f100c01007387 */ /* 0x000fe20000100a00 */
[----:B------:R0:W-:Y:S03]  /*62f20*/  STL.64 [R1+0xf18], R14 ;  /* 0x000f180e01007387 */ /* 0x0001e60000100a00 */
[----:B0-----:R-:W2:Y:S01]  /*62f30*/  LDL.LU.64 R14, [R1+0x4058] ;  /* 0x00405800010e7983 */ /* 0x001ea20000300a00 */
[----:B------:R-:W2:Y:S01]  /*62f40*/  LDL.LU.64 R12, [R1+0x4050] ;  /* 0x00405000010c7983 */ /* 0x000ea20000300a00 */
[C---:B----4-:R-:W-:Y:S08]  /*62f50*/  HMMA.16816.F32.BF16 R20, R40.reuse, R48, R20 ;  /* 0x000000302814723c */ /* 0x050ff00000041814 */
[C---:B---3--:R-:W-:Y:S08]  /*62f60*/  HMMA.16816.F32.BF16 R44, R40.reuse, R44, R16 ;  /* 0x0000002c282c723c */ /* 0x048ff00000041810 */
[C---:B------:R-:W-:Y:S01]  /*62f70*/  HMMA.16816.F32.BF16 R8, R40.reuse, R56, R8 ;  /* 0x000000382808723c */ /* 0x040fe20000041808 */
[----:B------:R-:W3:Y:S01]  /*62f80*/  LDL.LU.64 R18, [R1+0x4048] ;  /* 0x0040480001127983 */ /* 0x000ee20000300a00 */
[----:B------:R-:W4:Y:S06]  /*62f90*/  LDL.LU.64 R16, [R1+0x4040] ;  /* 0x0040400001107983 */ /* 0x000f2c0000300a00 */
[----:B------:R-:W-:Y:S07]  /*62fa0*/  HMMA.16816.F32.BF16 R28, R40, R28, R24 ;  /* 0x0000001c281c723c */ /* 0x000fee0000041818 */
[----:B------:R-:W-:Y:S01]  /*62fb0*/  STL.64 [R1+0xf00], R44 ;  /* 0x000f002c01007387 */ /* 0x000fe20000100a00 */
[----:B------:R-:W-:Y:S02]  /*62fc0*/  STL.64 [R1+0xf08], R46 ;  /* 0x000f082e01007387 */ /* 0x000fe40000100a00 */
[----:B------:R-:W-:-:S02]  /*62fd0*/  IMAD.MOV.U32 R0, RZ, RZ, R49 ;  /* 0x000000ffff007224 */ /* 0x000fc400078e0031 */
[----:B------:R-:W-:Y:S02]  /*62fe0*/  IMAD.MOV.U32 R61, RZ, RZ, R48 ;  /* 0x000000ffff3d7224 */ /* 0x000fe400078e0030 */
[----:B------:R-:W-:Y:S02]  /*62ff0*/  IMAD.MOV.U32 R60, RZ, RZ, R57 ;  /* 0x000000ffff3c7224 */ /* 0x000fe400078e0039 */
[----:B------:R-:W-:Y:S01]  /*63000*/  IMAD.MOV.U32 R3, RZ, RZ, R56 ;  /* 0x000000ffff037224 */ /* 0x000fe200078e0038 */
[----:B------:R-:W0:Y:S01]  /*63010*/  LDSM.16.MT88.4 R44, [R2+0x8000] ;  /* 0x00800000022c783b */ /* 0x000e220000004200 */
[----:B--2---:R-:W-:Y:S03]  /*63020*/  HMMA.16816.F32.BF16 R24, R40, R32, R4 ;  /* 0x000000202818723c */ /* 0x004fe60000041804 */
[----:B------:R-:W2:Y:S02]  /*63030*/  LDL.LU.64 R4, [R1+0xeb0] ;  /* 0x000eb00001047983 */ /* 0x000ea40000300a00 */
[----:B------:R1:W-:Y:S02]  /*63040*/  STL.64 [R1+0xef0], R28 ;  /* 0x000ef01c01007387 */ /* 0x0003e40000100a00 */
[----:B------:R0:W-:Y:S02]  /*63050*/  STL.64 [R1+0xef8], R30 ;  /* 0x000ef81e01007387 */ /* 0x0001e40000100a00 */
[----:B------:R-:W2:Y:S11]  /*63060*/  LDL.LU.64 R6, [R1+0xeb8] ;  /* 0x000eb80001067983 */ /* 0x000eb60000300a00 */
[----:B------:R-:W-:Y:S03]  /*63070*/  @!UPT UIADD3 URZ, URZ, URZ, URZ ;  /* 0x0000003f3f3ff290 */ /* 0x000fe6000fffe03f */
[----:B------:R-:W-:Y:S01]  /*63080*/  STL.64 [R1+0xee0], R24 ;  /* 0x000ee01801007387 */ /* 0x000fe20000100a00 */
[----:B------:R-:W-:Y:S02]  /*63090*/  STL.64 [R1+0xee8], R26 ;  /* 0x000ee81a01007387 */ /* 0x000fe40000100a00 */
[----:B------:R-:W3:Y:S02]  /*630a0*/  LDL.LU.64 R32, [R1+0x90] ;  /* 0x0000900001207983 */ /* 0x000ee40000300a00 */
[----:B------:R-:W-:Y:S01]  /*630b0*/  STL.64 [R1+0xed0], R20 ;  /* 0x000ed01401007387 */ /* 0x000fe20000100a00 */
[----:B------:R-:W-:Y:S01]  /*630c0*/  STL.64 [R1+0xed8], R22 ;  /* 0x000ed81601007387 */ /* 0x000fe20000100a00 */
[----:B------:R-:W3:Y:S02]  /*630d0*/  LDL.LU.64 R48, [R1+0x80] ;  /* 0x0000800001307983 */ /* 0x000ee40000300a00 */
[----:B------:R-:W-:Y:S02]  /*630e0*/  STL [R1+0x3e80], R0 ;  /* 0x003e800001007387 */ /* 0x000fe40000100800 */
[----:B------:R0:W-:Y:S01]  /*630f0*/  STL [R1+0x3e7c], R61 ;  /* 0x003e7c3d01007387 */ /* 0x0001e20000100800 */
[----:B------:R2:W-:Y:S01]  /*63100*/  STL.64 [R1+0xec0], R8 ;  /* 0x000ec00801007387 */ /* 0x0005e20000100a00 */
[----:B------:R2:W-:Y:S02]  /*63110*/  STL.64 [R1+0xec8], R10 ;  /* 0x000ec80a01007387 */ /* 0x0005e40000100a00 */
[----:B-1----:R-:W3:Y:S02]  /*63120*/  LDL.LU.64 R28, [R1+0xea0] ;  /* 0x000ea000011c7983 */ /* 0x002ee40000300a00 */
[----:B0-----:R-:W3:Y:S01]  /*63130*/  LDL.LU.64 R30, [R1+0xea8] ;  /* 0x000ea800011e7983 */ /* 0x001ee20000300a00 */
[----:B------:R-:W4:Y:S01]  /*63140*/  LDL.64 R56, [R1+0x70] ;  /* 0x0000700001387983 */ /* 0x000f220000100a00 */
[----:B------:R-:W-:Y:S02]  /*63150*/  STL [R1+0x3e88], R60 ;  /* 0x003e883c01007387 */ /* 0x000fe40000100800 */
[----:B------:R-:W-:Y:S02]  /*63160*/  STL [R1+0x3e84], R3 ;  /* 0x003e840301007387 */ /* 0x000fe40000100800 */
[----:B------:R-:W-:-:S02]  /*63170*/  IMAD.MOV.U32 R2, RZ, RZ, R37 ;  /* 0x000000ffff027224 */ /* 0x000fc400078e0025 */
[----:B------:R-:W-:Y:S01]  /*63180*/  IMAD.MOV.U32 R61, RZ, RZ, R36 ;  /* 0x000000ffff3d7224 */ /* 0x000fe200078e0024 */
[C---:B--2---:R-:W-:Y:S11]  /*63190*/  HMMA.16816.F32.BF16 R4, R40.reuse, R36, R4 ;  /* 0x000000242804723c */ /* 0x044ff60000041804 */
[----:B------:R-:W-:Y:S11]  /*631a0*/  @!UPT UIADD3 URZ, URZ, URZ, URZ ;  /* 0x0000003f3f3ff290 */ /* 0x000ff6000fffe03f */
[----:B------:R-:W-:Y:S01]  /*631b0*/  @!UPT UIADD3 URZ, URZ, URZ, URZ ;  /* 0x0000003f3f3ff290 */ /* 0x000fe2000fffe03f */
[----:B------:R0:W-:Y:S01]  /*631c0*/  STL.64 [R1+0xeb0], R4 ;  /* 0x000eb00401007387 */ /* 0x0001e20000100a00 */
[----:B------:R1:W-:Y:S02]  /*631d0*/  STL.64 [R1+0xeb8], R6 ;  /* 0x000eb80601007387 */ /* 0x0003e40000100a00 */
[----:B------:R-:W2:Y:S02]  /*631e0*/  LDL.LU.64 R8, [R1+0xe90] ;  /* 0x000e900001087983 */ /* 0x000ea40000300a00 */
[----:B------:R-:W2:Y:S01]  /*631f0*/  LDL.LU.64 R10, [R1+0xe98] ;  /* 0x000e9800010a7983 */ /* 0x000ea20000300a00 */
[----:B---3--:R-:W-:Y:S01]  /*63200*/  HMMA.16816.F32.BF16 R28, R40, R52, R28 ;  /* 0x00000034281c723c */ /* 0x008fe2000004181c */
[----:B0-----:R-:W3:Y:S01]  /*63210*/  LDL.LU.64 R4, [R1+0xe80] ;  /* 0x000e800001047983 */ /* 0x001ee20000300a00 */
[----:B-1----:R-:W3:Y:S02]  /*63220*/  LDL.LU.64 R6, [R1+0xe88] ;  /* 0x000e880001067983 */ /* 0x002ee40000300a00 */
[----:B------:R-:W4:Y:S02]  /*63230*/  LDL.LU.64 R20, [R1+0x60] ;  /* 0x0000600001147983 */ /* 0x000f240000300a00 */
[----:B------:R-:W4:Y:S01]  /*63240*/  LDL.LU.64 R24, [R1+0x50] ;  /* 0x0000500001187983 */ /* 0x000f220000300a00 */
[----:B------:R0:W-:Y:S01]  /*63250*/  STL [R1+0x3e90], R2 ;  /* 0x003e900201007387 */ /* 0x0001e20000100800 */
[----:B------:R-:W-:Y:S11]  /*63260*/  STL [R1+0x3e8c], R61 ;  /* 0x003e8c3d01007387 */ /* 0x000ff60000100800 */
[----:B------:R-:W-:Y:S04]  /*63270*/  @!UPT UIADD3 URZ, URZ, URZ, URZ ;  /* 0x0000003f3f3ff290 */ /* 0x000fe8000fffe03f */
[----:B------:R-:W-:Y:S01]  /*63280*/  STL.64 [R1+0xea0], R28 ;  /* 0x000ea01c01007387 */ /* 0x000fe20000100a00 */
[----:B------:R-:W-:Y:S02]  /*63290*/  STL.64 [R1+0xea8], R30 ;  /* 0x000ea81e01007387 */ /* 0x000fe40000100a00 */
[----:B------:R-:W4:Y:S02]  /*632a0*/  LDL.LU.64 R36, [R1+0xe70] ;  /* 0x000e700001247983 */ /* 0x000f240000300a00 */
[----:B------:R-:W4:Y:S02]  /*632b0*/  LDL.LU.64 R38, [R1+0xe78] ;  /* 0x000e780001267983 */ /* 0x000f240000300a00 */
[----:B------:R-:W-:Y:S02]  /*632c0*/  IMAD.MOV.U32 R0, RZ, RZ, R53 ;  /* 0x000000ffff007224 */ /* 0x000fe400078e0035 */
[----:B------:R-:W-:Y:S02]  /*632d0*/  IMAD.MOV.U32 R3, RZ, RZ, R52 ;  /* 0x000000ffff037224 */ /* 0x000fe400078e0034 */
[----:B------:R-:W4:Y:S01]  /*632e0*/  LDL.LU.64 R52, [R1+0x40] ;  /* 0x0000400001347983 */ /* 0x000f220000300a00 */
[----:B------:R-:W-:Y:S02]  /*632f0*/  STL [R1+0x3e98], R0 ;  /* 0x003e980001007387 */ /* 0x000fe40000100800 */
[----:B------:R1:W-:Y:S02]  /*63300*/  STL [R1+0x3e94], R3 ;  /* 0x003e940301007387 */ /* 0x0003e40000100800 */
[----:B0-----:R-:W-:-:S02]  /*63310*/  IMAD.MOV.U32 R2, RZ, RZ, R49 ;  /* 0x000000ffff027224 */ /* 0x001fc400078e0031 */
[----:B------:R-:W-:Y:S02]  /*63320*/  IMAD.MOV.U32 R60, RZ, RZ, R33 ;  /* 0x000000ffff3c7224 */ /* 0x000fe400078e0021 */
[----:B-1----:R-:W-:Y:S02]  /*63330*/  IMAD.MOV.U32 R3, RZ, RZ, R48 ;  /* 0x000000ffff037224 */ /* 0x002fe400078e0030 */
[----:B------:R-:W-:Y:S01]  /*63340*/  IMAD.MOV.U32 R61, RZ, RZ, R32 ;  /* 0x000000ffff3d7224 */ /* 0x000fe200078e0020 */
[C---:B--2---:R-:W-:Y:S08]  /*63350*/  HMMA.16816.F32.BF16 R8, R40.reuse, R32, R8 ;  /* 0x000000202808723c */ /* 0x044ff00000041808 */
[C---:B---3--:R-:W-:Y:S11]  /*63360*/  HMMA.16816.F32.BF16 R4, R40.reuse, R48, R4 ;  /* 0x000000302804723c */ /* 0x048ff60000041804 */
[----:B------:R-:W-:Y:S04]  /*63370*/  @!UPT UIADD3 URZ, URZ, URZ, URZ ;  /* 0x0000003f3f3ff290 */ /* 0x000fe8000fffe03f */
[----:B------:R0:W-:Y:S01]  /*63380*/  STL.64 [R1+0xe90], R8 ;  /* 0x000e900801007387 */ /* 0x0001e20000100a00 */
[----:B------:R1:W-:Y:S01]  /*63390*/  STL.64 [R1+0xe98], R10 ;  /* 0x000e980a01007387 */ /* 0x0003e20000100a00 */
[----:B----4-:R-:W-:Y:S02]  /*633a0*/  HMMA.16816.F32.BF16 R48, R40, R56, R36 ;  /* 0x000000382830723c */ /* 0x010fe40000041824 */
[----:B0-----:R-:W2:Y:S01]  /*633b0*/  LDL.LU.64 R8, [R1+0xe60] ;  /* 0x000e600001087983 */ /* 0x001ea20000300a00 */
[----:B-1----:R-:W2:Y:S02]  /*633c0*/  LDL.LU.64 R10, [R1+0xe68] ;  /* 0x000e6800010a7983 */ /* 0x002ea40000300a00 */
[----:B------:R-:W3:Y:S02]  /*633d0*/  LDL.LU.64 R32, [R1+0x30] ;  /* 0x0000300001207983 */ /* 0x000ee40000300a00 */
[----:B------:R-:W-:Y:S01]  /*633e0*/  STL [R1+0x3ea0], R60 ;  /* 0x003ea03c01007387 */ /* 0x000fe20000100800 */
[----:B------:R-:W-:Y:S01]  /*633f0*/  STL [R1+0x3e9c], R61 ;  /* 0x003e9c3d01007387 */ /* 0x000fe20000100800 */
[----:B------:R0:W-:Y:S02]  /*63400*/  STL.64 [R1+0xe80], R4 ;  /* 0x000e800401007387 */ /* 0x0001e40000100a00 */
[----:B------:R1:W-:Y:S01]  /*63410*/  STL.64 [R1+0xe88], R6 ;  /* 0x000e880601007387 */ /* 0x0003e20000100a00 */
[----:B0-----:R-:W4:Y:S01]  /*63420*/  LDL.LU.64 R4, [R1+0xe50] ;  /* 0x000e500001047983 */ /* 0x001f220000300a00 */
[----:B-1----:R-:W4:Y:S02]  /*63430*/  LDL.LU.64 R6, [R1+0xe58] ;  /* 0x000e580001067983 */ /* 0x002f240000300a00 */
[----:B------:R-:W3:Y:S02]  /*63440*/  LDL.LU.64 R28, [R1+0x20] ;  /* 0x00002000011c7983 */ /* 0x000ee40000300a00 */
[----:B------:R-:W-:Y:S01]  /*63450*/  STL [R1+0x3ea8], R2 ;  /* 0x003ea80201007387 */ /* 0x000fe20000100800 */
[----:B------:R-:W-:Y:S01]  /*63460*/  STL [R1+0x3ea4], R3 ;  /* 0x003ea40301007387 */ /* 0x000fe20000100800 */
[----:B------:R-:W3:Y:S04]  /*63470*/  LDL.LU.64 R36, [R1+0xe40] ;  /* 0x000e400001247983 */ /* 0x000ee80000300a00 */
[----:B------:R0:W-:Y:S02]  /*63480*/  STL.64 [R1+0xe70], R48 ;  /* 0x000e703001007387 */ /* 0x0001e40000100a00 */
[----:B------:R-:W-:Y:S01]  /*63490*/  STL.64 [R1+0xe78], R50 ;  /* 0x000e783201007387 */ /* 0x000fe20000100a00 */
[----:B------:R-:W3:Y:S01]  /*634a0*/  LDL.LU.64 R38, [R1+0xe48] ;  /* 0x000e480001267983 */ /* 0x000ee20000300a00 */
[----:B------:R-:W-:-:S02]  /*634b0*/  IMAD.MOV.U32 R60, RZ, RZ, R57 ;  /* 0x000000ffff3c7224 */ /* 0x000fc400078e0039 */
[----:B------:R-:W-:Y:S02]  /*634c0*/  IMAD.MOV.U32 R0, RZ, RZ, R21 ;  /* 0x000000ffff007224 */ /* 0x000fe400078e0015 */
[----:B------:R-:W-:Y:S01]  /*634d0*/  IMAD.MOV.U32 R61, RZ, RZ, R20 ;  /* 0x000000ffff3d7224 */ /* 0x000fe200078e0014 */
[----:B0-----:R-:W3:Y:S01]  /*634e0*/  LDL.LU.64 R48, [R1+0x10] ;  /* 0x0000100001307983 */ /* 0x001ee20000300a00 */
[----:B------:R-:W3:Y:S02]  /*634f0*/  LDL.LU.64 R56, [R1] ;  /* 0x0000000001387983 */ /* 0x000ee40000300a00 */
[----:B------:R0:W-:Y:S02]  /*63500*/  STL [R1+0x3eac], R60 ;  /* 0x003eac3c01007387 */ /* 0x0001e40000100800 */
[----:B------:R-:W-:Y:S02]  /*63510*/  IMAD.MOV.U32 R3, RZ, RZ, R25 ;  /* 0x000000ffff037224 */ /* 0x000fe400078e0019 */
[----:B------:R-:W-:-:S02]  /*63520*/  IMAD.MOV.U32 R2, RZ, RZ, R24 ;  /* 0x000000ffff027224 */ /* 0x000fc400078e0018 */
[----:B0-----:R-:W-:Y:S01]  /*63530*/  IMAD.MOV.U32 R60, RZ, RZ, R53 ;  /* 0x000000ffff3c7224 */ /* 0x001fe200078e0035 */
[C---:B--2---:R-:W-:Y:S08]  /*63540*/  HMMA.16816.F32.BF16 R8, R40.reuse, R20, R8 ;  /* 0x000000142808723c */ /* 0x044ff00000041808 */
[C---:B----4-:R-:W-:Y:S08]  /*63550*/  HMMA.16816.F32.BF16 R4, R40.reuse, R24, R4 ;  /* 0x000000182804723c */ /* 0x050ff00000041804 */
[----:B---3--:R-:W-:Y:S07]  /*63560*/  HMMA.16816.F32.BF16 R36, R40, R52, R36 ;  /* 0x000000342824723c */ /* 0x008fee0000041824 */
[----:B------:R-:W-:Y:S01]  /*63570*/  STL.64 [R1+0xe60], R8 ;  /* 0x000e600801007387 */ /* 0x000fe20000100a00 */
[----:B------:R0:W-:Y:S03]  /*63580*/  STL.64 [R1+0xe68], R10 ;  /* 0x000e680a01007387 */ /* 0x0001e60000100a00 */
[----:B0-----:R-:W2:Y:S01]  /*63590*/  LDL.LU.64 R10, [R1+0x4038] ;  /* 0x00403800010a7983 */ /* 0x001ea20000300a00 */
[----:B------:R-:W3:Y:S02]  /*635a0*/  LDL.LU.64 R8, [R1+0x4030] ;  /* 0x0040300001087983 */ /* 0x000ee40000300a00 */
[----:B------:R-:W4:Y:S02]  /*635b0*/  LDL.LU.64 R20, [R1+0xe30] ;  /* 0x000e300001147983 */ /* 0x000f240000300a00 */
[----:B------:R-:W4:Y:S01]  /*635c0*/  LDL.LU.64 R22, [R1+0xe38] ;  /* 0x000e380001167983 */ /* 0x000f220000300a00 */
[----:B------:R-:W-:Y:S01]  /*635d0*/  STL [R1+0x3eb4], R0 ;  /* 0x003eb40001007387 */ /* 0x000fe20000100800 */
[----:B------:R-:W-:Y:S02]  /*635e0*/  STL [R1+0x3eb0], R61 ;  /* 0x003eb03d01007387 */ /* 0x000fe40000100800 */
[----:B------:R-:W-:Y:S02]  /*635f0*/  STL.64 [R1+0xe50], R4 ;  /* 0x000e500401007387 */ /* 0x000fe40000100a00 */
[----:B------:R0:W-:Y:S02]  /*63600*/  STL.64 [R1+0xe58], R6 ;  /* 0x000e580601007387 */ /* 0x0001e40000100a00 */
[----:B0-----:R-:W2:Y:S01]  /*63610*/  LDL.LU.64 R6, [R1+0x4028] ;  /* 0x0040280001067983 */ /* 0x001ea20000300a00 */
[----:B------:R-:W2:Y:S02]  /*63620*/  LDL.LU.64 R4, [R1+0x4020] ;  /* 0x0040200001047983 */ /* 0x000ea40000300a00 */
[----:B------:R-:W2:Y:S02]  /*63630*/  LDL.LU.64 R24, [R1+0xe20] ;  /* 0x000e200001187983 */ /* 0x000ea40000300a00 */
[----:B------:R-:W2:Y:S01]  /*63640*/  LDL.LU.64 R26, [R1+0xe28] ;  /* 0x000e2800011a7983 */ /* 0x000ea20000300a00 */
[----:B------:R-:W-:Y:S01]  /*63650*/  STL [R1+0x3ebc], R3 ;  /* 0x003ebc0301007387 */ /* 0x000fe20000100800 */
[----:B------:R-:W-:Y:S02]  /*63660*/  STL [R1+0x3eb8], R2 ;  /* 0x003eb80201007387 */ /* 0x000fe40000100800 */
[----:B------:R0:W-:Y:S02]  /*63670*/  STL.64 [R1+0xe40], R36 ;  /* 0x000e402401007387 */ /* 0x0001e40000100a00 */
[----:B------:R1:W-:Y:S02]  /*63680*/  STL.64 [R1+0xe48], R38 ;  /* 0x000e482601007387 */ /* 0x0003e40000100a00 */
[----:B------:R-:W-:Y:S01]  /*63690*/  IMAD.MOV.U32 R61, RZ, RZ, R52 ;  /* 0x000000ffff3d7224 */ /* 0x000fe200078e0034 */
[----:B0-----:R-:W3:Y:S01]  /*636a0*/  LDL.LU.64 R36, [R1+0xe10] ;  /* 0x000e100001247983 */ /* 0x001ee20000300a00 */
[----:B-1----:R-:W3:Y:S02]  /*636b0*/  LDL.LU.64 R38, [R1+0xe18] ;  /* 0x000e180001267983 */ /* 0x002ee40000300a00 */
[----:B------:R-:W3:Y:S02]  /*636c0*/  LDL.LU.64 R52, [R1+0xe00] ;  /* 0x000e000001347983 */ /* 0x000ee40000300a00 */
[----:B------:R-:W3:Y:S01]  /*636d0*/  LDL.LU.64 R54, [R1+0xe08] ;  /* 0x000e080001367983 */ /* 0x000ee20000300a00 */
[----:B------:R-:W-:Y:S01]  /*636e0*/  STL [R1+0x3ec4], R60 ;  /* 0x003ec43c01007387 */ /* 0x000fe20000100800 */
[----:B------:R0:W-:Y:S02]  /*636f0*/  STL [R1+0x3ec0], R61 ;  /* 0x003ec03d01007387 */ /* 0x0001e40000100800 */
[----:B------:R-:W-:-:S02]  /*63700*/  IMAD.MOV.U32 R0, RZ, RZ, R33 ;  /* 0x000000ffff007224 */ /* 0x000fc400078e0021 */
[----:B------:R-:W-:Y:S02]  /*63710*/  IMAD.MOV.U32 R2, RZ, RZ, R32 ;  /* 0x000000ffff027224 */ /* 0x000fe400078e0020 */
[----:B------:R-:W-:Y:S02]  /*63720*/  IMAD.MOV.U32 R3, RZ, RZ, R29 ;  /* 0x000000ffff037224 */ /* 0x000fe400078e001d */
[----:B0-----:R-:W-:Y:S02]  /*63730*/  IMAD.MOV.U32 R61, RZ, RZ, R28 ;  /* 0x000000ffff3d7224 */ /* 0x001fe400078e001c */
[----:B------:R-:W-:Y:S01]  /*63740*/  IMAD.MOV.U32 R60, RZ, RZ, R49 ;  /* 0x000000ffff3c7224 */ /* 0x000fe200078e0031 */
[C---:B----4-:R-:W-:Y:S08]  /*63750*/  HMMA.16816.F32.BF16 R20, R40.reuse, R32, R20 ;  /* 0x000000202814723c */ /* 0x050ff00000041814 */
[C---:B--2---:R-:W-:Y:S11]  /*63760*/  HMMA.16816.F32.BF16 R24, R40.reuse, R28, R24 ;  /* 0x0000001c2818723c */ /* 0x044ff60000041818 */
[----:B------:R-:W-:Y:S04]  /*63770*/  @!UPT UIADD3 URZ, URZ, URZ, URZ ;  /* 0x0000003f3f3ff290 */ /* 0x000fe8000fffe03f */
[----:B------:R-:W-:Y:S01]  /*63780*/  STL.64 [R1+0xe30], R20 ;  /* 0x000e301401007387 */ /* 0x000fe20000100a00 */
[----:B------:R0:W-:Y:S01]  /*63790*/  STL.64 [R1+0xe38], R22 ;  /* 0x000e381601007387 */ /* 0x0001e20000100a00 */
[C---:B---3--:R-:W-:Y:S08]  /*637a0*/  HMMA.16816.F32.BF16 R36, R40.reuse, R48, R36 ;  /* 0x000000302824723c */ /* 0x048ff00000041824 */
[----:B------:R-:W-:Y:S01]  /*637b0*/  HMMA.16816.F32.BF16 R52, R40, R56, R52 ;  /* 0x000000382834723c */ /* 0x000fe20000041834 */
        /* <DEDUP_REMOVED lines=13> */
[----:B------:R-:W-:Y:S02]  /*63890*/  STL.64 [R1+0xe10], R36 ;  /* 0x000e102401007387 */ /* 0x000fe40000100a00 */
[----:B------:R0:W-:Y:S02]  /*638a0*/  STL.64 [R1+0xe18], R38 ;  /* 0x000e182601007387 */ /* 0x0001e40000100a00 */
[----:B------:R-:W-:-:S02]  /*638b0*/  IMAD.MOV.U32 R2, RZ, RZ, R48 ;  /* 0x000000ffff027224 */ /* 0x000fc400078e0030 */
[----:B------:R-:W-:Y:S01]  /*638c0*/  IMAD.MOV.U32 R0, RZ, RZ, R57 ;  /* 0x000000ffff007224 */ /* 0x000fe200078e0039 */
[----:B0-----:R-:W2:Y:S01]  /*638d0*/  LDL.LU.64 R38, [R1+0x3ff8] ;  /* 0x003ff80001267983 */ /* 0x001ea20000300a00 */
[----:B------:R-:W2:Y:S02]  /*638e0*/  LDL.LU.64 R36, [R1+0x3ff0] ;  /* 0x003ff00001247983 */ /* 0x000ea40000300a00 */
[----:B------:R-:W2:Y:S02]  /*638f0*/  LDL.LU.64 R50, [R1+0x3fe8] ;  /* 0x003fe80001327983 */ /* 0x000ea40000300a00 */
[----:B------:R-:W2:Y:S01]  /*63900*/  LDL.LU.64 R48, [R1+0x3fe0] ;  /* 0x003fe00001307983 */ /* 0x000ea20000300a00 */
[----:B------:R-:W-:Y:S01]  /*63910*/  STL.64 [R1+0xe00], R52 ;  /* 0x000e003401007387 */ /* 0x000fe20000100a00 */
[----:B------:R0:W-:Y:S02]  /*63920*/  STL.64 [R1+0xe08], R54 ;  /* 0x000e083601007387 */ /* 0x0001e40000100a00 */
[----:B------:R-:W-:Y:S01]  /*63930*/  IMAD.MOV.U32 R61, RZ, RZ, R56 ;  /* 0x000000ffff3d7224 */ /* 0x000fe200078e0038 */
[----:B0-----:R-:W2:Y:S01]  /*63940*/  LDL.LU.64 R54, [R1+0x3fd8] ;  /* 0x003fd80001367983 */ /* 0x001ea20000300a00 */
[----:B------:R-:W2:Y:S02]  /*63950*/  LDL.LU.64 R52, [R1+0x3fd0] ;  /* 0x003fd00001347983 */ /* 0x000ea40000300a00 */
[----:B------:R-:W2:Y:S02]  /*63960*/  LDL.LU.64 R58, [R1+0x3fc8] ;  /* 0x003fc800013a7983 */ /* 0x000ea40000300a00 */
[----:B------:R-:W4:Y:S02]  /*63970*/  LDL.LU.64 R56, [R1+0x3fc0] ;  /* 0x003fc00001387983 */ /* 0x000f240000300a00 */
[C---:B----4-:R-:W-:Y:S11]  /*63980*/  HMMA.16816.F32.BF16 R32, R40.reuse, R56, R32 ;  /* 0x000000382820723c */ /* 0x050ff60000041820 */
[----:B------:R-:W-:Y:S11]  /*63990*/  @!UPT UIADD3 URZ, URZ, URZ, URZ ;  /* 0x0000003f3f3ff290 */ /* 0x000ff6000fffe03f */
[----:B------:R-:W-:Y:S01]  /*639a0*/  @!UPT UIADD3 URZ, URZ, URZ, URZ ;  /* 0x0000003f3f3ff290 */ /* 0x000fe2000fffe03f */
[----:B------:R0:W-:Y:S01]  /*639b0*/  STL.64 [R1+0xdf0], R32 ;  /* 0x000df02001007387 */ /* 0x0001e20000100a00 */
[----:B------:R1:W-:Y:S03]  /*639c0*/  STL.64 [R1+0xdf8], R34 ;  /* 0x000df82201007387 */ /* 0x0003e60000100a00 */
[----:B0-----:R-:W4:Y:S01]  /*639d0*/  LDL.LU.64 R32, [R1+0xdc0] ;  /* 0x000dc00001207983 */ /* 0x001f220000300a00 */
[----:B-1----:R-:W4:Y:S02]  /*639e0*/  LDL.LU.64 R34, [R1+0xdc8] ;  /* 0x000dc80001227983 */ /* 0x002f240000300a00 */
[----:B--2---:R-:W-:Y:S02]  /*639f0*/  STL.64 [R1+0x3d60], R58 ;  /* 0x003d603a01007387 */ /* 0x004fe40000100a00 */
[----:B------:R0:W-:Y:S02]  /*63a00*/  STL.64 [R1+0x3d58], R56 ;  /* 0x003d583801007387 */ /* 0x0001e40000100a00 */
[----:B0-----:R-:W2:Y:S01]  /*63a10*/  LDL.LU.64 R56, [R1+0xdd0] ;  /* 0x000dd00001387983 */ /* 0x001ea20000300a00 */
[----:B------:R-:W2:Y:S01]  /*63a20*/  LDL.LU.64 R58, [R1+0xdd8] ;  /* 0x000dd800013a7983 */ /* 0x000ea20000300a00 */
[C---:B------:R-:W-:Y:S11]  /*63a30*/  HMMA.16816.F32.BF16 R28, R40.reuse, R52, R28 ;  /* 0x00000034281c723c */ /* 0x040ff6000004181c */
[----:B------:R-:W-:Y:S11]  /*63a40*/  @!UPT UIADD3 URZ, URZ, URZ, URZ ;  /* 0x0000003f3f3ff290 */ /* 0x000ff6000fffe03f */
[----:B------:R-:W-:Y:S01]  /*63a50*/  @!UPT UIADD3 URZ, URZ, URZ, URZ ;  /* 0x0000003f3f3ff290 */ /* 0x000fe2000fffe03f */
[----:B------:R0:W-:Y:S01]  /*63a60*/  STL.64 [R1+0xde0], R28 ;  /* 0x000de01c01007387 */ /* 0x0001e20000100a00 */
[----:B------:R1:W-:Y:S03]  /*63a70*/  STL.64 [R1+0xde8], R30 ;  /* 0x000de81e01007387 */ /* 0x0003e60000100a00 */
[----:B0-----:R-:W3:Y:S01]  /*63a80*/  LDL.LU.64 R28, [R1+0xdb0] ;  /* 0x000db000011c7983 */ /* 0x001ee20000300a00 */
[----:B-1----:R-:W3:Y:S02]  /*63a90*/  LDL.LU.64 R30, [R1+0xdb8] ;  /* 0x000db800011e7983 */ /* 0x002ee40000300a00 */
[----:B------:R-:W-:Y:S02]  /*63aa0*/  STL.64 [R1+0x3d70], R54 ;  /* 0x003d703601007387 */ /* 0x000fe40000100a00 */
[----:B------:R2:W-:Y:S01]  /*63ab0*/  STL.64 [R1+0x3d68], R52 ;  /* 0x003d683401007387 */ /* 0x0005e20000100a00 */
[C---:B----4-:R-:W-:Y:S08]  /*63ac0*/  HMMA.16816.F32.BF16 R32, R40.reuse, R36, R32 ;  /* 0x000000242820723c */ /* 0x050ff00000041820 */
[C---:B--2---:R-:W-:Y:S01]  /*63ad0*/  HMMA.16816.F32.BF16 R52, R40.reuse, R48, R56 ;  /* 0x000000302834723c */ /* 0x044fe20000041838 */
[----:B------:R-:W2:Y:S01]  /*63ae0*/  LDL.LU.64 R56, [R1+0xd80] ;  /* 0x000d800001387983 */ /* 0x000ea20000300a00 */
[----:B------:R-:W2:Y:S11]  /*63af0*/  LDL.LU.64 R58, [R1+0xd88] ;  /* 0x000d8800013a7983 */ /* 0x000eb60000300a00 */
[----:B------:R-:W-:Y:S10]  /*63b00*/  @!UPT UIADD3 URZ, URZ, URZ, URZ ;  /* 0x0000003f3f3ff290 */ /* 0x000ff4000fffe03f */
[----:B------:R0:W-:Y:S01]  /*63b10*/  STL.64 [R1+0xdd0], R52 ;  /* 0x000dd03401007387 */ /* 0x0001e20000100a00 */
[----:B------:R1:W-:Y:S03]  /*63b20*/  STL.64 [R1+0xdd8], R54 ;  /* 0x000dd83601007387 */ /* 0x0003e60000100a00 */
[----:B0-----:R-:W4:Y:S01]  /*63b30*/  LDL.LU.64 R52, [R1+0xd70] ;  /* 0x000d700001347983 */ /* 0x001f220000300a00 */
[----:B-1----:R-:W4:Y:S02]  /*63b40*/  LDL.LU.64 R54, [R1+0xd78] ;  /* 0x000d780001367983 */ /* 0x002f240000300a00 */
[----:B------:R-:W-:Y:S02]  /*63b50*/  STL.64 [R1+0x3d80], R50 ;  /* 0x003d803201007387 */ /* 0x000fe40000100a00 */
[----:B------:R0:W-:Y:S02]  /*63b60*/  STL.64 [R1+0x3d78], R48 ;  /* 0x003d783001007387 */ /* 0x0001e40000100a00 */
[----:B0-----:R-:W2:Y:S01]  /*63b70*/  LDL.LU.64 R48, [R1+0xd90] ;  /* 0x000d900001307983 */ /* 0x001ea20000300a00 */
[----:B------:R-:W2:Y:S02]  /*63b80*/  LDL.LU.64 R50, [R1+0xd98] ;  /* 0x000d980001327983 */ /* 0x000ea40000300a00 */
[----:B------:R-:W-:Y:S02]  /*63b90*/  STL.64 [R1+0xdc0], R32 ;  /* 0x000dc02001007387 */ /* 0x000fe40000100a00 */
[----:B------:R0:W-:Y:S02]  /*63ba0*/  STL.64 [R1+0xdc8], R34 ;  /* 0x000dc82201007387 */ /* 0x0001e40000100a00 */
[----:B0-----:R-:W2:Y:S01]  /*63bb0*/  LDL.LU.64 R34, [R1+0x3fb8] ;  /* 0x003fb80001227983 */ /* 0x001ea20000300a00 */
[----:B------:R-:W3:Y:S02]  /*63bc0*/  LDL.LU.64 R32, [R1+0x3fb0] ;  /* 0x003fb00001207983 */ /* 0x000ee40000300a00 */
[----:B------:R-:W-:Y:S02]  /*63bd0*/  STL.64 [R1+0x3d50], R38 ;  /* 0x003d502601007387 */ /* 0x000fe40000100a00 */
[----:B------:R0:W-:Y:S02]  /*63be0*/  STL.64 [R1+0x3d48], R36 ;  /* 0x003d482401007387 */ /* 0x0001e40000100a00 */
[----:B0-----:R-:W2:Y:S01]  /*63bf0*/  LDL.LU.64 R36, [R1+0xda0] ;  /* 0x000da00001247983 */ /* 0x001ea20000300a00 */
[----:B------:R-:W2:Y:S01]  /*63c00*/  LDL.LU.64 R38, [R1+0xda8] ;  /* 0x000da80001267983 */ /* 0x000ea20000300a00 */
        /* <DEDUP_REMOVED lines=9> */
[C---:B---3--:R-:W-:Y:S01]  /*63ca0*/  HMMA.16816.F32.BF16 R32, R40.reuse, R28, R36 ;  /* 0x0000001c2820723c */ /* 0x048fe20000041824 */
[----:B------:R-:W-:Y:S01]  /*63cb0*/  STL.64 [R1+0x3d30], R30 ;  /* 0x003d301e01007387 */ /* 0x000fe20000100a00 */
[----:B------:R0:W-:Y:S06]  /*63cc0*/  STL.64 [R1+0x3d28], R28 ;  /* 0x003d281c01007387 */ /* 0x0001ec0000100a00 */
[C---:B0-----:R-:W-:Y:S11]  /*63cd0*/  HMMA.16816.F32.BF16 R28, R40.reuse, R24, R48 ;  /* 0x00000018281c723c */ /* 0x041ff60000041830 */
[----:B------:R-:W-:Y:S04]  /*63ce0*/  @!UPT UIADD3 URZ, URZ, URZ, URZ ;  /* 0x0000003f3f3ff290 */ /* 0x000fe8000fffe03f */
[----:B------:R-:W-:Y:S01]  /*63cf0*/  STL.64 [R1+0xda0], R32 ;  /* 0x000da02001007387 */ /* 0x000fe20000100a00 */
[----:B------:R-:W-:Y:S02]  /*63d00*/  STL.64 [R1+0xda8], R34 ;  /* 0x000da82201007387 */ /* 0x000fe40000100a00 */
[----:B------:R-:W-:Y:S02]  /*63d10*/  STL.64 [R1+0x3d20], R26 ;  /* 0x003d201a01007387 */ /* 0x000fe40000100a00 */
[----:B------:R0:W-:Y:S03]  /*63d20*/  STL.64 [R1+0x3d18], R24 ;  /* 0x003d181801007387 */ /* 0x0001e60000100a00 */
[----:B------:R-:W-:Y:S01]  /*63d30*/  STL.64 [R1+0xd90], R28 ;  /* 0x000d901c01007387 */ /* 0x000fe20000100a00 */
[C---:B0-----:R-:W-:Y:S01]  /*63d40*/  HMMA.16816.F32.BF16 R24, R40.reuse, R20, R56 ;  /* 0x000000142818723c */ /* 0x041fe20000041838 */
[----:B------:R-:W-:Y:S02]  /*63d50*/  STL.64 [R1+0xd98], R30 ;  /* 0x000d981e01007387 */ /* 0x000fe40000100a00 */
[----:B------:R-:W-:Y:S01]  /*63d60*/  STL.64 [R1+0x3d10], R22 ;  /* 0x003d101601007387 */ /* 0x000fe20000100a00 */
[----:B------:R4:W-:Y:S04]  /*63d70*/  STL.64 [R1+0x3d08], R20 ;  /* 0x003d081401007387 */ /* 0x0009e80000100a00 */
[----:B----4-:R-:W-:Y:S01]  /*63d80*/  HMMA.16816.F32.BF16 R20, R40, R16, R52 ;  /* 0x000000102814723c */ /* 0x010fe20000041834 */
[----:B------:R-:W-:-:S02]  /*63d90*/  IMAD.MOV.U32 R56, RZ, RZ, R7 ;  /* 0x000000ffff387224 */ /* 0x000fc400078e0007 */
[----:B------:R-:W-:Y:S11]  /*63da0*/  IMAD.MOV.U32 R57, RZ, RZ, R6 ;  /* 0x000000ffff397224 */ /* 0x000ff600078e0006 */
[----:B------:R-:W-:Y:S01]  /*63db0*/  @!UPT UIADD3 URZ, URZ, URZ, URZ ;  /* 0x0000003f3f3ff290 */ /* 0x000fe2000fffe03f */
[----:B------:R0:W-:Y:S01]  /*63dc0*/  STL.64 [R1+0xd80], R24 ;  /* 0x000d801801007387 */ /* 0x0001e20000100a00 */
[----:B------:R1:W-:Y:S02]  /*63dd0*/  STL.64 [R1+0xd88], R26 ;  /* 0x000d881a01007387 */ /* 0x0003e40000100a00 */
[----:B------:R-:W-:Y:S02]  /*63de0*/  IMAD.MOV.U32 R32, RZ, RZ, R11 ;  /* 0x000000ffff207224 */ /* 0x000fe400078e000b */
[----:B------:R-:W-:Y:S01]  /*63df0*/  IMAD.MOV.U32 R33, RZ, RZ, R4 ;  /* 0x000000ffff217224 */ /* 0x000fe200078e0004 */
[----:B0-----:R-:W2:Y:S01]  /*63e00*/  LDL.LU.64 R24, [R1+0xd60] ;  /* 0x000d600001187983 */ /* 0x001ea20000300a00 */
[----:B-1----:R-:W2:Y:S02]  /*63e10*/  LDL.LU.64 R26, [R1+0xd68] ;  /* 0x000d6800011a7983 */ /* 0x002ea40000300a00 */
[----:B------:R0:W-:Y:S02]  /*63e20*/  STL.64 [R1+0xd70], R20 ;  /* 0x000d701401007387 */ /* 0x0001e40000100a00 */
[----:B------:R1:W-:Y:S01]  /*63e30*/  STL.64 [R1+0xd78], R22 ;  /* 0x000d781601007387 */ /* 0x0003e20000100a00 */
[----:B------:R-:W3:Y:S01]  /*63e40*/  LDL.LU R7, [R1+0x3f98] ;  /* 0x003f980001077983 */ /* 0x000ee20000300800 */
[----:B------:R-:W4:Y:S02]  /*63e50*/  LDL.LU R6, [R1+0x3f94] ;  /* 0x003f940001067983 */ /* 0x000f240000300800 */
[----:B------:R-:W-:-:S02]  /*63e60*/  IMAD.MOV.U32 R36, RZ, RZ, R5 ;  /* 0x000000ffff247224 */ /* 0x000fc400078e0005 */
[----:B------:R-:W-:Y:S02]  /*63e70*/  IMAD.MOV.U32 R37, RZ, RZ, R8 ;  /* 0x000000ffff257224 */ /* 0x000fe400078e0008 */
[----:B------:R-:W-:Y:S01]  /*63e80*/  IMAD.MOV.U32 R28, RZ, RZ, R9 ;  /* 0x000000ffff1c7224 */ /* 0x000fe200078e0009 */
[----:B0-----:R-:W2:Y:S01]  /*63e90*/  LDL.LU.64 R20, [R1+0xd50] ;  /* 0x000d500001147983 */ /* 0x001ea20000300a00 */
[----:B-1----:R-:W2:Y:S02]  /*63ea0*/  LDL.LU.64 R22, [R1+0xd58] ;  /* 0x000d580001167983 */ /* 0x002ea40000300a00 */
[----:B------:R-:W-:Y:S02]  /*63eb0*/  STL.64 [R1+0x3f20], R56 ;  /* 0x003f203801007387 */ /* 0x000fe40000100a00 */
[----:B------:R-:W2:Y:S01]  /*63ec0*/  LDL.LU R11, [R1+0x3f90] ;  /* 0x003f9000010b7983 */ /* 0x000ea20000300800 */
[----:B------:R-:W3:Y:S01]  /*63ed0*/  LDL.LU R4, [R1+0x3f8c] ;  /* 0x003f8c0001047983 */ /* 0x000ee20000300800 */
[----:B------:R-:W-:Y:S02]  /*63ee0*/  STL.64 [R1+0x3f28], R32 ;  /* 0x003f282001007387 */ /* 0x000fe40000100a00 */
[----:B------:R-:W3:Y:S02]  /*63ef0*/  LDL.LU R5, [R1+0x3f88] ;  /* 0x003f880001057983 */ /* 0x000ee40000300800 */
[----:B------:R-:W-:Y:S01]  /*63f00*/  IMAD.MOV.U32 R29, RZ, RZ, R12 ;  /* 0x000000ffff1d7224 */ /* 0x000fe200078e000c */
[----:B------:R-:W3:Y:S01]  /*63f10*/  LDL.LU R8, [R1+0x3f84] ;  /* 0x003f840001087983 */ /* 0x000ee20000300800 */
[----:B------:R0:W-:Y:S02]  /*63f20*/  STL.64 [R1+0x3f30], R36 ;  /* 0x003f302401007387 */ /* 0x0001e40000100a00 */
[----:B------:R-:W3:Y:S02]  /*63f30*/  LDL.LU R9, [R1+0x3f80] ;  /* 0x003f800001097983 */ /* 0x000ee40000300800 */
[----:B------:R-:W3:Y:S01]  /*63f40*/  LDL.LU R12, [R1+0x3f7c] ;  /* 0x003f7c00010c7983 */ /* 0x000ee20000300800 */
[----:B------:R-:W-:Y:S01]  /*63f50*/  STL.64 [R1+0x3f38], R28 ;  /* 0x003f381c01007387 */ /* 0x000fe20000100a00 */
[----:B------:R-:W-:-:S02]  /*63f60*/  IMAD.MOV.U32 R48, RZ, RZ, R18 ;  /* 0x000000ffff307224 */ /* 0x000fc400078e0012 */
[----:B------:R-:W3:Y:S02]  /*63f70*/  LDL.LU R18, [R1+0x3f78] ;  /* 0x003f780001127983 */ /* 0x000ee40000300800 */
[----:B------:R-:W-:Y:S02]  /*63f80*/  IMAD.MOV.U32 R49, RZ, RZ, R19 ;  /* 0x000000ffff317224 */ /* 0x000fe400078e0013 */
[----:B------:R-:W3:Y:S03]  /*63f90*/  LDL.LU R19, [R1+0x3f74] ;  /* 0x003f740001137983 */ /* 0x000ee60000300800 */
[----:B------:R-:W-:Y:S02]  /*63fa0*/  STL.64 [R1+0x3f40], R48 ;  /* 0x003f403001007387 */ /* 0x000fe40000100a00 */
[----:B------:R-:W-:Y:S02]  /*63fb0*/  IMAD.MOV.U32 R52, RZ, RZ, R13 ;  /* 0x000000ffff347224 */ /* 0x000fe400078e000d */
[----:B------:R-:W4:Y:S01]  /*63fc0*/  LDL.LU R13, [R1+0x3f70] ;  /* 0x003f7000010d7983 */ /* 0x000f220000300800 */
[----:B------:R-:W-:-:S02]  /*63fd0*/  IMAD.MOV.U32 R53, RZ, RZ, R15 ;  /* 0x000000ffff357224 */ /* 0x000fc400078e000f */
[----:B------:R-:W4:Y:S02]  /*63fe0*/  LDL.LU R15, [R1+0x3f6c] ;  /* 0x003f6c00010f7983 */ /* 0x000f240000300800 */
[----:B0-----:R-:W-:Y:S01]  /*63ff0*/  IMAD.MOV.U32 R36, RZ, RZ, R14 ;  /* 0x000000ffff247224 */ /* 0x001fe200078e000e */
[----:B------:R2:W-:Y:S01]  /*64000*/  STL.64 [R1+0x3f48], R52 ;  /* 0x003f483401007387 */ /* 0x0005e20000100a00 */
[----:B------:R-:W4:Y:S02]  /*64010*/  LDL.LU R14, [R1+0x3f68] ;  /* 0x003f6800010e7983 */ /* 0x000f240000300800 */
[----:B------:R-:W-:Y:S02]  /*64020*/  IMAD.MOV.U32 R37, RZ, RZ, R10 ;  /* 0x000000ffff257224 */ /* 0x000fe400078e000a */
[----:B------:R-:W4:Y:S03]  /*64030*/  LDL.LU R10, [R1+0x3f64] ;  /* 0x003f6400010a7983 */ /* 0x000f260000300800 */
[----:B------:R-:W-:Y:S02]  /*64040*/  STL.64 [R1+0x3f50], R36 ;  /* 0x003f502401007387 */ /* 0x000fe40000100a00 */
[----:B--2---:R-:W-:Y:S01]  /*64050*/  IMAD.MOV.U32 R52, RZ, RZ, R11 ;  /* 0x000000ffff347224 */ /* 0x004fe200078e000b */
[----:B---3--:R-:W-:Y:S01]  /*64060*/  STL.64 [R1+0x3d90], R18 ;  /* 0x003d901201007387 */ /* 0x008fe20000100a00 */
[----:B------:R4:W-:Y:S02]  /*64070*/  STL.64 [R1+0x3d88], R16 ;  /* 0x003d881001007387 */ /* 0x0009e40000100a00 */
[----:B------:R-:W2:Y:S01]  /*64080*/  LDL.LU R11, [R1+0x3f60] ;  /* 0x003f6000010b7983 */ /* 0x000ea20000300800 */
[C---:B----4-:R-:W-:Y:S01]  /*64090*/  HMMA.16816.F32.BF16 R16, R40.reuse, R12, R24 ;  /* 0x0000000c2810723c */ /* 0x050fe20000041818 */
[----:B------:R-:W-:Y:S11]  /*640a0*/  IMAD.MOV.U32 R53, RZ, RZ, R6 ;  /* 0x000000ffff357224 */ /* 0x000ff600078e0006 */
[----:B------:R-:W-:Y:S11]  /*640b0*/  @!UPT UIADD3 URZ, URZ, URZ, URZ ;  /* 0x0000003f3f3ff290 */ /* 0x000ff6000fffe03f */
[----:B------:R-:W-:Y:S01]  /*640c0*/  STL.64 [R1+0xd60], R16 ;  /* 0x000d601001007387 */ /* 0x000fe20000100a00 */
[----:B------:R0:W-:Y:S02]  /*640d0*/  STL.64 [R1+0xd68], R18 ;  /* 0x000d681201007387 */ /* 0x0001e40000100a00 */
[----:B------:R-:W3:Y:S01]  /*640e0*/  LDL.LU R6, [R1+0x3f5c] ;  /* 0x003f5c0001067983 */ /* 0x000ee20000300800 */
[----:B0-----:R-:W-:Y:S01]  /*640f0*/  HMMA.16816.F32.BF16 R16, R40, R8, R20 ;  /* 0x000000082810723c */ /* 0x001fe20000041814 */
[----:B------:R-:W-:Y:S01]  /*64100*/  STL.64 [R1+0x3da0], R14 ;  /* 0x003da00e01007387 */ /* 0x000fe20000100a00 */
[----:B------:R0:W-:Y:S03]  /*64110*/  STL.64 [R1+0x3d98], R12 ;  /* 0x003d980c01007387 */ /* 0x0001e60000100a00 */
[----:B0-----:R-:W4:Y:S01]  /*64120*/  LDL.LU.64 R12, [R1+0x750] ;  /* 0x00075000010c7983 */ /* 0x001f220000300a00 */
[----:B------:R-:W4:Y:S11]  /*64130*/  LDL.LU.64 R14, [R1+0x758] ;  /* 0x00075800010e7983 */ /* 0x000f360000300a00 */
[----:B------:R-:W-:Y:S06]  /*64140*/  @!UPT UIADD3 URZ, URZ, URZ, URZ ;  /* 0x0000003f3f3ff290 */ /* 0x000fec000fffe03f */
[----:B------:R0:W-:Y:S01]  /*64150*/  STL.64 [R1+0xd50], R16 ;  /* 0x000d501001007387 */ /* 0x0001e20000100a00 */
[----:B------:R1:W-:Y:S02]  /*64160*/  STL.64 [R1+0xd58], R18 ;  /* 0x000d581201007387 */ /* 0x0003e40000100a00 */
        /* <DEDUP_REMOVED lines=14> */
[----:B0-----:R-:W3:Y:S01]  /*64250*/  LDL.LU.64 R16, [R1+0x6d0] ;  /* 0x0006d00001107983 */ /* 0x001ee20000300a00 */
[----:B-1----:R-:W3:Y:S03]  /*64260*/  LDL.LU.64 R18, [R1+0x6d8] ;  /* 0x0006d80001127983 */ /* 0x002ee60000300a00 */
[----:B--2---:R-:W-:Y:S01]  /*64270*/  STL.64 [R1+0x3db0], R10 ;  /* 0x003db00a01007387 */ /* 0x004fe20000100a00 */
[----:B------:R0:W-:Y:S02]  /*64280*/  STL.64 [R1+0x3da8], R8 ;  /* 0x003da80801007387 */ /* 0x0001e40000100a00 */
[----:B0-----:R-:W-:-:S02]  /*64290*/  IMAD.MOV.U32 R8, RZ, RZ, R7 ;  /* 0x000000ffff087224 */ /* 0x001fc400078e0007 */
[----:B------:R-:W2:Y:S01]  /*642a0*/  LDL.LU R7, [R1+0x3f58] ;  /* 0x003f580001077983 */ /* 0x000ea20000300800 */
[----:B------:R-:W2:Y:S01]  /*642b0*/  LDL.LU R9, [R1+0x324] ;  /* 0x0003240001097983 */ /* 0x000ea20000300800 */
[----:B----4-:R-:W-:Y:S02]  /*642c0*/  HMMA.16816.F32.BF16 R12, R40, R4, R12 ;  /* 0x00000004280c723c */ /* 0x010fe4000004180c */
[----:B------:R-:W4:Y:S06]  /*642d0*/  LDL.LU R40, [R1+0x2f0] ;  /* 0x0002f00001287983 */ /* 0x000f2c0000300800 */
[C---:B---3--:R-:W-:Y:S11]  /*642e0*/  HMMA.16816.F32.BF16 R52, R44.reuse, R52, R36 ;  /* 0x000000342c34723c */ /* 0x048ff60000041824 */
[----:B------:R-:W-:Y:S04]  /*642f0*/  @!UPT UIADD3 URZ, URZ, URZ, URZ ;  /* 0x0000003f3f3ff290 */ /* 0x000fe8000fffe03f */
[----:B------:R0:W-:Y:S01]  /*64300*/  STL.64 [R1+0x750], R12 ;  /* 0x0007500c01007387 */ /* 0x0001e20000100a00 */
[----:B------:R1:W-:Y:S02]  /*64310*/  STL.64 [R1+0x758], R14 ;  /* 0x0007580e01007387 */ /* 0x0003e40000100a00 */
[----:B------:R-:W4:Y:S01]  /*64320*/  LDL.LU R41, [R1+0x2f4] ;  /* 0x0002f40001297983 */ /* 0x000f220000300800 */
[----:B0-----:R-:W3:Y:S01]  /*64330*/  LDL.LU.64 R12, [R1+0x6c0] ;  /* 0x0006c000010c7983 */ /* 0x001ee20000300a00 */
[----:B-1----:R-:W3:Y:S03]  /*64340*/  LDL.LU.64 R14, [R1+0x6c8] ;  /* 0x0006c800010e7983 */ /* 0x002ee60000300a00 */
[----:B--2---:R-:W-:Y:S01]  /*64350*/  STL.64 [R1+0x3dc0], R6 ;  /* 0x003dc00601007387 */ /* 0x004fe20000100a00 */
[----:B------:R0:W-:Y:S03]  /*64360*/  STL.64 [R1+0x3db8], R4 ;  /* 0x003db80401007387 */ /* 0x0001e60000100a00 */
[----:B0-----:R-:W2:Y:S01]  /*64370*/  LDL.LU R4, [R1+0x300] ;  /* 0x0003000001047983 */ /* 0x001ea20000300800 */
[----:B------:R-:W2:Y:S02]  /*64380*/  LDL.LU R5, [R1+0x304] ;  /* 0x0003040001057983 */ /* 0x000ea40000300800 */
[----:B------:R-:W2:Y:S01]  /*64390*/  LDL.LU.64 R36, [R1+0x3f50] ;  /* 0x003f500001247983 */ /* 0x000ea20000300a00 */
[C---:B------:R-:W-:Y:S01]  /*643a0*/  HMMA.16816.F32.BF16 R8, R44.reuse, R8, R48 ;  /* 0x000000082c08723c */ /* 0x040fe20000041830 */
[----:B------:R0:W-:Y:S01]  /*643b0*/  STL.64 [R1+0x740], R52 ;  /* 0x0007403401007387 */ /* 0x0001e20000100a00 */
[----:B------:R-:W-:Y:S03]  /*643c0*/  STL.64 [R1+0x748], R54 ;  /* 0x0007483601007387 */ /* 0x000fe60000100a00 */
[----:B0-----:R-:W3:Y:S01]  /*643d0*/  LDL.LU.64 R52, [R1+0x3f48] ;  /* 0x003f480001347983 */ /* 0x001ee20000300a00 */
[----:B------:R-:W3:Y:S11]  /*643e0*/  LDL.LU.64 R48, [R1+0x3f40] ;  /* 0x003f400001307983 */ /* 0x000ef60000300a00 */
[----:B------:R-:W-:Y:S06]  /*643f0*/  @!UPT UIADD3 URZ, URZ, URZ, URZ ;  /* 0x0000003f3f3ff290 */ /* 0x000fec000fffe03f */
[----:B------:R0:W-:Y:S01]  /*64400*/  STL.64 [R1+0x730], R8 ;  /* 0x0007300801007387 */ /* 0x0001e20000100a00 */
[----:B------:R1:W-:Y:S03]  /*64410*/  STL.64 [R1+0x738], R10 ;  /* 0x0007380a01007387 */ /* 0x0003e60000100a00 */
[----:B0-----:R-:W3:Y:S01]  /*64420*/  LDL.LU.64 R8, [R1+0x6b0] ;  /* 0x0006b00001087983 */ /* 0x001ee20000300a00 */
[----:B-1----:R-:W3:Y:S01]  /*64430*/  LDL.LU.64 R10, [R1+0x6b8] ;  /* 0x0006b800010a7983 */ /* 0x002ee20000300a00 */
[C---:B----4-:R-:W-:Y:S08]  /*64440*/  HMMA.16816.F32.BF16 R40, R44.reuse, R40, R56 ;  /* 0x000000282c28723c */ /* 0x050ff00000041838 */
[C---:B--2---:R-:W-:Y:S08]  /*64450*/  HMMA.16816.F32.BF16 R36, R44.reuse, R36, R28 ;  /* 0x000000242c24723c */ /* 0x044ff0000004181c */
[C---:B------:R-:W-:Y:S01]  /*64460*/  HMMA.16816.F32.BF16 R4, R44.reuse, R4, R32 ;  /* 0x000000042c04723c */ /* 0x040fe20000041820 */
[----:B------:R-:W2:Y:S11]  /*64470*/  LDL.LU.64 R28, [R1+0x3f38] ;  /* 0x003f3800011c7983 */ /* 0x000eb60000300a00 */
[----:B------:R-:W-:Y:S03]  /*64480*/  @!UPT UIADD3 URZ, URZ, URZ, URZ ;  /* 0x0000003f3f3ff290 */ /* 0x000fe6000fffe03f */
[----:B------:R0:W-:Y:S01]  /*64490*/  STL.64 [R1+0x720], R36 ;  /* 0x0007202401007387 */ /* 0x0001e20000100a00 */
[----:B------:R-:W-:Y:S03]  /*644a0*/  STL.64 [R1+0x728], R38 ;  /* 0x0007282601007387 */ /* 0x000fe60000100a00 */
[----:B0-----:R-:W3:Y:S01]  /*644b0*/  LDL.LU.64 R36, [R1+0x3f30] ;  /* 0x003f300001247983 */ /* 0x001ee20000300a00 */
[----:B------:R-:W4:Y:S03]  /*644c0*/  LDL.LU.64 R32, [R1+0x3f28] ;  /* 0x003f280001207983 */ /* 0x000f260000300a00 */
[----:B------:R0:W-:Y:S02]  /*644d0*/  STL.64 [R1+0x710], R4 ;  /* 0x0007100401007387 */ /* 0x0001e40000100a00 */
[----:B------:R1:W-:Y:S01]  /*644e0*/  STL.64 [R1+0x718], R6 ;  /* 0x0007180601007387 */ /* 0x0003e20000100a00 */
[----:B0-----:R-:W3:Y:S01]  /*644f0*/  LDL.LU.64 R4, [R1+0x6a0] ;  /* 0x0006a00001047983 */ /* 0x001ee20000300a00 */
[----:B-1----:R-:W3:Y:S02]  /*64500*/  LDL.LU.64 R6, [R1+0x6a8] ;  /* 0x0006a80001067983 */ /* 0x002ee40000300a00 */
[----:B------:R-:W3:Y:S02]  /*64510*/  LDL.LU.64 R56, [R1+0x3f20] ;  /* 0x003f200001387983 */ /* 0x000ee40000300a00 */
[----:B------:R-:W-:Y:S01]  /*64520*/  STL.64 [R1+0x700], R40 ;  /* 0x0007002801007387 */ /* 0x000fe20000100a00 */
[----:B------:R-:W-:Y:S01]  /*64530*/  STL.64 [R1+0x708], R42 ;  /* 0x0007082a01007387 */ /* 0x000fe20000100a00 */
[C---:B--2---:R-:W-:Y:S08]  /*64540*/  HMMA.16816.F32.BF16 R24, R44.reuse, R28, R24 ;  /* 0x0000001c2c18723c */ /* 0x044ff00000041818 */
[C---:B----4-:R-:W-:Y:S08]  /*64550*/  HMMA.16816.F32.BF16 R20, R44.reuse, R32, R20 ;  /* 0x000000202c14723c */ /* 0x050ff00000041814 */
[C---:B---3--:R-:W-:Y:S08]  /*64560*/  HMMA.16816.F32.BF16 R12, R44.reuse, R36, R12 ;  /* 0x000000242c0c723c */ /* 0x048ff0000004180c */
[C---:B------:R-:W-:Y:S01]  /*64570*/  HMMA.16816.F32.BF16 R16, R44.reuse, R56, R16 ;  /* 0x000000382c10723c */ /* 0x040fe20000041810 */
[----:B------:R0:W-:Y:S01]  /*64580*/  STL.64 [R1+0x6f0], R24 ;  /* 0x0006f01801007387 */ /* 0x0001e20000100a00 */
[----:B------:R-:W-:Y:S02]  /*64590*/  STL.64 [R1+0x6f8], R26 ;  /* 0x0006f81a01007387 */ /* 0x000fe40000100a00 */
[----:B------:R-:W2:Y:S03]  /*645a0*/  LDL.LU R32, [R1+0x280] ;  /* 0x0002800001207983 */ /* 0x000ea60000300800 */
[----:B------:R-:W-:Y:S01]  /*645b0*/  STL.64 [R1+0x6e0], R20 ;  /* 0x0006e01401007387 */ /* 0x000fe20000100a00 */
[----:B------:R-:W-:Y:S11]  /*645c0*/  STL.64 [R1+0x6e8], R22 ;  /* 0x0006e81601007387 */ /* 0x000ff60000100a00 */
[----:B------:R-:W-:Y:S04]  /*645d0*/  @!UPT UIADD3 URZ, URZ, URZ, URZ ;  /* 0x0000003f3f3ff290 */ /* 0x000fe8000fffe03f */
[----:B------:R-:W-:Y:S01]  /*645e0*/  STL.64 [R1+0x6d0], R16 ;  /* 0x0006d01001007387 */ /* 0x000fe20000100a00 */
[----:B------:R-:W-:Y:S02]  /*645f0*/  STL.64 [R1+0x6d8], R18 ;  /* 0x0006d81201007387 */ /* 0x000fe40000100a00 */
[----:B------:R-:W2:Y:S02]  /*64600*/  LDL.LU R33, [R1+0x284] ;  /* 0x0002840001217983 */ /* 0x000ea40000300800 */
[----:B------:R-:W3:Y:S01]  /*64610*/  LDL.LU R56, [R1+0x270] ;  /* 0x0002700001387983 */ /* 0x000ee20000300800 */
[----:B------:R-:W3:Y:S01]  /*64620*/  LDL.LU R57, [R1+0x274] ;  /* 0x0002740001397983 */ /* 0x000ee20000300800 */
[----:B------:R-:W4:Y:S02]  /*64630*/  LDL.LU R36, [R1+0x1a0] ;  /* 0x0001a00001247983 */ /* 0x000f240000300800 */
[----:B------:R-:W-:Y:S02]  /*64640*/  STL.64 [R1+0x6c0], R12 ;  /* 0x0006c00c01007387 */ /* 0x000fe40000100a00 */
[----:B------:R-:W-:Y:S01]  /*64650*/  STL.64 [R1+0x6c8], R14 ;  /* 0x0006c80e01007387 */ /* 0x000fe20000100a00 */
[----:B------:R-:W4:Y:S01]  /*64660*/  LDL.LU R37, [R1+0x1a4] ;  /* 0x0001a40001257983 */ /* 0x000f220000300800 */
[C---:B------:R-:W-:Y:S08]  /*64670*/  HMMA.16816.F32.BF16 R8, R44.reuse, R48, R8 ;  /* 0x000000302c08723c */ /* 0x040ff00000041808 */
[C---:B------:R-:W-:Y:S01]  /*64680*/  HMMA.16816.F32.BF16 R4, R44.reuse, R52, R4 ;  /* 0x000000342c04723c */ /* 0x040fe20000041804 */
[----:B----4-:R-:W-:Y:S01]  /*64690*/  STL.64 [R1+0x3ed8], R36 ;  /* 0x003ed82401007387 */ /* 0x010fe20000100a00 */
[----:B0-----:R-:W4:Y:S11]  /*646a0*/  LDL.LU R24, [R1+0x1b0] ;  /* 0x0001b00001187983 */ /* 0x001f360000300800 */
[----:B------:R-:W-:Y:S02]  /*646b0*/  @!UPT UIADD3 URZ, URZ, URZ, URZ ;  /* 0x0000003f3f3ff290 */ /* 0x000fe4000fffe03f */
[----:B------:R0:W-:Y:S02]  /*646c0*/  STL.64 [R1+0x6b0], R8 ;  /* 0x0006b00801007387 */ /* 0x0001e40000100a00 */
[----:B------:R1:W-:Y:S01]  /*646d0*/  STL.64 [R1+0x6b8], R10 ;  /* 0x0006b80a01007387 */ /* 0x0003e20000100a00 */
[----:B------:R-:W4:Y:S04]  /*646e0*/  LDL.LU R25, [R1+0x1b4] ;  /* 0x0001b40001197983 */ /* 0x000f280000300800 */
[----:B----4-:R-:W-:Y:S01]  /*646f0*/  STL.64 [R1+0x3ee0], R24 ;  /* 0x003ee01801007387 */ /* 0x010fe20000100a00 */
[----:B0-----:R-:W2:Y:S02]  /*64700*/  LDL.LU.64 R8, [R1+0x690] ;  /* 0x0006900001087983 */ /* 0x001ea40000300a00 */
[----:B-1----:R-:W2:Y:S02]  /*64710*/  LDL.LU.64 R10, [R1+0x698] ;  /* 0x00069800010a7983 */ /* 0x002ea40000300a00 */
[----:B------:R0:W-:Y:S01]  /*64720*/  STL.64 [R1+0x6a0], R4 ;  /* 0x0006a00401007387 */ /* 0x0001e20000100a00 */
[----:B------:R1:W-:Y:S04]  /*64730*/  STL.64 [R1+0x6a8], R6 ;  /* 0x0006a80601007387 */ /* 0x0003e80000100a00 */
[----:B0-----:R-:W3:Y:S01]  /*64740*/  LDL.LU.64 R4, [R1+0x680] ;  /* 0x0006800001047983 */ /* 0x001ee20000300a00 */
[----:B-1----:R-:W3:Y:S02]  /*64750*/  LDL.LU.64 R6, [R1+0x688] ;  /* 0x0006880001067983 */ /* 0x002ee40000300a00 */
[----:B------:R-:W4:Y:S02]  /*64760*/  LDL.LU R48, [R1+0x230] ;  /* 0x0002300001307983 */ /* 0x000f240000300800 */
[----:B------:R-:W4:Y:S01]  /*64770*/  LDL.LU R49, [R1+0x234] ;  /* 0x0002340001317983 */ /* 0x000f220000300800 */
[----:B------:R-:W2:Y:S01]  /*64780*/  LDL.LU R28, [R1+0x240] ;  /* 0x00024000011c7983 */ /* 0x000ea20000300800 */
[----:B------:R-:W2:Y:S02]  /*64790*/  LDL.LU R29, [R1+0x244] ;  /* 0x00024400011d7983 */ /* 0x000ea40000300800 */
[----:B------:R-:W2:Y:S02]  /*647a0*/  LDL.LU R52, [R1+0x250] ;  /* 0x0002500001347983 */ /* 0x000ea40000300800 */
[----:B------:R-:W2:Y:S01]  /*647b0*/  LDL.LU R53, [R1+0x254] ;  /* 0x0002540001357983 */ /* 0x000ea20000300800 */
[----:B------:R-:W2:Y:S01]  /*647c0*/  LDL.LU R40, [R1+0x260] ;  /* 0x0002600001287983 */ /* 0x000ea20000300800 */
[----:B------:R-:W2:Y:S02]  /*647d0*/  LDL.LU R41, [R1+0x264] ;  /* 0x0002640001297983 */ /* 0x000ea40000300800 */
[----:B------:R-:W2:Y:S02]  /*647e0*/  LDL.LU R16, [R1+0x1d0] ;  /* 0x0001d00001107983 */ /* 0x000ea40000300800 */
[----:B------:R-:W2:Y:S02]  /*647f0*/  LDL.LU R17, [R1+0x1d4] ;  /* 0x0001d40001117983 */ /* 0x000ea40000300800 */
[----:B--2---:R-:W-:Y:S01]  /*64800*/  STL.64 [R1+0x3ee8], R16 ;  /* 0x003ee81001007387 */ /* 0x004fe20000100a00 */
[----:B------:R-:W2:Y:S02]  /*64810*/  LDL.LU R20, [R1+0x1c0] ;  /* 0x0001c00001147983 */ /* 0x000ea40000300800 */
[----:B------:R-:W2:Y:S01]  /*64820*/  LDL.LU R21, [R1+0x1c4] ;  /* 0x0001c40001157983 */ /* 0x000ea20000300800 */
[C---:B------:R-:W-:Y:S01]  /*64830*/  HMMA.16816.F32.BF16 R8, R44.reuse, R32, R8 ;  /* 0x000000202c08723c */ /* 0x040fe20000041808 */
[----:B--2---:R0:W-:Y:S01]  /*64840*/  STL.64 [R1+0x3ef0], R20 ;  /* 0x003ef01401007387 */ /* 0x0041e20000100a00 */
[----:B------:R-:W2:Y:S02]  /*64850*/  LDL.LU R24, [R1+0x1e0] ;  /* 0x0001e00001187983 */ /* 0x000ea40000300800 */
[----:B------:R-:W2:Y:S04]  /*64860*/  LDL.LU R25, [R1+0x1e4] ;  /* 0x0001e40001197983 */ /* 0x000ea80000300800 */
[C---:B---3--:R-:W-:Y:S01]  /*64870*/  HMMA.16816.F32.BF16 R4, R44.reuse, R56, R4 ;  /* 0x000000382c04723c */ /* 0x048fe20000041804 */
[----:B--2---:R-:W-:Y:S01]  /*64880*/  STL.64 [R1+0x3ef8], R24 ;  /* 0x003ef81801007387 */ /* 0x004fe20000100a00 */
[----:B0-----:R-:W2:Y:S11]  /*64890*/  LDL.LU R20, [R1+0x1f0] ;  /* 0x0001f00001147983 */ /* 0x001eb60000300800 */
[----:B------:R-:W-:Y:S02]  /*648a0*/  @!UPT UIADD3 URZ, URZ, URZ, URZ ;  /* 0x0000003f3f3ff290 */ /* 0x000fe4000fffe03f */
[----:B------:R0:W-:Y:S02]  /*648b0*/  STL.64 [R1+0x690], R8 ;  /* 0x0006900801007387 */ /* 0x0001e40000100a00 */
[----:B------:R1:W-:Y:S01]  /*648c0*/  STL.64 [R1+0x698], R10 ;  /* 0x0006980a01007387 */ /* 0x0003e20000100a00 */
[----:B------:R-:W2:Y:S04]  /*648d0*/  LDL.LU R21, [R1+0x1f4] ;  /* 0x0001f40001157983 */ /* 0x000ea80000300800 */
[----:B--2---:R-:W-:Y:S01]  /*648e0*/  STL.64 [R1+0x3f00], R20 ;  /* 0x003f001401007387 */ /* 0x004fe20000100a00 */
[----:B------:R-:W2:Y:S02]  /*648f0*/  LDL.LU.64 R16, [R1+0x670] ;  /* 0x0006700001107983 */ /* 0x000ea40000300a00 */
[----:B------:R-:W2:Y:S02]  /*64900*/  LDL.LU.64 R18, [R1+0x678] ;  /* 0x0006780001127983 */ /* 0x000ea40000300a00 */
[----:B------:R3:W-:Y:S01]  /*64910*/  STL.64 [R1+0x680], R4 ;  /* 0x0006800401007387 */ /* 0x0007e20000100a00 */
[----:B------:R4:W-:Y:S01]  /*64920*/  STL.64 [R1+0x688], R6 ;  /* 0x0006880601007387 */ /* 0x0009e20000100a00 */
[----:B------:R-:W2:Y:S02]  /*64930*/  LDL.LU.64 R12, [R1+0x660] ;  /* 0x00066000010c7983 */ /* 0x000ea40000300a00 */
[----:B------:R-:W2:Y:S02]  /*64940*/  LDL.LU.64 R14, [R1+0x668] ;  /* 0x00066800010e7983 */ /* 0x000ea40000300a00 */
[----:B0-----:R-:W2:Y:S01]  /*64950*/  LDL.LU.64 R8, [R1+0x650] ;  /* 0x0006500001087983 */ /* 0x001ea20000300a00 */
[----:B-1----:R-:W2:Y:S04]  /*64960*/  LDL.LU.64 R10, [R1+0x658] ;  /* 0x00065800010a7983 */ /* 0x002ea80000300a00 */
[----:B---3--:R-:W3:Y:S01]  /*64970*/  LDL.LU.64 R4, [R1+0x640] ;  /* 0x0006400001047983 */ /* 0x008ee20000300a00 */
[----:B----4-:R-:W3:Y:S02]  /*64980*/  LDL.LU.64 R6, [R1+0x648] ;  /* 0x0006480001067983 */ /* 0x010ee40000300a00 */
[----:B------:R-:W4:Y:S02]  /*64990*/  LDL.LU R56, [R1+0x210] ;  /* 0x0002100001387983 */ /* 0x000f240000300800 */
[----:B------:R-:W4:Y:S02]  /*649a0*/  LDL.LU R57, [R1+0x214] ;  /* 0x0002140001397983 */ /* 0x000f240000300800 */
[----:B----4-:R0:W-:Y:S04]  /*649b0*/  STL.64 [R1+0x3f10], R56 ;  /* 0x003f103801007387 */ /* 0x0101e80000100a00 */
[----:B0-----:R-:W4:Y:S01]  /*649c0*/  LDL.LU R56, [R1+0x220] ;  /* 0x0002200001387983 */ /* 0x001f220000300800 */
[----:B------:R-:W4:Y:S02]  /*649d0*/  LDL.LU R57, [R1+0x224] ;  /* 0x0002240001397983 */ /* 0x000f240000300800 */
[----:B------:R-:W3:Y:S02]  /*649e0*/  LDL.LU R20, [R1+0x200] ;  /* 0x0002000001147983 */ /* 0x000ee40000300800 */
[----:B------:R-:W3:Y:S01]  /*649f0*/  LDL.LU R21, [R1+0x204] ;  /* 0x0002040001157983 */ /* 0x000ee20000300800 */
[C---:B--2---:R-:W-:Y:S08]  /*64a00*/  HMMA.16816.F32.BF16 R16, R44.reuse, R40, R16 ;  /* 0x000000282c10723c */ /* 0x044ff00000041810 */
[C---:B------:R-:W-:Y:S08]  /*64a10*/  HMMA.16816.F32.BF16 R12, R44.reuse, R52, R12 ;  /* 0x000000342c0c723c */ /* 0x040ff0000004180c */
[C---:B------:R-:W-:Y:S01]  /*64a20*/  HMMA.16816.F32.BF16 R8, R44.reuse, R28, R8 ;  /* 0x0000001c2c08723c */ /* 0x040fe20000041808 */
[----:B---3--:R0:W-:Y:S01]  /*64a30*/  STL.64 [R1+0x3f18], R20 ;  /* 0x003f181401007387 */ /* 0x0081e20000100a00 */
[----:B------:R-:W2:Y:S02]  /*64a40*/  LDL.LU R32, [R1+0x190] ;  /* 0x0001900001207983 */ /* 0x000ea40000300800 */
[----:B------:R-:W2:Y:S04]  /*64a50*/  LDL.LU R33, [R1+0x194] ;  /* 0x0001940001217983 */ /* 0x000ea80000300800 */
[C---:B------:R-:W-:Y:S01]  /*64a60*/  HMMA.16816.F32.BF16 R4, R44.reuse, R48, R4 ;  /* 0x000000302c04723c */ /* 0x040fe20000041804 */
[----:B--2---:R-:W-:Y:S01]  /*64a70*/  STL.64 [R1+0x3f08], R32 ;  /* 0x003f082001007387 */ /* 0x004fe20000100a00 */
[----:B------:R-:W2:Y:S02]  /*64a80*/  LDL.LU R52, [R1+0x180] ;  /* 0x0001800001347983 */ /* 0x000ea40000300800 */
[----:B------:R-:W-:Y:S02]  /*64a90*/  STL.64 [R1+0x670], R16 ;  /* 0x0006701001007387 */ /* 0x000fe40000100a00 */
[----:B------:R-:W-:Y:S01]  /*64aa0*/  STL.64 [R1+0x678], R18 ;  /* 0x0006781201007387 */ /* 0x000fe20000100a00 */
[----:B------:R-:W-:Y:S01]  /*64ab0*/  STL.64 [R1+0x660], R12 ;  /* 0x0006600c01007387 */ /* 0x000fe20000100a00 */
[----:B------:R-:W-:Y:S02]  /*64ac0*/  STL.64 [R1+0x668], R14 ;  /* 0x0006680e01007387 */ /* 0x000fe40000100a00 */
[----:B------:R-:W2:Y:S02]  /*64ad0*/  LDL.LU R53, [R1+0x184] ;  /* 0x0001840001357983 */ /* 0x000ea40000300800 */
[----:B0-----:R-:W4:Y:S03]  /*64ae0*/  LDL.LU.64 R20, [R1+0x630] ;  /* 0x0006300001147983 */ /* 0x001f260000300a00 */
[----:B------:R-:W-:Y:S01]  /*64af0*/  STL.64 [R1+0x650], R8 ;  /* 0x0006500801007387 */ /* 0x000fe20000100a00 */
[----:B------:R-:W-:Y:S02]  /*64b00*/  STL.64 [R1+0x658], R10 ;  /* 0x0006580a01007387 */ /* 0x000fe40000100a00 */
[----:B------:R-:W4:Y:S05]  /*64b10*/  LDL.LU.64 R22, [R1+0x638] ;  /* 0x0006380001167983 */ /* 0x000f2a0000300a00 */
[----:B------:R0:W-:Y:S01]  /*64b20*/  STL.64 [R1+0x640], R4 ;  /* 0x0006400401007387 */ /* 0x0001e20000100a00 */
[----:B------:R1:W-:Y:S01]  /*64b30*/  STL.64 [R1+0x648], R6 ;  /* 0x0006480601007387 */ /* 0x0003e20000100a00 */
[----:B------:R-:W3:Y:S02]  /*64b40*/  LDL.LU R28, [R1+0x170] ;  /* 0x00017000011c7983 */ /* 0x000ee40000300800 */
[----:B------:R-:W3:Y:S01]  /*64b50*/  LDL.LU R29, [R1+0x174] ;  /* 0x00017400011d7983 */ /* 0x000ee20000300800 */
[----:B0-----:R-:W2:Y:S01]  /*64b60*/  LDL.LU.64 R4, [R1+0x620] ;  /* 0x0006200001047983 */ /* 0x001ea20000300a00 */
[----:B-1----:R-:W2:Y:S02]  /*64b70*/  LDL.LU.64 R6, [R1+0x628] ;  /* 0x0006280001067983 */ /* 0x002ea40000300a00 */
        /* <DEDUP_REMOVED lines=14> */
[----:B------:R-:W2:Y:S01]  /*64c60*/  LDL.LU R48, [R1+0x160] ;  /* 0x0001600001307983 */ /* 0x000ea20000300800 */
[----:B------:R-:W2:Y:S01]  /*64c70*/  LDL.LU R49, [R1+0x164] ;  /* 0x0001640001317983 */ /* 0x000ea20000300800 */
[C---:B----4-:R-:W-:Y:S02]  /*64c80*/  HMMA.16816.F32.BF16 R56, R44.reuse, R56, R20 ;  /* 0x000000382c38723c */ /* 0x050fe40000041814 */
[----:B------:R-:W2:Y:S11]  /*64c90*/  LDL.LU.64 R20, [R1+0x3f18] ;  /* 0x003f180001147983 */ /* 0x000eb60000300a00 */
[----:B------:R-:W-:Y:S10]  /*64ca0*/  @!UPT UIADD3 URZ, URZ, URZ, URZ ;  /* 0x0000003f3f3ff290 */ /* 0x000ff4000fffe03f */
[----:B------:R0:W-:Y:S01]  /*64cb0*/  STL.64 [R1+0x630], R56 ;  /* 0x0006303801007387 */ /* 0x0001e20000100a00 */
[----:B------:R-:W-:Y:S03]  /*64cc0*/  STL.64 [R1+0x638], R58 ;  /* 0x0006383a01007387 */ /* 0x000fe60000100a00 */
[----:B0-----:R-:W4:Y:S01]  /*64cd0*/  LDL.LU.64 R56, [R1+0x3f10] ;  /* 0x003f100001387983 */ /* 0x001f220000300a00 */
[C---:B--2---:R-:W-:Y:S08]  /*64ce0*/  HMMA.16816.F32.BF16 R20, R44.reuse, R20, R32 ;  /* 0x000000142c14723c */ /* 0x044ff00000041820 */
[C---:B----4-:R-:W-:Y:S01]  /*64cf0*/  HMMA.16816.F32.BF16 R4, R44.reuse, R56, R4 ;  /* 0x000000382c04723c */ /* 0x050fe20000041804 */
[----:B------:R-:W2:Y:S11]  /*64d00*/  LDL.LU R56, [R1+0x150] ;  /* 0x0001500001387983 */ /* 0x000eb60000300800 */
[----:B------:R-:W-:Y:S11]  /*64d10*/  @!UPT UIADD3 URZ, URZ, URZ, URZ ;  /* 0x0000003f3f3ff290 */ /* 0x000ff6000fffe03f */
[----:B------:R0:W-:Y:S01]  /*64d20*/  STL.64 [R1+0x620], R4 ;  /* 0x0006200401007387 */ /* 0x0001e20000100a00 */
[----:B------:R1:W-:Y:S02]  /*64d30*/  STL.64 [R1+0x628], R6 ;  /* 0x0006280601007387 */ /* 0x0003e40000100a00 */
[----:B------:R-:W2:Y:S01]  /*64d40*/  LDL.LU R57, [R1+0x154] ;  /* 0x0001540001397983 */ /* 0x000ea20000300800 */
[----:B0-----:R-:W4:Y:S01]  /*64d50*/  LDL.LU.64 R4, [R1+0x3e0] ;  /* 0x0003e00001047983 */ /* 0x001f220000300a00 */
[----:B-1----:R-:W4:Y:S02]  /*64d60*/  LDL.LU.64 R6, [R1+0x3e8] ;  /* 0x0003e80001067983 */ /* 0x002f240000300a00 */
[----:B------:R-:W4:Y:S02]  /*64d70*/  LDL.LU.64 R32, [R1+0x3f08] ;  /* 0x003f080001207983 */ /* 0x000f240000300a00 */
[----:B------:R0:W-:Y:S01]  /*64d80*/  STL.64 [R1+0x610], R20 ;  /* 0x0006101401007387 */ /* 0x0001e20000100a00 */
[----:B------:R1:W-:Y:S04]  /*64d90*/  STL.64 [R1+0x618], R22 ;  /* 0x0006181601007387 */ /* 0x0003e80000100a00 */
[----:B0-----:R-:W1:Y:S02]  /*64da0*/  LDL.LU.64 R20, [R1+0x3f00] ;  /* 0x003f000001147983 */ /* 0x001e640000300a00 */
[C---:B-1----:R-:W-:Y:S02]  /*64db0*/  HMMA.16816.F32.BF16 R20, R44.reuse, R20, R24 ;  /* 0x000000142c14723c */ /* 0x042fe40000041818 */
[----:B------:R-:W2:Y:S11]  /*64dc0*/  LDL.LU.64 R24, [R1+0x3ef8] ;  /* 0x003ef80001187983 */ /* 0x000eb60000300a00 */
[----:B------:R-:W-:Y:S10]  /*64dd0*/  @!UPT UIADD3 URZ, URZ, URZ, URZ ;  /* 0x0000003f3f3ff290 */ /* 0x000ff4000fffe03f */
[----:B------:R0:W-:Y:S01]  /*64de0*/  STL.64 [R1+0x600], R20 ;  /* 0x0006001401007387 */ /* 0x0001e20000100a00 */
[----:B------:R-:W-:Y:S03]  /*64df0*/  STL.64 [R1+0x608], R22 ;  /* 0x0006081601007387 */ /* 0x000fe60000100a00 */
[----:B0-----:R-:W3:Y:S01]  /*64e00*/  LDL.LU.64 R20, [R1+0x3ef0] ;  /* 0x003ef00001147983 */ /* 0x001ee20000300a00 */
[C---:B--2---:R-:W-:Y:S03]  /*64e10*/  HMMA.16816.F32.BF16 R24, R44.reuse, R24, R16 ;  /* 0x000000182c18723c */ /* 0x044fe60000041810 */
[----:B------:R-:W2:Y:S11]  /*64e20*/  LDL.LU.64 R16, [R1+0x3ee8] ;  /* 0x003ee80001107983 */ /* 0x000eb60000300a00 */
[----:B------:R-:W-:Y:S09]  /*64e30*/  @!UPT UIADD3 URZ, URZ, URZ, URZ ;  /* 0x0000003f3f3ff290 */ /* 0x000ff2000fffe03f */
[----:B------:R0:W-:Y:S01]  /*64e40*/  STL.64 [R1+0x5f0], R24 ;  /* 0x0005f01801007387 */ /* 0x0001e20000100a00 */
[----:B------:R-:W-:Y:S03]  /*64e50*/  STL.64 [R1+0x5f8], R26 ;  /* 0x0005f81a01007387 */ /* 0x000fe60000100a00 */
[----:B0-----:R-:W4:Y:S01]  /*64e60*/  LDL.LU.64 R24, [R1+0x3ee0] ;  /* 0x003ee00001187983 */ /* 0x001f220000300a00 */
[C---:B--2---:R-:W-:Y:S03]  /*64e70*/  HMMA.16816.F32.BF16 R16, R44.reuse, R16, R36 ;  /* 0x000000102c10723c */ /* 0x044fe60000041824 */
[----:B------:R-:W2:Y:S05]  /*64e80*/  LDL.LU.64 R36, [R1+0x3ed8] ;  /* 0x003ed80001247983 */ /* 0x000eaa0000300a00 */
[C---:B---3--:R-:W-:Y:S11]  /*64e90*/  HMMA.16816.F32.BF16 R40, R44.reuse, R20, R40 ;  /* 0x000000142c28723c */ /* 0x048ff60000041828 */
[----:B------:R-:W-:Y:S04]  /*64ea0*/  @!UPT UIADD3 URZ, URZ, URZ, URZ ;  /* 0x0000003f3f3ff290 */ /* 0x000fe8000fffe03f */
[----:B------:R0:W-:Y:S01]  /*64eb0*/  STL.64 [R1+0x5e0], R16 ;  /* 0x0005e01001007387 */ /* 0x0001e20000100a00 */
[----:B------:R1:W-:Y:S01]  /*64ec0*/  STL.64 [R1+0x5e8], R18 ;  /* 0x0005e81201007387 */ /* 0x0003e20000100a00 */
[C---:B----4-:R-:W-:Y:S02]  /*64ed0*/  HMMA.16816.F32.BF16 R20, R44.reuse, R24, R12 ;  /* 0x000000182c14723c */ /* 0x050fe4000004180c */
[----:B0-----:R-:W3:Y:S01]  /*64ee0*/  LDL.LU.64 R16, [R1+0x3d0] ;  /* 0x0003d00001107983 */ /* 0x001ee20000300a00 */
[----:B-1----:R-:W3:Y:S03]  /*64ef0*/  LDL.LU.64 R18, [R1+0x3d8] ;  /* 0x0003d80001127983 */ /* 0x002ee60000300a00 */
[----:B------:R-:W-:Y:S02]  /*64f00*/  STL.64 [R1+0x5d0], R40 ;  /* 0x0005d02801007387 */ /* 0x000fe40000100a00 */
[----:B------:R-:W-:Y:S01]  /*64f10*/  STL.64 [R1+0x5d8], R42 ;  /* 0x0005d82a01007387 */ /* 0x000fe20000100a00 */
[----:B------:R-:W4:Y:S11]  /*64f20*/  LDL.LU.64 R12, [R1+0x3c0] ;  /* 0x0003c000010c7983 */ /* 0x000f360000300a00 */
[----:B------:R-:W-:Y:S03]  /*64f30*/  @!UPT UIADD3 URZ, URZ, URZ, URZ ;  /* 0x0000003f3f3ff290 */ /* 0x000fe6000fffe03f */
[----:B------:R-:W-:Y:S01]  /*64f40*/  STL.64 [R1+0x5c0], R20 ;  /* 0x0005c01401007387 */ /* 0x000fe20000100a00 */
[----:B------:R-:W-:Y:S02]  /*64f50*/  STL.64 [R1+0x5c8], R22 ;  /* 0x0005c81601007387 */ /* 0x000fe40000100a00 */
[----:B------:R-:W4:Y:S01]  /*64f60*/  LDL.LU.64 R14, [R1+0x3c8] ;  /* 0x0003c800010e7983 */ /* 0x000f220000300a00 */
[C---:B--2---:R-:W-:Y:S07]  /*64f70*/  HMMA.16816.F32.BF16 R8, R44.reuse, R36, R8 ;  /* 0x000000242c08723c */ /* 0x044fee0000041808 */
[----:B------:R-:W-:Y:S11]  /*64f80*/  IMAD.MOV.U32 R36, RZ, RZ, R61 ;  /* 0x000000ffff247224 */ /* 0x000ff600078e003d */
[----:B------:R-:W-:Y:S05]  /*64f90*/  @!UPT UIADD3 URZ, URZ, URZ, URZ ;  /* 0x0000003f3f3ff290 */ /* 0x000fea000fffe03f */
[----:B------:R0:W-:Y:S01]  /*64fa0*/  STL.64 [R1+0x3f0], R8 ;  /* 0x0003f00801007387 */ /* 0x0001e20000100a00 */
[----:B------:R1:W-:Y:S02]  /*64fb0*/  STL.64 [R1+0x3f8], R10 ;  /* 0x0003f80a01007387 */ /* 0x0003e40000100a00 */
[----:B------:R-:W2:Y:S01]  /*64fc0*/  LDL.LU R61, [R1+0x3ed0] ;  /* 0x003ed000013d7983 */ /* 0x000ea20000300800 */
[C---:B------:R-:W-:Y:S01]  /*64fd0*/  HMMA.16816.F32.BF16 R4, R44.reuse, R32, R4 ;  /* 0x000000202c04723c */ /* 0x040fe20000041804 */
[----:B------:R-:W-:Y:S02]  /*64fe0*/  IMAD.MOV.U32 R37, RZ, RZ, R0 ;  /* 0x000000ffff257224 */ /* 0x000fe400078e0000 */
[----:B------:R-:W2:Y:S04]  /*64ff0*/  LDL.LU R0, [R1+0x3ecc] ;  /* 0x003ecc0001007983 */ /* 0x000ea80000300800 */
[----:B------:R-:W-:Y:S01]  /*65000*/  IMAD.MOV.U32 R32, RZ, RZ, R2 ;  /* 0x000000ffff207224 */ /* 0x000fe200078e0002 */
[----:B0-----:R-:W2:Y:S01]  /*65010*/  LDL.LU.64 R8, [R1+0x3b0] ;  /* 0x0003b00001087983 */ /* 0x001ea20000300a00 */
[----:B-1----:R-:W2:Y:S02]  /*65020*/  LDL.LU.64 R10, [R1+0x3b8] ;  /* 0x0003b800010a7983 */ /* 0x002ea40000300a00 */
[----:B------:R-:W-:Y:S01]  /*65030*/  STL.64 [R1+0x3dc8], R36 ;  /* 0x003dc82401007387 */ /* 0x000fe20000100a00 */
[----:B---3--:R-:W-:Y:S01]  /*65040*/  HMMA.16816.F32.BF16 R16, R44, R52, R16 ;  /* 0x000000342c10723c */ /* 0x008fe20000041810 */
[----:B------:R-:W3:Y:S01]  /*65050*/  LDL.LU R2, [R1+0x3ec8] ;  /* 0x003ec80001027983 */ /* 0x000ee20000300800 */
[----:B------:R-:W-:-:S09]  /*65060*/  IMAD.MOV.U32 R33, RZ, RZ, R60 ;  /* 0x000000ffff217224 */ /* 0x000fd200078e003c */
[----:B------:R0:W-:Y:S01]  /*65070*/  STL.64 [R1+0x3e0], R4 ;  /* 0x0003e00401007387 */ /* 0x0001e20000100a00 */
[----:B------:R1:W-:Y:S02]  /*65080*/  STL.64 [R1+0x3e8], R6 ;  /* 0x0003e80601007387 */ /* 0x0003e40000100a00 */
[----:B------:R-:W3:Y:S01]  /*65090*/  LDL.LU R60, [R1+0x3ec4] ;  /* 0x003ec400013c7983 */ /* 0x000ee20000300800 */
[----:B0-----:R-:W3:Y:S01]  /*650a0*/  LDL.LU.64 R4, [R1+0x3a0] ;  /* 0x0003a00001047983 */ /* 0x001ee20000300a00 */
[----:B-1----:R-:W3:Y:S02]  /*650b0*/  LDL.LU.64 R6, [R1+0x3a8] ;  /* 0x0003a80001067983 */ /* 0x002ee40000300a00 */
[----:B------:R-:W-:Y:S02]  /*650c0*/  STL.64 [R1+0x3dd0], R32 ;  /* 0x003dd02001007387 */ /* 0x000fe40000100a00 */
[----:B------:R-:W3:Y:S03]  /*650d0*/  LDL.LU R20, [R1+0x140] ;  /* 0x0001400001147983 */ /* 0x000ee60000300800 */
[----:B------:R3:W-:Y:S01]  /*650e0*/  STL.64 [R1+0x3d0], R16 ;  /* 0x0003d01001007387 */ /* 0x0007e20000100a00 */
[----:B------:R-:W-:Y:S02]  /*650f0*/  STL.64 [R1+0x3d8], R18 ;  /* 0x0003d81201007387 */ /* 0x000fe40000100a00 */
[----:B------:R-:W3:Y:S01]  /*65100*/  LDL.LU R21, [R1+0x144] ;  /* 0x0001440001157983 */ /* 0x000ee20000300800 */
[----:B----4-:R-:W-:Y:S01]  /*65110*/  HMMA.16816.F32.BF16 R12, R44, R28, R12 ;  /* 0x0000001c2c0c723c */ /* 0x010fe2000004180c */
[----:B--2---:R-:W-:-:S02]  /*65120*/  IMAD.MOV.U32 R52, RZ, RZ, R61 ;  /* 0x000000ffff347224 */ /* 0x004fc400078e003d */
[----:B------:R-:W2:Y:S01]  /*65130*/  LDL.LU R61, [R1+0x3ec0] ;  /* 0x003ec000013d7983 */ /* 0x000ea20000300800 */
[----:B------:R-:W-:Y:S02]  /*65140*/  IMAD.MOV.U32 R53, RZ, RZ, R3 ;  /* 0x000000ffff357224 */ /* 0x000fe400078e0003 */
[----:B------:R-:W4:Y:S03]  /*65150*/  LDL.LU R3, [R1+0x3ebc] ;  /* 0x003ebc0001037983 */ /* 0x000f260000300800 */
[----:B------:R-:W-:Y:S01]  /*65160*/  STL.64 [R1+0x3dd8], R52 ;  /* 0x003dd83401007387 */ /* 0x000fe20000100a00 */
[----:B---3--:R-:W-:-:S03]  /*65170*/  IMAD.MOV.U32 R16, RZ, RZ, R2 ;  /* 0x000000ffff107224 */ /* 0x008fc600078e0002 */
[----:B------:R-:W3:Y:S10]  /*65180*/  LDL.LU R2, [R1+0x3eb8] ;  /* 0x003eb80001027983 */ /* 0x000ef40000300800 */
[----:B------:R-:W-:Y:S02]  /*65190*/  STL.64 [R1+0x3c0], R12 ;  /* 0x0003c00c01007387 */ /* 0x000fe40000100a00 */
[----:B------:R0:W-:Y:S02]  /*651a0*/  STL.64 [R1+0x3c8], R14 ;  /* 0x0003c80e01007387 */ /* 0x0001e40000100a00 */
[----:B0-----:R-:W-:Y:S01]  /*651b0*/  HMMA.16816.F32.BF16 R12, R44, R48, R8 ;  /* 0x000000302c0c723c */ /* 0x001fe20000041808 */
[----:B------:R-:W-:-:S02]  /*651c0*/  IMAD.MOV.U32 R17, RZ, RZ, R0 ;  /* 0x000000ffff117224 */ /* 0x000fc400078e0000 */
[----:B------:R-:W3:Y:S03]  /*651d0*/  LDL.LU R0, [R1+0x3eb4] ;  /* 0x003eb40001007983 */ /* 0x000ee60000300800 */
[----:B------:R-:W-:Y:S02]  /*651e0*/  STL.64 [R1+0x3de0], R16 ;  /* 0x003de01001007387 */ /* 0x000fe40000100a00 */
[----:B------:R-:W-:Y:S02]  /*651f0*/  IMAD.MOV.U32 R9, RZ, RZ, R60 ;  /* 0x000000ffff097224 */ /* 0x000fe400078e003c */
[----:B--2---:R-:W-:Y:S02]  /*65200*/  IMAD.MOV.U32 R8, RZ, RZ, R61 ;  /* 0x000000ffff087224 */ /* 0x004fe400078e003d */
[----:B------:R-:W2:Y:S11]  /*65210*/  LDL.LU R61, [R1+0x3eb0] ;  /* 0x003eb000013d7983 */ /* 0x000eb60000300800 */
[----:B------:R0:W-:Y:S02]  /*65220*/  STL.64 [R1+0x3b0], R12 ;  /* 0x0003b00c01007387 */ /* 0x0001e40000100a00 */
[----:B------:R-:W-:Y:S02]  /*65230*/  STL.64 [R1+0x3b8], R14 ;  /* 0x0003b80e01007387 */ /* 0x000fe40000100a00 */
[----:B------:R-:W2:Y:S01]  /*65240*/  LDL.LU R60, [R1+0x3eac] ;  /* 0x003eac00013c7983 */ /* 0x000ea20000300800 */
[----:B0-----:R-:W2:Y:S01]  /*65250*/  LDL.LU R12, [R1+0x130] ;  /* 0x00013000010c7983 */ /* 0x001ea20000300800 */
[----:B------:R-:W2:Y:S02]  /*65260*/  LDL.LU R13, [R1+0x134] ;  /* 0x00013400010d7983 */ /* 0x000ea40000300800 */
[----:B------:R0:W-:Y:S02]  /*65270*/  STL.64 [R1+0x3de8], R8 ;  /* 0x003de80801007387 */ /* 0x0001e40000100a00 */
[----:B0-----:R-:W2:Y:S01]  /*65280*/  LDL.LU.64 R8, [R1+0x390] ;  /* 0x0003900001087983 */ /* 0x001ea20000300a00 */
[----:B------:R-:W2:Y:S01]  /*65290*/  LDL.LU.64 R10, [R1+0x398] ;  /* 0x00039800010a7983 */ /* 0x000ea20000300a00 */
[----:B------:R-:W-:Y:S01]  /*652a0*/  HMMA.16816.F32.BF16 R4, R44, R56, R4 ;  /* 0x000000382c04723c */ /* 0x000fe20000041804 */
[----:B---3--:R-:W-:-:S02]  /*652b0*/  IMAD.MOV.U32 R36, RZ, RZ, R2 ;  /* 0x000000ffff247224 */ /* 0x008fc400078e0002 */
[----:B----4-:R-:W-:Y:S11]  /*652c0*/  IMAD.MOV.U32 R37, RZ, RZ, R3 ;  /* 0x000000ffff257224 */ /* 0x010ff600078e0003 */
[----:B------:R-:W-:Y:S09]  /*652d0*/  @!UPT UIADD3 URZ, URZ, URZ, URZ ;  /* 0x0000003f3f3ff290 */ /* 0x000ff2000fffe03f */
[----:B------:R0:W-:Y:S01]  /*652e0*/  STL.64 [R1+0x3a0], R4 ;  /* 0x0003a00401007387 */ /* 0x0001e20000100a00 */
[----:B------:R1:W-:Y:S02]  /*652f0*/  STL.64 [R1+0x3a8], R6 ;  /* 0x0003a80601007387 */ /* 0x0003e40000100a00 */
[----:B------:R-:W3:Y:S02]  /*65300*/  LDL.LU R2, [R1+0x3ea8] ;  /* 0x003ea80001027983 */ /* 0x000ee40000300800 */
[----:B------:R-:W4:Y:S01]  /*65310*/  LDL.LU R3, [R1+0x3ea4] ;  /* 0x003ea40001037983 */ /* 0x000f220000300800 */
[----:B------:R-:W3:Y:S01]  /*65320*/  LDL.LU R48, [R1+0xf0] ;  /* 0x0000f00001307983 */ /* 0x000ee20000300800 */
[----:B------:R-:W3:Y:S02]  /*65330*/  LDL.LU R49, [R1+0xf4] ;  /* 0x0000f40001317983 */ /* 0x000ee40000300800 */
[----:B------:R-:W3:Y:S02]  /*65340*/  LDL.LU R40, [R1+0x120] ;  /* 0x0001200001287983 */ /* 0x000ee40000300800 */
[----:B------:R-:W3:Y:S01]  /*65350*/  LDL.LU R41, [R1+0x124] ;  /* 0x0001240001297983 */ /* 0x000ee20000300800 */
[----:B------:R-:W3:Y:S01]  /*65360*/  LDL.LU R24, [R1+0x110] ;  /* 0x0001100001187983 */ /* 0x000ee20000300800 */
[----:B------:R-:W3:Y:S02]  /*65370*/  LDL.LU R25, [R1+0x114] ;  /* 0x0001140001197983 */ /* 0x000ee40000300800 */
[----:B------:R-:W3:Y:S02]  /*65380*/  LDL R59, [R1+0x2724] ;  /* 0x00272400013b7983 */ /* 0x000ee40000100800 */
[----:B------:R-:W3:Y:S01]  /*65390*/  LDL.LU R56, [R1+0xe0] ;  /* 0x0000e00001387983 */ /* 0x000ee20000300800 */
[----:B------:R-:W3:Y:S01]  /*653a0*/  LDL.LU R57, [R1+0xe4] ;  /* 0x0000e40001397983 */ /* 0x000ee20000300800 */
[----:B0-----:R-:W3:Y:S02]  /*653b0*/  LDL.LU.64 R4, [R1+0x380] ;  /* 0x0003800001047983 */ /* 0x001ee40000300a00 */
[----:B-1----:R-:W3:Y:S02]  /*653c0*/  LDL.LU.64 R6, [R1+0x388] ;  /* 0x0003880001067983 */ /* 0x002ee40000300a00 */
[----:B------:R-:W3:Y:S01]  /*653d0*/  LDL.LU R28, [R1+0x100] ;  /* 0x00010000011c7983 */ /* 0x000ee20000300800 */
[----:B------:R-:W3:Y:S01]  /*653e0*/  LDL.LU R29, [R1+0x104] ;  /* 0x00010400011d7983 */ /* 0x000ee20000300800 */
[----:B------:R4:W-:Y:S01]  /*653f0*/  STL.64 [R1+0x3df0], R36 ;  /* 0x003df02401007387 */ /* 0x0009e20000100a00 */
[----:B--2---:R-:W-:Y:S02]  /*65400*/  HMMA.16816.F32.BF16 R8, R44, R20, R8 ;  /* 0x000000142c08723c */ /* 0x004fe40000041808 */
[----:B------:R-:W2:Y:S01]  /*65410*/  LDL.LU R20, [R1+0x70] ;  /* 0x0000700001147983 */ /* 0x000ea20000300800 */
[----:B------:R-:W-:-:S04]  /*65420*/  IMAD.MOV.U32 R52, RZ, RZ, R61 ;  /* 0x000000ffff347224 */ /* 0x000fc800078e003d */
[----:B------:R-:W-:Y:S11]  /*65430*/  IMAD.MOV.U32 R21, RZ, RZ, R60 ;  /* 0x000000ffff157224 */ /* 0x000ff600078e003c */
[----:B------:R-:W-:Y:S05]  /*65440*/  @!UPT UIADD3 URZ, URZ, URZ, URZ ;  /* 0x0000003f3f3ff290 */ /* 0x000fea000fffe03f */
[----:B------:R-:W-:Y:S01]  /*65450*/  STL.64 [R1+0x390], R8 ;  /* 0x0003900801007387 */ /* 0x000fe20000100a00 */
[----:B------:R-:W-:Y:S02]  /*65460*/  STL.64 [R1+0x398], R10 ;  /* 0x0003980a01007387 */ /* 0x000fe40000100a00 */
[----:B------:R-:W3:Y:S02]  /*65470*/  LDL.LU R60, [R1+0x3ea0] ;  /* 0x003ea000013c7983 */ /* 0x000ee40000300800 */
[----:B------:R-:W-:Y:S02]  /*65480*/  IMAD.MOV.U32 R53, RZ, RZ, R0 ;  /* 0x000000ffff357224 */ /* 0x000fe400078e0000 */
[----:B----4-:R-:W-:Y:S01]  /*65490*/  IMAD.MOV.U32 R36, RZ, RZ, R3 ;  /* 0x000000ffff247224 */ /* 0x010fe200078e0003 */
[----:B--2---:R0:W-:Y:S01]  /*654a0*/  STL.64 [R1+0x3df8], R20 ;  /* 0x003df81401007387 */ /* 0x0041e20000100a00 */
[----:B------:R-:W2:Y:S02]  /*654b0*/  LDL.LU R61, [R1+0x3e9c] ;  /* 0x003e9c00013d7983 */ /* 0x000ea40000300800 */
[----:B------:R-:W4:Y:S01]  /*654c0*/  LDL.LU R0, [R1+0x3e98] ;  /* 0x003e980001007983 */ /* 0x000f220000300800 */
[----:B0-----:R-:W4:Y:S01]  /*654d0*/  LDL.LU.64 R20, [R1+0x370] ;  /* 0x0003700001147983 */ /* 0x001f220000300a00 */
[----:B------:R-:W4:Y:S02]  /*654e0*/  LDL.LU.64 R22, [R1+0x378] ;  /* 0x0003780001167983 */ /* 0x000f240000300a00 */
[----:B------:R-:W4:Y:S02]  /*654f0*/  LDL.LU.64 R16, [R1+0x360] ;  /* 0x0003600001107983 */ /* 0x000f240000300a00 */
[----:B------:R-:W4:Y:S01]  /*65500*/  LDL.LU.64 R18, [R1+0x368] ;  /* 0x0003680001127983 */ /* 0x000f220000300a00 */
[----:B------:R0:W-:Y:S01]  /*65510*/  STL.64 [R1+0x3e00], R52 ;  /* 0x003e003401007387 */ /* 0x0001e20000100a00 */
[----:B------:R-:W4:Y:S01]  /*65520*/  LDL.LU R3, [R1+0x3e94] ;  /* 0x003e940001037983 */ /* 0x000f220000300800 */
[----:B---3--:R-:W-:Y:S01]  /*65530*/  HMMA.16816.F32.BF16 R4, R44, R12, R4 ;  /* 0x0000000c2c04723c */ /* 0x008fe20000041804 */
[----:B------:R-:W-:-:S02]  /*65540*/  IMAD.MOV.U32 R37, RZ, RZ, R2 ;  /* 0x000000ffff257224 */ /* 0x000fc400078e0002 */
[----:B------:R-:W3:Y:S03]  /*65550*/  LDL.LU R2, [R1+0x3e90] ;  /* 0x003e900001027983 */ /* 0x000ee60000300800 */
[----:B------:R-:W-:Y:S02]  /*65560*/  STL.64 [R1+0x3e08], R36 ;  /* 0x003e082401007387 */ /* 0x000fe40000100a00 */
[----:B------:R-:W3:Y:S02]  /*65570*/  LDL.LU.64 R12, [R1+0x5b0] ;  /* 0x0005b000010c7983 */ /* 0x000ee40000300a00 */
[----:B------:R-:W3:Y:S02]  /*65580*/  LDL.LU.64 R14, [R1+0x5b8] ;  /* 0x0005b800010e7983 */ /* 0x000ee40000300a00 */
[----:B0-----:R-:W-:-:S11]  /*65590*/  IMAD.MOV.U32 R53, RZ, RZ, R60 ;  /* 0x000000ffff357224 */ /* 0x001fd600078e003c */
[----:B------:R0:W-:Y:S01]  /*655a0*/  STL.64 [R1+0x380], R4 ;  /* 0x0003800401007387 */ /* 0x0001e20000100a00 */
[----:B------:R1:W-:Y:S02]  /*655b0*/  STL.64 [R1+0x388], R6 ;  /* 0x0003880601007387 */ /* 0x0003e40000100a00 */
[----:B------:R-:W3:Y:S02]  /*655c0*/  LDL.LU.64 R8, [R1+0x5a0] ;  /* 0x0005a00001087983 */ /* 0x000ee40000300a00 */
[----:B------:R-:W3:Y:S02]  /*655d0*/  LDL.LU.64 R10, [R1+0x5a8] ;  /* 0x0005a800010a7983 */ /* 0x000ee40000300a00 */
[----:B--2---:R-:W-:Y:S02]  /*655e0*/  IMAD.MOV.U32 R52, RZ, RZ, R61 ;  /* 0x000000ffff347224 */ /* 0x004fe400078e003d */
[----:B------:R-:W2:Y:S01]  /*655f0*/  LDL.LU R61, [R1+0x3e8c] ;  /* 0x003e8c00013d7983 */ /* 0x000ea20000300800 */
[----:B------:R-:W2:Y:S02]  /*65600*/  LDL.LU R60, [R1+0x3e88] ;  /* 0x003e8800013c7983 */ /* 0x000ea40000300800 */
[----:B0-----:R-:W2:Y:S02]  /*65610*/  LDL.LU.64 R4, [R1+0x590] ;  /* 0x0005900001047983 */ /* 0x001ea40000300a00 */
[----:B-1----:R-:W2:Y:S01]  /*65620*/  LDL.LU.64 R6, [R1+0x598] ;  /* 0x0005980001067983 */ /* 0x002ea20000300a00 */
[----:B------:R4:W-:Y:S02]  /*65630*/  STL.64 [R1+0x3e10], R52 ;  /* 0x003e103401007387 */ /* 0x0009e40000100a00 */
[----:B----4-:R-:W-:-:S02]  /*65640*/  IMAD.MOV.U32 R52, RZ, RZ, R3 ;  /* 0x000000ffff347224 */ /* 0x010fc400078e0003 */
[----:B------:R-:W4:Y:S01]  /*65650*/  LDL.LU R3, [R1+0x3e84] ;  /* 0x003e840001037983 */ /* 0x000f220000300800 */
[C---:B------:R-:W-:Y:S01]  /*65660*/  HMMA.16816.F32.BF16 R20, R44.reuse, R40, R20 ;  /* 0x000000282c14723c */ /* 0x040fe20000041814 */
[----:B------:R-:W0:Y:S07]  /*65670*/  LDSM.16.MT88.4 R40, [R59+0x8800] ;  /* 0x008800003b28783b */ /* 0x000e2e0000004200 */
[C---:B------:R-:W-:Y:S08]  /*65680*/  HMMA.16816.F32.BF16 R16, R44.reuse, R24, R16 ;  /* 0x000000182c10723c */ /* 0x040ff00000041810 */
[----:B---3--:R-:W-:Y:S01]  /*65690*/  HMMA.16816.F32.BF16 R12, R44, R28, R12 ;  /* 0x0000001c2c0c723c */ /* 0x008fe2000004180c */
[----:B------:R-:W-:-:S07]  /*656a0*/  IMAD.MOV.U32 R53, RZ, RZ, R0 ;  /* 0x000000ffff357224 */ /* 0x000fce00078e0000 */
[C---:B------:R-:W-:Y:S01]  /*656b0*/  HMMA.16816.F32.BF16 R8, R44.reuse, R48, R8 ;  /* 0x000000302c08723c */ /* 0x040fe20000041808 */
[----:B------:R-:W-:Y:S01]  /*656c0*/  STL.64 [R1+0x370], R20 ;  /* 0x0003701401007387 */ /* 0x000fe20000100a00 */
[----:B------:R-:W-:Y:S02]  /*656d0*/  STL.64 [R1+0x378], R22 ;  /* 0x0003781601007387 */ /* 0x000fe40000100a00 */
[----:B------:R-:W3:Y:S02]  /*656e0*/  LDL.LU R0, [R1+0x3e80] ;  /* 0x003e800001007983 */ /* 0x000ee40000300800 */
[----:B------:R1:W-:Y:S01]  /*656f0*/  STL.64 [R1+0x3e28], R52 ;  /* 0x003e283401007387 */ /* 0x0003e20000100a00 */
[----:B------:R-:W-:Y:S01]  /*65700*/  STL.64 [R1+0x360], R16 ;  /* 0x0003601001007387 */ /* 0x000fe20000100a00 */
[----:B------:R-:W-:Y:S02]  /*65710*/  STL.64 [R1+0x368], R18 ;  /* 0x0003681201007387 */ /* 0x000fe40000100a00 */
[----:B-1----:R-:W-:Y:S01]  /*65720*/  IMAD.MOV.U32 R53, RZ, RZ, R2 ;  /* 0x000000ffff357224 */ /* 0x002fe200078e0002 */
[----:B--2---:R-:W-:Y:S01]  /*65730*/  HMMA.16816.F32.BF16 R4, R44, R56, R4 ;  /* 0x000000382c04723c */ /* 0x004fe20000041804 */
[----:B------:R-:W-:-:S02]  /*65740*/  IMAD.MOV.U32 R52, RZ, RZ, R61 ;  /* 0x000000ffff347224 */ /* 0x000fc400078e003d */
[----:B------:R-:W2:Y:S01]  /*65750*/  LDL.LU R61, [R1+0x3e7c] ;  /* 0x003e7c00013d7983 */ /* 0x000ea20000300800 */
[----:B------:R-:W2:Y:S02]  /*65760*/  LDL.LU R2, [R1+0x3e78] ;  /* 0x003e780001027983 */ /* 0x000ea40000300800 */
[----:B------:R4:W-:Y:S02]  /*65770*/  STL.64 [R1+0x3e40], R52 ;  /* 0x003e403401007387 */ /* 0x0009e40000100a00 */
[----:B0-----:R-:W-:Y:S01]  /*65780*/  STL.64 [R1+0x3e20], R42 ;  /* 0x003e202a01007387 */ /* 0x001fe20000100a00 */
[----:B------:R0:W-:Y:S01]  /*65790*/  STL.64 [R1+0x3e18], R40 ;  /* 0x003e182801007387 */ /* 0x0001e20000100a00 */
[----:B------:R-:W-:Y:S02]  /*657a0*/  STL.64 [R1+0x5b0], R12 ;  /* 0x0005b00c01007387 */ /* 0x000fe40000100a00 */
[----:B------:R-:W-:Y:S02]  /*657b0*/  STL.64 [R1+0x5b8], R14 ;  /* 0x0005b80e01007387 */ /* 0x000fe40000100a00 */
[----:B----4-:R-:W-:-:S02]  /*657c0*/  IMAD.MOV.U32 R52, RZ, RZ, R3 ;  /* 0x000000ffff347224 */ /* 0x010fc400078e0003 */
[----:B------:R-:W-:Y:S01]  /*657d0*/  IMAD.MOV.U32 R53, RZ, RZ, R60 ;  /* 0x000000ffff357224 */ /* 0x000fe200078e003c */
[----:B------:R-:W4:Y:S01]  /*657e0*/  LDL.LU R3, [R1+0x3e74] ;  /* 0x003e740001037983 */ /* 0x000f220000300800 */
[----:B------:R-:W-:Y:S02]  /*657f0*/  STL.64 [R1+0x5a0], R8 ;  /* 0x0005a00801007387 */ /* 0x000fe40000100a00 */
[----:B------:R-:W-:Y:S02]  /*65800*/  STL.64 [R1+0x5a8], R10 ;  /* 0x0005a80a01007387 */ /* 0x000fe40000100a00 */
[----:B------:R-:W2:Y:S01]  /*65810*/  LDL.LU R60, [R1+0x3e70] ;  /* 0x003e7000013c7983 */ /* 0x000ea20000300800 */
[----:B------:R-:W-:Y:S01]  /*65820*/  STL.64 [R1+0x3e58], R52 ;  /* 0x003e583401007387 */ /* 0x000fe20000100a00 */
[----:B------:R-:W-:Y:S02]  /*65830*/  STL.64 [R1+0x590], R4 ;  /* 0x0005900401007387 */ /* 0x000fe40000100a00 */
[----:B------:R-:W-:Y:S02]  /*65840*/  STL.64 [R1+0x598], R6 ;  /* 0x0005980601007387 */ /* 0x000fe40000100a00 */
[----:B0-----:R-:W2:Y:S01]  /*65850*/  LDL.LU.64 R40, [R1+0x550] ;  /* 0x0005500001287983 */ /* 0x001ea20000300a00 */
[----:B------:R-:W2:Y:S04]  /*65860*/  LDL.LU.64 R42, [R1+0x558] ;  /* 0x00055800012a7983 */ /* 0x000ea80000300a00 */
[----:B--2---:R-:W-:Y:S01]  /*65870*/  STL.64 [R1+0x3e38], R42 ;  /* 0x003e382a01007387 */ /* 0x004fe20000100a00 */
[----:B------:R0:W-:Y:S03]  /*65880*/  STL.64 [R1+0x3e30], R40 ;  /* 0x003e302801007387 */ /* 0x0001e60000100a00 */
[----:B0-----:R-:W2:Y:S01]  /*65890*/  LDL.LU.64 R40, [R1+0x560] ;  /* 0x0005600001287983 */ /* 0x001ea20000300a00 */
[----:B------:R-:W2:Y:S03]  /*658a0*/  LDL.LU.64 R42, [R1+0x568] ;  /* 0x00056800012a7983 */ /* 0x000ea60000300a00 */
[----:B--2---:R-:W-:Y:S01]  /*658b0*/  STL.64 [R1+0x3e50], R42 ;  /* 0x003e502a01007387 */ /* 0x004fe20000100a00 */
[----:B------:R0:W-:Y:S03]  /*658c0*/  STL.64 [R1+0x3e48], R40 ;  /* 0x003e482801007387 */ /* 0x0001e60000100a00 */
[----:B0-----:R-:W2:Y:S01]  /*658d0*/  LDL.LU.64 R40, [R1+0x570] ;  /* 0x0005700001287983 */ /* 0x001ea20000300a00 */
[----:B------:R-:W2:Y:S02]  /*658e0*/  LDL.LU.64 R42, [R1+0x578] ;  /* 0x00057800012a7983 */ /* 0x000ea40000300a00 */
[----:B------:R-:W-:-:S02]  /*658f0*/  IMAD.MOV.U32 R52, RZ, RZ, R61 ;  /* 0x000000ffff347224 */ /* 0x000fc400078e003d */
[----:B---3--:R-:W-:Y:S01]  /*65900*/  IMAD.MOV.U32 R53, RZ, RZ, R0 ;  /* 0x000000ffff357224 */ /* 0x008fe200078e0000 */
[----:B--2---:R-:W-:Y:S01]  /*65910*/  STL.64 [R1+0x3e68], R42 ;  /* 0x003e682a01007387 */ /* 0x004fe20000100a00 */
[----:B------:R0:W-:Y:S03]  /*65920*/  STL.64 [R1+0x3e60], R40 ;  /* 0x003e602801007387 */ /* 0x0001e60000100a00 */
[----:B0-----:R-:W2:Y:S01]  /*65930*/  LDL.LU.64 R40, [R1+0x580] ;  /* 0x0005800001287983 */ /* 0x001ea20000300a00 */
[----:B------:R-:W2:Y:S02]  /*65940*/  LDL.LU.64 R42, [R1+0x588] ;  /* 0x00058800012a7983 */ /* 0x000ea40000300a00 */
        /* <DEDUP_REMOVED lines=22> */
[C---:B--2---:R-:W-:Y:S01]  /*65ab0*/  HMMA.16816.F32.BF16 R52, R44.reuse, R52, R40 ;  /* 0x000000342c34723c */ /* 0x044fe20000041828 */
[----:B------:R-:W2:Y:S01]  /*65ac0*/  LDL.LU.64 R42, [R1+0x3e68] ;  /* 0x003e6800012a7983 */ /* 0x000ea20000300a00 */
[----:B------:R-:W2:Y:S11]  /*65ad0*/  LDL.LU.64 R40, [R1+0x3e60] ;  /* 0x003e600001287983 */ /* 0x000eb60000300a00 */
[----:B------:R-:W-:Y:S10]  /*65ae0*/  @!UPT UIADD3 URZ, URZ, URZ, URZ ;  /* 0x0000003f3f3ff290 */ /* 0x000ff4000fffe03f */
        /* <DEDUP_REMOVED lines=23> */
[----:B0-----:R-:W3:Y:S02]  /*65c60*/  LDL.LU.64 R52, [R1+0x3e10] ;  /* 0x003e100001347983 */ /* 0x001ee40000300a00 */
[C---:B---3--:R-:W-:Y:S02]  /*65c70*/  HMMA.16816.F32.BF16 R52, R44.reuse, R52, R36 ;  /* 0x000000342c34723c */ /* 0x048fe40000041824 */
[----:B------:R-:W3:Y:S11]  /*65c80*/  LDL.LU.64 R36, [R1+0x3e08] ;  /* 0x003e080001247983 */ /* 0x000ef60000300a00 */
[----:B------:R-:W-:Y:S10]  /*65c90*/  @!UPT UIADD3 URZ, URZ, URZ, URZ ;  /* 0x0000003f3f3ff290 */ /* 0x000ff4000fffe03f */
[----:B------:R0:W-:Y:S01]  /*65ca0*/  STL.64 [R1+0x540], R52 ;  /* 0x0005403401007387 */ /* 0x0001e20000100a00 */
[----:B------:R-:W-:Y:S03]  /*65cb0*/  STL.64 [R1+0x548], R54 ;  /* 0x0005483601007387 */ /* 0x000fe60000100a00 */
[----:B0-----:R-:W2:Y:S01]  /*65cc0*/  LDL.LU.64 R52, [R1+0x3e00] ;  /* 0x003e000001347983 */ /* 0x001ea20000300a00 */
[C---:B---3--:R-:W-:Y:S03]  /*65cd0*/  HMMA.16816.F32.BF16 R36, R44.reuse, R36, R20 ;  /* 0x000000242c24723c */ /* 0x048fe60000041814 */
[----:B------:R-:W3:Y:S11]  /*65ce0*/  LDL.LU.64 R20, [R1+0x3df8] ;  /* 0x003df80001147983 */ /* 0x000ef60000300a00 */
[----:B------:R-:W-:Y:S09]  /*65cf0*/  @!UPT UIADD3 URZ, URZ, URZ, URZ ;  /* 0x0000003f3f3ff290 */ /* 0x000ff2000fffe03f */
[----:B------:R0:W-:Y:S01]  /*65d00*/  STL.64 [R1+0x530], R36 ;  /* 0x0005302401007387 */ /* 0x0001e20000100a00 */
[----:B------:R-:W-:Y:S03]  /*65d10*/  STL.64 [R1+0x538], R38 ;  /* 0x0005382601007387 */ /* 0x000fe60000100a00 */
[----:B0-----:R-:W4:Y:S01]  /*65d20*/  LDL.LU.64 R36, [R1+0x3df0] ;  /* 0x003df00001247983 */ /* 0x001f220000300a00 */
[C---:B--2---:R-:W-:Y:S08]  /*65d30*/  HMMA.16816.F32.BF16 R52, R44.reuse, R52, R16 ;  /* 0x000000342c34723c */ /* 0x044ff00000041810 */
[C---:B---3--:R-:W-:Y:S01]  /*65d40*/  HMMA.16816.F32.BF16 R20, R44.reuse, R20, R8 ;  /* 0x000000142c14723c */ /* 0x048fe20000041808 */
[----:B------:R-:W2:Y:S11]  /*65d50*/  LDL.LU.64 R8, [R1+0x3de8] ;  /* 0x003de80001087983 */ /* 0x000eb60000300a00 */
[----:B------:R-:W-:Y:S11]  /*65d60*/  @!UPT UIADD3 URZ, URZ, URZ, URZ ;  /* 0x0000003f3f3ff290 */ /* 0x000ff6000fffe03f */
[----:B------:R0:W-:Y:S01]  /*65d70*/  STL.64 [R1+0x520], R20 ;  /* 0x0005201401007387 */ /* 0x0001e20000100a00 */
[----:B------:R1:W-:Y:S03]  /*65d80*/  STL.64 [R1+0x528], R22 ;  /* 0x0005281601007387 */ /* 0x0003e60000100a00 */
[----:B0-----:R-:W3:Y:S01]  /*65d90*/  LDL.LU.64 R20, [R1+0x490] ;  /* 0x0004900001147983 */ /* 0x001ee20000300a00 */
[----:B-1----:R-:W3:Y:S02]  /*65da0*/  LDL.LU.64 R22, [R1+0x498] ;  /* 0x0004980001167983 */ /* 0x002ee40000300a00 */
[----:B------:R-:W3:Y:S02]  /*65db0*/  LDL.LU.64 R16, [R1+0x3de0] ;  /* 0x003de00001107983 */ /* 0x000ee40000300a00 */
[----:B------:R0:W-:Y:S01]  /*65dc0*/  STL.64 [R1+0x510], R52 ;  /* 0x0005103401007387 */ /* 0x0001e20000100a00 */
[----:B------:R-:W-:Y:S04]  /*65dd0*/  STL.64 [R1+0x518], R54 ;  /* 0x0005183601007387 */ /* 0x000fe80000100a00 */
[----:B0-----:R-:W3:Y:S01]  /*65de0*/  LDL.LU.64 R52, [R1+0x3dd8] ;  /* 0x003dd80001347983 */ /* 0x001ee20000300a00 */
[C---:B----4-:R-:W-:Y:S01]  /*65df0*/  HMMA.16816.F32.BF16 R36, R44.reuse, R36, R32 ;  /* 0x000000242c24723c */ /* 0x050fe20000041820 */
[----:B------:R-:W4:Y:S11]  /*65e00*/  LDL.LU.64 R32, [R1+0x3dd0] ;  /* 0x003dd00001207983 */ /* 0x000f360000300a00 */
[----:B------:R-:W-:Y:S11]  /*65e10*/  @!UPT UIADD3 URZ, URZ, URZ, URZ ;  /* 0x0000003f3f3ff290 */ /* 0x000ff6000fffe03f */
[----:B------:R0:W-:Y:S01]  /*65e20*/  STL.64 [R1+0x500], R36 ;  /* 0x0005002401007387 */ /* 0x0001e20000100a00 */
[----:B------:R-:W-:Y:S03]  /*65e30*/  STL.64 [R1+0x508], R38 ;  /* 0x0005082601007387 */ /* 0x000fe60000100a00 */
[----:B0-----:R-:W4:Y:S01]  /*65e40*/  LDL.LU.64 R36, [R1+0x3dc8] ;  /* 0x003dc80001247983 */ /* 0x001f220000300a00 */
[C---:B--2---:R-:W-:Y:S03]  /*65e50*/  HMMA.16816.F32.BF16 R8, R44.reuse, R8, R4 ;  /* 0x000000082c08723c */ /* 0x044fe60000041804 */
[----:B------:R-:W2:Y:S01]  /*65e60*/  LDL.LU.64 R6, [R1+0x3dc0] ;  /* 0x003dc00001067983 */ /* 0x000ea20000300a00 */
[----:B------:R-:W2:Y:S04]  /*65e70*/  LDL.LU.64 R4, [R1+0x3db8] ;  /* 0x003db80001047983 */ /* 0x000ea80000300a00 */
[C---:B---3--:R-:W-:Y:S11]  /*65e80*/  HMMA.16816.F32.BF16 R16, R44.reuse, R16, R12 ;  /* 0x000000102c10723c */ /* 0x048ff6000004180c */
[----:B------:R-:W-:Y:S04]  /*65e90*/  @!UPT UIADD3 URZ, URZ, URZ, URZ ;  /* 0x0000003f3f3ff290 */ /* 0x000fe8000fffe03f */
[----:B------:R-:W-:Y:S01]  /*65ea0*/  STL.64 [R1+0x4f0], R8 ;  /* 0x0004f00801007387 */ /* 0x000fe20000100a00 */
[C---:B------:R-:W-:Y:S03]  /*65eb0*/  HMMA.16816.F32.BF16 R52, R44.reuse, R52, R48 ;  /* 0x000000342c34723c */ /* 0x040fe60000041830 */
[----:B------:R0:W-:Y:S04]  /*65ec0*/  STL.64 [R1+0x4f8], R10 ;  /* 0x0004f80a01007387 */ /* 0x0001e80000100a00 */
[----:B0-----:R-:W3:Y:S01]  /*65ed0*/  LDL.LU.64 R10, [R1+0x3db0] ;  /* 0x003db000010a7983 */ /* 0x001ee20000300a00 */
[----:B------:R-:W2:Y:S02]  /*65ee0*/  LDL.LU.64 R8, [R1+0x3da8] ;  /* 0x003da80001087983 */ /* 0x000ea40000300a00 */
[----:B------:R-:W2:Y:S02]  /*65ef0*/  LDL.LU.64 R14, [R1+0x3da0] ;  /* 0x003da000010e7983 */ /* 0x000ea40000300a00 */
[----:B------:R-:W2:Y:S01]  /*65f00*/  LDL.LU.64 R12, [R1+0x3d98] ;  /* 0x003d9800010c7983 */ /* 0x000ea20000300a00 */
[----:B------:R-:W-:Y:S01]  /*65f10*/  STL.64 [R1+0x4e0], R16 ;  /* 0x0004e01001007387 */ /* 0x000fe20000100a00 */
[----:B------:R0:W-:Y:S01]  /*65f20*/  STL.64 [R1+0x4e8], R18 ;  /* 0x0004e81201007387 */ /* 0x0001e20000100a00 */
[C---:B----4-:R-:W-:Y:S02]  /*65f30*/  HMMA.16816.F32.BF16 R32, R44.reuse, R32, R56 ;  /* 0x000000202c20723c */ /* 0x050fe40000041838 */
[----:B0-----:R-:W4:Y:S01]  /*65f40*/  LDL.LU.64 R18, [R1+0x3d90] ;  /* 0x003d900001127983 */ /* 0x001f220000300a00 */
[----:B------:R-:W2:Y:S02]  /*65f50*/  LDL.LU.64 R16, [R1+0x3d88] ;  /* 0x003d880001107983 */ /* 0x000ea40000300a00 */
[----:B------:R-:W2:Y:S02]  /*65f60*/  LDL.LU.64 R50, [R1+0x3d80] ;  /* 0x003d800001327983 */ /* 0x000ea40000300a00 */
[----:B------:R-:W2:Y:S01]  /*65f70*/  LDL.LU.64 R48, [R1+0x3d78] ;  /* 0x003d780001307983 */ /* 0x000ea20000300a00 */
[----:B------:R-:W-:Y:S01]  /*65f80*/  STL.64 [R1+0x4d0], R52 ;  /* 0x0004d03401007387 */ /* 0x000fe20000100a00 */
[----:B------:R0:W-:Y:S03]  /*65f90*/  STL.64 [R1+0x4d8], R54 ;  /* 0x0004d83601007387 */ /* 0x0001e60000100a00 */
[----:B0-----:R-:W2:Y:S01]  /*65fa0*/  LDL.LU.64 R54, [R1+0x3d70] ;  /* 0x003d700001367983 */ /* 0x001ea20000300a00 */
[----:B------:R-:W2:Y:S02]  /*65fb0*/  LDL.LU.64 R52, [R1+0x3d68] ;  /* 0x003d680001347983 */ /* 0x000ea40000300a00 */
[----:B------:R-:W2:Y:S02]  /*65fc0*/  LDL.LU.64 R58, [R1+0x3d60] ;  /* 0x003d6000013a7983 */ /* 0x000ea40000300a00 */
[----:B------:R-:W2:Y:S01]  /*65fd0*/  LDL.LU.64 R56, [R1+0x3d58] ;  /* 0x003d580001387983 */ /* 0x000ea20000300a00 */
[C---:B------:R-:W-:Y:S05]  /*65fe0*/  HMMA.16816.F32.BF16 R28, R44.reuse, R36, R28 ;  /* 0x000000242c1c723c */ /* 0x040fea000004181c */
[----:B------:R0:W-:Y:S01]  /*65ff0*/  STL.64 [R1+0x4c0], R32 ;  /* 0x0004c02001007387 */ /* 0x0001e20000100a00 */
[----:B------:R1:W-:Y:S02]  /*66000*/  STL.64 [R1+0x4c8], R34 ;  /* 0x0004c82201007387 */ /* 0x0003e40000100a00 */
[C---:B--2---:R-:W-:Y:S11]  /*66010*/  HMMA.16816.F32.BF16 R24, R44.reuse, R56, R24 ;  /* 0x000000382c18723c */ /* 0x044ff60000041818 */
[----:B------:R-:W-:Y:S11]  /*66020*/  @!UPT UIADD3 URZ, URZ, URZ, URZ ;  /* 0x0000003f3f3ff290 */ /* 0x000ff6000fffe03f */
[----:B------:R-:W-:Y:S01]  /*66030*/  @!UPT UIADD3 URZ, URZ, URZ, URZ ;  /* 0x0000003f3f3ff290 */ /* 0x000fe2000fffe03f */
[----:B------:R-:W-:Y:S01]  /*66040*/  STL.64 [R1+0x4a0], R24 ;  /* 0x0004a01801007387 */ /* 0x000fe20000100a00 */
[----:B------:R-:W-:Y:S02]  /*66050*/  STL.64 [R1+0x4b0], R28 ;  /* 0x0004b01c01007387 */ /* 0x000fe40000100a00 */
[----:B------:R-:W-:Y:S02]  /*66060*/  STL.64 [R1+0x4b8], R30 ;  /* 0x0004b81e01007387 */ /* 0x000fe40000100a00 */
[----:B------:R-:W-:Y:S01]  /*66070*/  STL [R1+0x4a8], R26 ;  /* 0x0004a81a01007387 */ /* 0x000fe20000100800 */
[----:B------:R-:W2:Y:S01]  /*66080*/  LDL.LU.64 R36, [R1+0x480] ;  /* 0x0004800001247983 */ /* 0x000ea20000300a00 */
[----:B------:R-:W2:Y:S01]  /*66090*/  LDL.LU.64 R38, [R1+0x488] ;  /* 0x0004880001267983 */ /* 0x000ea20000300a00 */
[C---:B------:R-:W-:Y:S01]  /*660a0*/  HMMA.16816.F32.BF16 R20, R44.reuse, R52, R20 ;  /* 0x000000342c14723c */ /* 0x040fe20000041814 */
[----:B------:R-:W-:Y:S01]  /*660b0*/  IMAD.MOV.U32 R61, RZ, RZ, R27 ;  /* 0x000000ffff3d7224 */ /* 0x000fe200078e001b */
[----:B0-----:R-:W3:Y:S01]  /*660c0*/  LDL.LU.64 R32, [R1+0x470] ;  /* 0x0004700001207983 */ /* 0x001ee20000300a00 */
[----:B-1----:R-:W3:Y:S02]  /*660d0*/  LDL.LU.64 R34, [R1+0x478] ;  /* 0x0004780001227983 */ /* 0x002ee40000300a00 */
[----:B------:R0:W-:Y:S02]  /*660e0*/  STL.64 [R1+0x3bc8], R58 ;  /* 0x003bc83a01007387 */ /* 0x0001e40000100a00 */
[----:B0-----:R-:W3:Y:S01]  /*660f0*/  LDL.64 R58, [R1+0x338] ;  /* 0x00033800013a7983 */ /* 0x001ee20000100a00 */
[----:B------:R-:W-:Y:S02]  /*66100*/  STL [R1+0x3268], R61 ;  /* 0x0032683d01007387 */ /* 0x000fe40000100800 */
[----:B------:R-:W3:Y:S02]  /*66110*/  LDL.LU.64 R28, [R1+0x460] ;  /* 0x00046000011c7983 */ /* 0x000ee40000300a00 */
[----:B------:R-:W3:Y:S11]  /*66120*/  LDL.LU.64 R30, [R1+0x468] ;  /* 0x00046800011e7983 */ /* 0x000ef60000300a00 */
[----:B------:R0:W-:Y:S01]  /*66130*/  STL.64 [R1+0x490], R20 ;  /* 0x0004901401007387 */ /* 0x0001e20000100a00 */
[----:B------:R1:W-:Y:S02]  /*66140*/  STL.64 [R1+0x498], R22 ;  /* 0x0004981601007387 */ /* 0x0003e40000100a00 */
[----:B------:R-:W3:Y:S02]  /*66150*/  LDL.LU.64 R24, [R1+0x450] ;  /* 0x0004500001187983 */ /* 0x000ee40000300a00 */
[----:B------:R-:W3:Y:S01]  /*66160*/  LDL.LU.64 R26, [R1+0x458] ;  /* 0x00045800011a7983 */ /* 0x000ee20000300a00 */
[----:B------:R-:W-:Y:S01]  /*66170*/  STL.64 [R1+0x3bb8], R54 ;  /* 0x003bb83601007387 */ /* 0x000fe20000100a00 */
[----:B------:R-:W3:Y:S03]  /*66180*/  LDL.LU R52, [R1+0xd40] ;  /* 0x000d400001347983 */ /* 0x000ee60000300800 */
[----:B0-----:R-:W3:Y:S01]  /*66190*/  LDL.LU.64 R20, [R1+0x440] ;  /* 0x0004400001147983 */ /* 0x001ee20000300a00 */
[----:B-1----:R-:W3:Y:S01]  /*661a0*/  LDL.LU.64 R22, [R1+0x448] ;  /* 0x0004480001167983 */ /* 0x002ee20000300a00 */
[C---:B--2---:R-:W-:Y:S11]  /*661b0*/  HMMA.16816.F32.BF16 R36, R44.reuse, R48, R36 ;  /* 0x000000302c24723c */ /* 0x044ff60000041824 */
[----:B------:R-:W-:Y:S11]  /*661c0*/  @!UPT UIADD3 URZ, URZ, URZ, URZ ;  /* 0x0000003f3f3ff290 */ /* 0x000ff6000fffe03f */
[----:B------:R-:W-:Y:S01]  /*661d0*/  @!UPT UIADD3 URZ, URZ, URZ, URZ ;  /* 0x0000003f3f3ff290 */ /* 0x000fe2000fffe03f */
[----:B------:R-:W-:Y:S01]  /*661e0*/  STL.64 [R1+0x480], R36 ;  /* 0x0004802401007387 */ /* 0x000fe20000100a00 */
[----:B------:R0:W-:Y:S03]  /*661f0*/  STL.64 [R1+0x488], R38 ;  /* 0x0004882601007387 */ /* 0x0001e60000100a00 */
[----:B0-----:R-:W2:Y:S01]  /*66200*/  LDL.LU.64 R38, [R1+0x3d50] ;  /* 0x003d500001267983 */ /* 0x001ea20000300a00 */
[----:B------:R-:W3:Y:S02]  /*66210*/  LDL.LU.64 R36, [R1+0x3d48] ;  /* 0x003d480001247983 */ /* 0x000ee40000300a00 */
[----:B------:R0:W-:Y:S02]  /*66220*/  STL.64 [R1+0x3bd0], R50 ;  /* 0x003bd03201007387 */ /* 0x0001e40000100a00 */
[----:B------:R-:W2:Y:S01]  /*66230*/  LDL.LU.64 R48, [R1+0x350] ;  /* 0x0003500001307983 */ /* 0x000ea20000300a00 */
[----:B0-----:R-:W2:Y:S01]  /*66240*/  LDL.LU.64 R50, [R1+0x358] ;  /* 0x0003580001327983 */ /* 0x001ea20000300a00 */
[C---:B---3--:R-:W-:Y:S11]  /*66250*/  HMMA.16816.F32.BF16 R32, R44.reuse, R36, R32 ;  /* 0x000000242c20723c */ /* 0x048ff60000041820 */
[----:B------:R-:W-:Y:S11]  /*66260*/  @!UPT UIADD3 URZ, URZ, URZ, URZ ;  /* 0x0000003f3f3ff290 */ /* 0x000ff6000fffe03f */
[----:B------:R-:W-:Y:S01]  /*66270*/  @!UPT UIADD3 URZ, URZ, URZ, URZ ;  /* 0x0000003f3f3ff290 */ /* 0x000fe2000fffe03f */
[----:B------:R-:W-:Y:S01]  /*66280*/  STL.64 [R1+0x470], R32 ;  /* 0x0004702001007387 */ /* 0x000fe20000100a00 */
[----:B------:R0:W-:Y:S03]  /*66290*/  STL.64 [R1+0x478], R34 ;  /* 0x0004782201007387 */ /* 0x0001e60000100a00 */
[----:B0-----:R-:W3:Y:S01]  /*662a0*/  LDL.LU.64 R34, [R1+0x3d40] ;  /* 0x003d400001227983 */ /* 0x001ee20000300a00 */
[----:B------:R-:W3:Y:S02]  /*662b0*/  LDL.LU.64 R32, [R1+0x3d38] ;  /* 0x003d380001207983 */ /* 0x000ee40000300a00 */
[----:B--2---:R0:W-:Y:S02]  /*662c0*/  STL.64 [R1+0x3b98], R38 ;  /* 0x003b982601007387 */ /* 0x0041e40000100a00 */
        /* <DEDUP_REMOVED lines=8> */
[----:B------:R-:W2:Y:S02]  /*66350*/  LDL.LU.64 R28, [R1+0x3d28] ;  /* 0x003d2800011c7983 */ /* 0x000ea40000300a00 */
[----:B------:R0:W-:Y:S02]  /*66360*/  STL.64 [R1+0x3b80], R34 ;  /* 0x003b802201007387 */ /* 0x0001e40000100a00 */
[----:B------:R-:W3:Y:S01]  /*66370*/  LDL.LU.64 R32, [R1+0x410] ;  /* 0x0004100001207983 */ /* 0x000ee20000300a00 */
[----:B0-----:R-:W3:Y:S01]  /*66380*/  LDL.LU.64 R34, [R1+0x418] ;  /* 0x0004180001227983 */ /* 0x001ee20000300a00 */
[C---:B--2---:R-:W-:Y:S11]  /*66390*/  HMMA.16816.F32.BF16 R24, R44.reuse, R28, R24 ;  /* 0x0000001c2c18723c */ /* 0x044ff60000041818 */
[----:B------:R-:W-:Y:S11]  /*663a0*/  @!UPT UIADD3 URZ, URZ, URZ, URZ ;  /* 0x0000003f3f3ff290 */ /* 0x000ff6000fffe03f */
[----:B------:R-:W-:Y:S01]  /*663b0*/  @!UPT UIADD3 URZ, URZ, URZ, URZ ;  /* 0x0000003f3f3ff290 */ /* 0x000fe2000fffe03f */
[----:B------:R-:W-:Y:S01]  /*663c0*/  STL.64 [R1+0x450], R24 ;  /* 0x0004501801007387 */ /* 0x000fe20000100a00 */
[----:B------:R0:W-:Y:S03]  /*663d0*/  STL.64 [R1+0x458], R26 ;  /* 0x0004581a01007387 */ /* 0x0001e60000100a00 */
[----:B0-----:R-:W2:Y:S01]  /*663e0*/  LDL.LU.64 R26, [R1+0x3d20] ;  /* 0x003d2000011a7983 */ /* 0x001ea20000300a00 */
[----:B------:R-:W2:Y:S02]  /*663f0*/  LDL.LU.64 R24, [R1+0x3d18] ;  /* 0x003d180001187983 */ /* 0x000ea40000300a00 */
[----:B---3--:R0:W-:Y:S02]  /*66400*/  STL.64 [R1+0x3bf0], R30 ;  /* 0x003bf01e01007387 */ /* 0x0081e40000100a00 */
        /* <DEDUP_REMOVED lines=9> */
[----:B------:R0:W-:Y:S02]  /*664a0*/  STL.64 [R1+0x3bf8], R26 ;  /* 0x003bf81a01007387 */ /* 0x0001e40000100a00 */
[----:B------:R-:W2:Y:S01]  /*664b0*/  LDL.LU.64 R24, [R1+0x430] ;  /* 0x0004300001187983 */ /* 0x000ea20000300a00 */
[----:B0-----:R-:W2:Y:S01]  /*664c0*/  LDL.LU.64 R26, [R1+0x438] ;  /* 0x00043800011a7983 */ /* 0x001ea20000300a00 */
[----:B---3--:R-:W-:Y:S01]  /*664d0*/  HMMA.16816.F32.BF16 R28, R44, R16, R28 ;  /* 0x000000102c1c723c */ /* 0x008fe2000004181c */
[----:B----4-:R0:W-:Y:S02]  /*664e0*/  STL.64 [R1+0x3b28], R18 ;  /* 0x003b281201007387 */ /* 0x0101e40000100a00 */
[----:B------:R-:W-:-:S02]  /*664f0*/  IMAD.MOV.U32 R53, RZ, RZ, R60 ;  /* 0x000000ffff357224 */ /* 0x000fc400078e003c */
[----:B------:R-:W-:Y:S02]  /*66500*/  IMAD.MOV.U32 R54, RZ, RZ, R3 ;  /* 0x000000ffff367224 */ /* 0x000fe400078e0003 */
[----:B------:R-:W-:Y:S01]  /*66510*/  IMAD.MOV.U32 R55, RZ, RZ, R2 ;  /* 0x000000ffff377224 */ /* 0x000fe200078e0002 */
[C---:B0-----:R-:W-:Y:S08]  /*66520*/  HMMA.16816.F32.BF16 R16, R44.reuse, R8, R36 ;  /* 0x000000082c10723c */ /* 0x041ff00000041824 */
[C---:B--2---:R-:W-:Y:S11]  /*66530*/  HMMA.16816.F32.BF16 R24, R44.reuse, R20, R24 ;  /* 0x000000142c18723c */ /* 0x044ff60000041818 */
[----:B------:R-:W-:Y:S11]  /*66540*/  @!UPT UIADD3 URZ, URZ, URZ, URZ ;  /* 0x0000003f3f3ff290 */ /* 0x000ff6000fffe03f */
[----:B------:R-:W-:Y:S01]  /*66550*/  @!UPT UIADD3 URZ, URZ, URZ, URZ ;  /* 0x0000003f3f3ff290 */ /* 0x000fe2000fffe03f */
[----:B------:R-:W-:Y:S01]  /*66560*/  STL.64 [R1+0x430], R24 ;  /* 0x0004301801007387 */ /* 0x000fe20000100a00 */
[----:B------:R0:W-:Y:S02]  /*66570*/  STL.64 [R1+0x438], R26 ;  /* 0x0004381a01007387 */ /* 0x0001e40000100a00 */
[C---:B0-----:R-:W-:Y:S01]  /*66580*/  HMMA.16816.F32.BF16 R24, R44.reuse, R12, R32 ;  /* 0x0000000c2c18723c */ /* 0x041fe20000041820 */
[----:B------:R-:W-:Y:S01]  /*66590*/  STL.64 [R1+0x420], R28 ;  /* 0x0004201c01007387 */ /* 0x000fe20000100a00 */
[----:B------:R-:W-:Y:S02]  /*665a0*/  STL.64 [R1+0x428], R30 ;  /* 0x0004281e01007387 */ /* 0x000fe40000100a00 */
[----:B------:R0:W-:Y:S04]  /*665b0*/  STL.64 [R1+0x3cd0], R14 ;  /* 0x003cd00e01007387 */ /* 0x0001e80000100a00 */
[----:B0-----:R-:W-:Y:S11]  /*665c0*/  HMMA.16816.F32.BF16 R12, R44, R4, R48 ;  /* 0x000000042c0c723c */ /* 0x001ff60000041830 */
[----:B------:R-:W-:Y:S04]  /*665d0*/  @!UPT UIADD3 URZ, URZ, URZ, URZ ;  /* 0x0000003f3f3ff290 */ /* 0x000fe8000fffe03f */
[----:B------:R-:W-:Y:S01]  /*665e0*/  STL.64 [R1+0x410], R24 ;  /* 0x0004101801007387 */ /* 0x000fe20000100a00 */
[----:B------:R-:W-:Y:S02]  /*665f0*/  STL.64 [R1+0x418], R26 ;  /* 0x0004181a01007387 */ /* 0x000fe40000100a00 */
[----:B------:R0:W-:Y:S02]  /*66600*/  STL.64 [R1+0x3cd8], R10 ;  /* 0x003cd80a01007387 */ /* 0x0001e40000100a00 */
[----:B0-----:R-:W-:Y:S04]  /*66610*/  HMMA.16816.F32.BF16 R8, R40, R58, R52 ;  /* 0x0000003a2808723c */ /* 0x001fe80000041834 */
[----:B------:R-:W-:Y:S02]  /*66620*/  IMAD.MOV.U32 R0, RZ, RZ, R15 ;  /* 0x000000ffff007224 */ /* 0x000fe400078e000f */
[----:B------:R-:W-:-:S02]  /*66630*/  IMAD.MOV.U32 R2, RZ, RZ, R14 ;  /* 0x000000ffff027224 */ /* 0x000fc400078e000e */
[----:B------:R-:W-:Y:S01]  /*66640*/  IMAD.MOV.U32 R3, RZ, RZ, R13 ;  /* 0x000000ffff037224 */ /* 0x000fe200078e000d */
[----:B------:R-:W-:Y:S01]  /*66650*/  STL.64 [R1+0x400], R16 ;  /* 0x0004001001007387 */ /* 0x000fe20000100a00 */
[----:B------:R-:W-:Y:S02]  /*66660*/  IMAD.MOV.U32 R60, RZ, RZ, R12 ;  /* 0x000000ffff3c7224 */ /* 0x000fe400078e000c */
[----:B------:R-:W-:Y:S02]  /*66670*/  STL.64 [R1+0x408], R18 ;  /* 0x0004081201007387 */ /* 0x000fe40000100a00 */
[----:B------:R-:W-:Y:S01]  /*66680*/  STL [R1+0x3278], R0 ;  /* 0x0032780001007387 */ /* 0x000fe20000100800 */
[----:B------:R-:W-:Y:S01]  /*66690*/  STL [R1+0x3274], R2 ;  /* 0x0032740201007387 */ /* 0x000fe20000100800 */
[----:B------:R0:W-:Y:S02]  /*666a0*/  STL [R1+0x3270], R3 ;  /* 0x0032700301007387 */ /* 0x0001e40000100800 */
[----:B------:R-:W-:Y:S02]  /*666b0*/  STL [R1+0x326c], R60 ;  /* 0x00326c3c01007387 */ /* 0x000fe40000100800 */
[----:B------:R-:W-:-:S02]  /*666c0*/  IMAD.MOV.U32 R4, RZ, RZ, R58 ;  /* 0x000000ffff047224 */ /* 0x000fc400078e003a */
[----:B0-----:R-:W-:Y:S01]  /*666d0*/  IMAD.MOV.U32 R3, RZ, RZ, R59 ;  /* 0x000000ffff037224 */ /* 0x001fe200078e003b */
[----:B------:R0:W-:Y:S01]  /*666e0*/  STL.64 [R1+0xd40], R8 ;  /* 0x000d400801007387 */ /* 0x0001e20000100a00 */
[----:B------:R1:W-:Y:S02]  /*666f0*/  STL.64 [R1+0xd48], R10 ;  /* 0x000d480a01007387 */ /* 0x0003e40000100a00 */
[----:B------:R-:W2:Y:S02]  /*66700*/  LDL R58, [R1+0x248] ;  /* 0x00024800013a7983 */ /* 0x000ea40000100800 */
[----:B------:R-:W2:Y:S02]  /*66710*/  LDL R59, [R1+0x24c] ;  /* 0x00024c00013b7983 */ /* 0x000ea40000100800 */
[----:B--2---:R2:W-:Y:S01]  /*66720*/  STL.64 [R1+0x3c68], R58 ;  /* 0x003c683a01007387 */ /* 0x0045e20000100a00 */
[----:B------:R-:W3:Y:S02]  /*66730*/  LDL R50, [R1+0x258] ;  /* 0x0002580001327983 */ /* 0x000ee40000100800 */
[----:B------:R-:W3:Y:S02]  /*66740*/  LDL R51, [R1+0x25c] ;  /* 0x00025c0001337983 */ /* 0x000ee40000100800 */
[----:B0-----:R-:W4:Y:S01]  /*66750*/  LDL.LU R8, [R1+0xd30] ;  /* 0x000d300001087983 */ /* 0x001f220000300800 */
[----:B------:R-:W4:Y:S01]  /*66760*/  LDL.LU R9, [R1+0xd34] ;  /* 0x000d340001097983 */ /* 0x000f220000300800 */
[----:B-1----:R-:W4:Y:S02]  /*66770*/  LDL.LU R10, [R1+0xd38] ;  /* 0x000d3800010a7983 */ /* 0x002f240000300800 */
[----:B------:R-:W4:Y:S02]  /*66780*/  LDL.LU R11, [R1+0xd3c] ;  /* 0x000d3c00010b7983 */ /* 0x000f240000300800 */
[----:B------:R-:W4:Y:S01]  /*66790*/  LDL.64 R14, [R1+0x328] ;  /* 0x00032800010e7983 */ /* 0x000f220000100a00 */
[----:B---3--:R0:W-:Y:S01]  /*667a0*/  STL.64 [R1+0x3c70], R50 ;  /* 0x003c703201007387 */ /* 0x0081e20000100a00 */
[----:B------:R-:W3:Y:S02]  /*667b0*/  LDL.LU R36, [R1+0xc60] ;  /* 0x000c600001247983 */ /* 0x000ee40000300800 */
[----:B------:R-:W3:Y:S02]  /*667c0*/  LDL.LU R37, [R1+0xc64] ;  /* 0x000c640001257983 */ /* 0x000ee40000300800 */
[----:B------:R-:W2:Y:S01]  /*667d0*/  LDL.LU R38, [R1+0xc68] ;  /* 0x000c680001267983 */ /* 0x000ea20000300800 */
[----:B------:R-:W2:Y:S04]  /*667e0*/  LDL.LU R39, [R1+0xc6c] ;  /* 0x000c6c0001277983 */ /* 0x000ea80000300800 */
[----:B--2---:R-:W-:Y:S01]  /*667f0*/  STL.64 [R1+0x3c80], R38 ;  /* 0x003c802601007387 */ /* 0x004fe20000100a00 */
[----:B---3--:R-:W-:Y:S02]  /*66800*/  STL.64 [R1+0x3c78], R36 ;  /* 0x003c782401007387 */ /* 0x008fe40000100a00 */
[----:B------:R-:W2:Y:S02]  /*66810*/  LDL R34, [R1+0x268] ;  /* 0x0002680001227983 */ /* 0x000ea40000100800 */
[----:B------:R-:W2:Y:S02]  /*66820*/  LDL R35, [R1+0x26c] ;  /* 0x00026c0001237983 */ /* 0x000ea40000100800 */
[----:B--2---:R-:W-:Y:S01]  /*66830*/  STL.64 [R1+0x3c88], R34 ;  /* 0x003c882201007387 */ /* 0x004fe20000100a00 */
[----:B------:R-:W2:Y:S02]  /*66840*/  LDL.LU R28, [R1+0xc70] ;  /* 0x000c7000011c7983 */ /* 0x000ea40000300800 */
[----:B------:R-:W2:Y:S02]  /*66850*/  LDL.LU R29, [R1+0xc74] ;  /* 0x000c7400011d7983 */ /* 0x000ea40000300800 */
[----:B------:R-:W3:Y:S01]  /*66860*/  LDL.LU R30, [R1+0xc78] ;  /* 0x000c7800011e7983 */ /* 0x000ee20000300800 */
[----:B------:R-:W3:Y:S04]  /*66870*/  LDL.LU R31, [R1+0xc7c] ;  /* 0x000c7c00011f7983 */ /* 0x000ee80000300800 */
[----:B---3--:R-:W-:Y:S01]  /*66880*/  STL.64 [R1+0x3c98], R30 ;  /* 0x003c981e01007387 */ /* 0x008fe20000100a00 */
[----:B--2---:R-:W-:Y:S02]  /*66890*/  STL.64 [R1+0x3c90], R28 ;  /* 0x003c901c01007387 */ /* 0x004fe40000100a00 */
        /* <DEDUP_REMOVED lines=10> */
[----:B------:R-:W2:Y:S01]  /*66940*/  LDL R47, [R1+0x28c] ;  /* 0x00028c00012f7983 */ /* 0x000ea20000100800 */
[----:B----4-:R-:W-:Y:S01]  /*66950*/  HMMA.16816.F32.BF16 R8, R40, R14, R8 ;  /* 0x0000000e2808723c */ /* 0x010fe20000041808 */
[----:B--2---:R1:W-:Y:S01]  /*66960*/  STL.64 [R1+0x3cb8], R46 ;  /* 0x003cb82e01007387 */ /* 0x0043e20000100a00 */
[----:B------:R-:W2:Y:S02]  /*66970*/  LDL.LU R52, [R1+0xc50] ;  /* 0x000c500001347983 */ /* 0x000ea40000300800 */
[----:B------:R-:W2:Y:S02]  /*66980*/  LDL.LU R53, [R1+0xc54] ;  /* 0x000c540001357983 */ /* 0x000ea40000300800 */
[----:B------:R-:W3:Y:S01]  /*66990*/  LDL.LU R54, [R1+0xc58] ;  /* 0x000c580001367983 */ /* 0x000ee20000300800 */
[----:B------:R-:W3:Y:S04]  /*669a0*/  LDL.LU R55, [R1+0xc5c] ;  /* 0x000c5c0001377983 */ /* 0x000ee80000300800 */
[----:B---3--:R-:W-:Y:S01]  /*669b0*/  STL.64 [R1+0x3cc8], R54 ;  /* 0x003cc83601007387 */ /* 0x008fe20000100a00 */
[----:B--2---:R-:W-:Y:S11]  /*669c0*/  STL.64 [R1+0x3cc0], R52 ;  /* 0x003cc03401007387 */ /* 0x004ff60000100a00 */
[----:B------:R2:W-:Y:S02]  /*669d0*/  STL.64 [R1+0xd30], R8 ;  /* 0x000d300801007387 */ /* 0x0005e40000100a00 */
[----:B------:R3:W-:Y:S01]  /*669e0*/  STL.64 [R1+0xd38], R10 ;  /* 0x000d380a01007387 */ /* 0x0007e20000100a00 */
[----:B------:R-:W4:Y:S01]  /*669f0*/  LDL.LU R56, [R1+0xcb0] ;  /* 0x000cb00001387983 */ /* 0x000f220000300800 */
[----:B------:R-:W4:Y:S02]  /*66a00*/  LDL.LU R57, [R1+0xcb4] ;  /* 0x000cb40001397983 */ /* 0x000f240000300800 */
[----:B------:R-:W2:Y:S02]  /*66a10*/  LDL.LU R58, [R1+0xcb8] ;  /* 0x000cb800013a7983 */ /* 0x000ea40000300800 */
[----:B------:R-:W2:Y:S02]  /*66a20*/  LDL.LU R59, [R1+0xcbc] ;  /* 0x000cbc00013b7983 */ /* 0x000ea40000300800 */
[----:B--2---:R2:W-:Y:S01]  /*66a30*/  STL.64 [R1+0x3ce8], R58 ;  /* 0x003ce83a01007387 */ /* 0x0045e20000100a00 */
[----:B----4-:R-:W-:Y:S02]  /*66a40*/  STL.64 [R1+0x3ce0], R56 ;  /* 0x003ce03801007387 */ /* 0x010fe40000100a00 */
[----:B0-----:R-:W4:Y:S02]  /*66a50*/  LDL R50, [R1+0x2b8] ;  /* 0x0002b80001327983 */ /* 0x001f240000100800 */
[----:B------:R-:W4:Y:S02]  /*66a60*/  LDL R51, [R1+0x2bc] ;  /* 0x0002bc0001337983 */ /* 0x000f240000100800 */
[----:B----4-:R0:W-:Y:S01]  /*66a70*/  STL.64 [R1+0x3cf0], R50 ;  /* 0x003cf03201007387 */ /* 0x0101e20000100a00 */
[----:B-1----:R-:W4:Y:S02]  /*66a80*/  LDL R46, [R1+0x2e8] ;  /* 0x0002e800012e7983 */ /* 0x002f240000100800 */
[----:B------:R-:W4:Y:S02]  /*66a90*/  LDL R47, [R1+0x2ec] ;  /* 0x0002ec00012f7983 */ /* 0x000f240000100800 */
[----:B------:R-:W-:-:S02]  /*66aa0*/  IMAD.MOV.U32 R20, RZ, RZ, R14 ;  /* 0x000000ffff147224 */ /* 0x000fc400078e000e */
[----:B------:R-:W-:Y:S01]  /*66ab0*/  IMAD.MOV.U32 R5, RZ, RZ, R15 ;  /* 0x000000ffff057224 */ /* 0x000fe200078e000f */
[----:B----4-:R1:W-:Y:S01]  /*66ac0*/  STL.64 [R1+0x3cf8], R46 ;  /* 0x003cf82e01007387 */ /* 0x0103e20000100a00 */
[----:B------:R-:W4:Y:S02]  /*66ad0*/  LDL R14, [R1+0x2f8] ;  /* 0x0002f800010e7983 */ /* 0x000f240000100800 */
[----:B------:R-:W4:Y:S02]  /*66ae0*/  LDL R15, [R1+0x2fc] ;  /* 0x0002fc00010f7983 */ /* 0x000f240000100800 */
[----:B----4-:R2:W-:Y:S01]  /*66af0*/  STL.64 [R1+0x3d00], R14 ;  /* 0x003d000e01007387 */ /* 0x0105e20000100a00 */
[----:B------:R-:W4:Y:S02]  /*66b00*/  LDL.LU R8, [R1+0xd00] ;  /* 0x000d000001087983 */ /* 0x000f240000300800 */
[----:B------:R-:W4:Y:S02]  /*66b10*/  LDL.LU R9, [R1+0xd04] ;  /* 0x000d040001097983 */ /* 0x000f240000300800 */
[----:B---3--:R-:W4:Y:S01]  /*66b20*/  LDL.LU R10, [R1+0xd08] ;  /* 0x000d0800010a7983 */ /* 0x008f220000300800 */
[----:B------:R-:W4:Y:S01]  /*66b30*/  LDL.LU R11, [R1+0xd0c] ;  /* 0x000d0c00010b7983 */ /* 0x000f220000300800 */
[----:B--2---:R-:W2:Y:S03]  /*66b40*/  LDL R58, [R1+0x308] ;  /* 0x00030800013a7983 */ /* 0x004ea60000100800 */
[----:B------:R-:W2:Y:S01]  /*66b50*/  LDL R59, [R1+0x30c] ;  /* 0x00030c00013b7983 */ /* 0x000ea20000100800 */
[----:B------:R-:W2:Y:S03]  /*66b60*/  LDL.LU R48, [R1+0xd10] ;  /* 0x000d100001307983 */ /* 0x000ea60000300800 */
[----:B------:R-:W2:Y:S01]  /*66b70*/  LDL.LU R49, [R1+0xd14] ;  /* 0x000d140001317983 */ /* 0x000ea20000300800 */
[----:B0-----:R-:W2:Y:S02]  /*66b80*/  LDL.LU R50, [R1+0xd18] ;  /* 0x000d180001327983 */ /* 0x001ea40000300800 */
[----:B------:R-:W2:Y:S02]  /*66b90*/  LDL.LU R51, [R1+0xd1c] ;  /* 0x000d1c0001337983 */ /* 0x000ea40000300800 */
[----:B-1----:R-:W3:Y:S01]  /*66ba0*/  LDL R46, [R1+0x318] ;  /* 0x00031800012e7983 */ /* 0x002ee20000100800 */
[----:B------:R-:W3:Y:S01]  /*66bb0*/  LDL R47, [R1+0x31c] ;  /* 0x00031c00012f7983 */ /* 0x000ee20000100800 */
[----:B------:R-:W3:Y:S02]  /*66bc0*/  LDL.LU R12, [R1+0xd20] ;  /* 0x000d2000010c7983 */ /* 0x000ee40000300800 */
[----:B------:R-:W3:Y:S02]  /*66bd0*/  LDL.LU R13, [R1+0xd24] ;  /* 0x000d2400010d7983 */ /* 0x000ee40000300800 */
[----:B------:R-:W3:Y:S01]  /*66be0*/  LDL.LU R14, [R1+0xd28] ;  /* 0x000d2800010e7983 */ /* 0x000ee20000300800 */
[----:B------:R-:W3:Y:S01]  /*66bf0*/  LDL.LU R15, [R1+0xd2c] ;  /* 0x000d2c00010f7983 */ /* 0x000ee20000300800 */
[----:B------:R-:W2:Y:S02]  /*66c00*/  LDL.LU R52, [R1+0xcf0] ;  /* 0x000cf00001347983 */ /* 0x000ea40000300800 */
[----:B------:R-:W2:Y:S02]  /*66c10*/  LDL.LU R53, [R1+0xcf4] ;  /* 0x000cf40001357983 */ /* 0x000ea40000300800 */
[----:B------:R-:W4:Y:S01]  /*66c20*/  LDL.LU R54, [R1+0xcf8] ;  /* 0x000cf80001367983 */ /* 0x000f220000300800 */
[----:B------:R-:W4:Y:S01]  /*66c30*/  LDL.LU R55, [R1+0xcfc] ;  /* 0x000cfc0001377983 */ /* 0x000f220000300800 */
[----:B------:R-:W4:Y:S02]  /*66c40*/  LDL.LU R36, [R1+0xcc0] ;  /* 0x000cc00001247983 */ /* 0x000f240000300800 */
[----:B------:R-:W4:Y:S02]  /*66c50*/  LDL.LU R37, [R1+0xcc4] ;  /* 0x000cc40001257983 */ /* 0x000f240000300800 */
[----:B------:R-:W4:Y:S01]  /*66c60*/  LDL.LU R38, [R1+0xcc8] ;  /* 0x000cc80001267983 */ /* 0x000f220000300800 */
[----:B------:R-:W4:Y:S01]  /*66c70*/  LDL.LU R39, [R1+0xccc] ;  /* 0x000ccc0001277983 */ /* 0x000f220000300800 */
[----:B------:R-:W4:Y:S02]  /*66c80*/  LDL R34, [R1+0x2c8] ;  /* 0x0002c80001227983 */ /* 0x000f240000100800 */
[----:B------:R-:W4:Y:S02]  /*66c90*/  LDL R35, [R1+0x2cc] ;  /* 0x0002cc0001237983 */ /* 0x000f240000100800 */
[----:B------:R-:W4:Y:S01]  /*66ca0*/  LDL.LU R28, [R1+0xcd0] ;  /* 0x000cd000011c7983 */ /* 0x000f220000300800 */
[----:B------:R-:W4:Y:S01]  /*66cb0*/  LDL.LU R29, [R1+0xcd4] ;  /* 0x000cd400011d7983 */ /* 0x000f220000300800 */
[----:B------:R-:W4:Y:S02]  /*66cc0*/  LDL.LU R30, [R1+0xcd8] ;  /* 0x000cd800011e7983 */ /* 0x000f240000300800 */
[----:B------:R-:W4:Y:S02]  /*66cd0*/  LDL.LU R31, [R1+0xcdc] ;  /* 0x000cdc00011f7983 */ /* 0x000f240000300800 */
[----:B------:R-:W4:Y:S01]  /*66ce0*/  LDL R26, [R1+0x2d8] ;  /* 0x0002d800011a7983 */ /* 0x000f220000100800 */
[----:B------:R-:W4:Y:S01]  /*66cf0*/  LDL R27, [R1+0x2dc] ;  /* 0x0002dc00011b7983 */ /* 0x000f220000100800 */
[----:B------:R-:W4:Y:S02]  /*66d00*/  LDL.LU R16, [R1+0xce0] ;  /* 0x000ce00001107983 */ /* 0x000f240000300800 */
[----:B------:R-:W4:Y:S02]  /*66d10*/  LDL.LU R17, [R1+0xce4] ;  /* 0x000ce40001117983 */ /* 0x000f240000300800 */
[----:B------:R-:W4:Y:S01]  /*66d20*/  LDL.LU R18, [R1+0xce8] ;  /* 0x000ce80001127983 */ /* 0x000f220000300800 */
[----:B------:R-:W4:Y:S01]  /*66d30*/  LDL.LU R19, [R1+0xcec] ;  /* 0x000cec0001137983 */ /* 0x000f220000300800 */
[----:B------:R-:W-:Y:S02]  /*66d40*/  STL.64 [R1+0x3b68], R6 ;  /* 0x003b680601007387 */ /* 0x000fe40000100a00 */
[----:B------:R0:W-:Y:S02]  /*66d50*/  STL.64 [R1+0x3b60], R4 ;  /* 0x003b600401007387 */ /* 0x0001e40000100a00 */
[----:B0-----:R-:W4:Y:S01]  /*66d60*/  LDL.LU R4, [R1+0xc90] ;  /* 0x000c900001047983 */ /* 0x001f220000300800 */
[----:B------:R-:W4:Y:S02]  /*66d70*/  LDL.LU R5, [R1+0xc94] ;  /* 0x000c940001057983 */ /* 0x000f240000300800 */
[----:B------:R-:W4:Y:S02]  /*66d80*/  LDL.LU R6, [R1+0xc98] ;  /* 0x000c980001067983 */ /* 0x000f240000300800 */
[----:B------:R-:W4:Y:S01]  /*66d90*/  LDL.LU R7, [R1+0xc9c] ;  /* 0x000c9c0001077983 */ /* 0x000f220000300800 */
[----:B------:R0:W-:Y:S01]  /*66da0*/  STL.64 [R1+0x3b58], R22 ;  /* 0x003b581601007387 */ /* 0x0001e20000100a00 */
[----:B------:R-:W-:Y:S03]  /*66db0*/  STL [R1+0x3b50], R20 ;  /* 0x003b501401007387 */ /* 0x000fe60000100800 */
[----:B0-----:R-:W4:Y:S04]  /*66dc0*/  LDL R22, [R1+0x298] ;  /* 0x0002980001167983 */ /* 0x001f280000100800 */
[----:B------:R-:W4:Y:S01]  /*66dd0*/  LDL R23, [R1+0x29c] ;  /* 0x00029c0001177983 */ /* 0x000f220000100800 */
[C---:B---3--:R-:W-:Y:S03]  /*66de0*/  HMMA.16816.F32.BF16 R44, R40.reuse, R46, R12 ;  /* 0x0000002e282c723c */ /* 0x048fe6000004180c */
[----:B------:R-:W4:Y:S05]  /*66df0*/  LDL.LU.64 R14, [R1+0x3d00] ;  /* 0x003d0000010e7983 */ /* 0x000f2a0000300a00 */
[C---:B--2---:R-:W-:Y:S11]  /*66e00*/  HMMA.16816.F32.BF16 R56, R40.reuse, R58, R48 ;  /* 0x0000003a2838723c */ /* 0x044ff60000041830 */
[----:B------:R-:W-:Y:S04]  /*66e10*/  @!UPT UIADD3 URZ, URZ, URZ, URZ ;  /* 0x0000003f3f3ff290 */ /* 0x000fe8000fffe03f */
[----:B------:R-:W-:Y:S01]  /*66e20*/  STL.64 [R1+0xd20], R44 ;  /* 0x000d202c01007387 */ /* 0x000fe20000100a00 */
[----:B------:R0:W-:Y:S03]  /*66e30*/  STL.64 [R1+0xd28], R46 ;  /* 0x000d282e01007387 */ /* 0x0001e60000100a00 */
[----:B0-----:R-:W2:Y:S01]  /*66e40*/  LDL.LU.64 R46, [R1+0x3cf8] ;  /* 0x003cf800012e7983 */ /* 0x001ea20000300a00 */
[----:B------:R-:W3:Y:S03]  /*66e50*/  LDL.LU.64 R50, [R1+0x3cf0] ;  /* 0x003cf00001327983 */ /* 0x000ee60000300a00 */
[----:B------:R-:W-:Y:S02]  /*66e60*/  STL.64 [R1+0xd10], R56 ;  /* 0x000d103801007387 */ /* 0x000fe40000100a00 */
[----:B------:R0:W-:Y:S02]  /*66e70*/  STL.64 [R1+0xd18], R58 ;  /* 0x000d183a01007387 */ /* 0x0001e40000100a00 */
[----:B0-----:R-:W3:Y:S01]  /*66e80*/  LDL.LU.64 R58, [R1+0x3ce8] ;  /* 0x003ce800013a7983 */ /* 0x001ee20000300a00 */
[----:B------:R-:W3:Y:S01]  /*66e90*/  LDL.LU.64 R56, [R1+0x3ce0] ;  /* 0x003ce00001387983 */ /* 0x000ee20000300a00 */
[C---:B----4-:R-:W-:Y:S02]  /*66ea0*/  HMMA.16816.F32.BF16 R12, R40.reuse, R14, R8 ;  /* 0x0000000e280c723c */ /* 0x050fe40000041808 */
[----:B------:R-:W4:Y:S11]  /*66eb0*/  LDL.LU.64 R10, [R1+0x3cd8] ;  /* 0x003cd800010a7983 */ /* 0x000f360000300a00 */
[----:B------:R-:W-:Y:S10]  /*66ec0*/  @!UPT UIADD3 URZ, URZ, URZ, URZ ;  /* 0x0000003f3f3ff290 */ /* 0x000ff4000fffe03f */
[----:B------:R-:W-:Y:S01]  /*66ed0*/  STL.64 [R1+0xd00], R12 ;  /* 0x000d000c01007387 */ /* 0x000fe20000100a00 */
[----:B------:R-:W-:Y:S02]  /*66ee0*/  IMAD.MOV.U32 R8, RZ, RZ, R14 ;  /* 0x000000ffff087224 */ /* 0x000fe400078e000e */
[----:B------:R0:W-:Y:S02]  /*66ef0*/  STL.64 [R1+0xd08], R14 ;  /* 0x000d080e01007387 */ /* 0x0001e40000100a00 */
[----:B0-----:R-:W3:Y:S01]  /*66f00*/  LDL.LU.64 R14, [R1+0x3cd0] ;  /* 0x003cd000010e7983 */ /* 0x001ee20000300a00 */
[C---:B--2---:R-:W-:Y:S01]  /*66f10*/  HMMA.16816.F32.BF16 R44, R40.reuse, R46, R52 ;  /* 0x0000002e282c723c */ /* 0x044fe20000041834 */
[----:B------:R-:W-:Y:S02]  /*66f20*/  STL [R1+0x2f60], R12 ;  /* 0x002f600c01007387 */ /* 0x000fe40000100800 */
[----:B------:R-:W-:Y:S01]  /*66f30*/  STL [R1+0x2f5c], R8 ;  /* 0x002f5c0801007387 */ /* 0x000fe20000100800 */
[----:B------:R-:W2:Y:S01]  /*66f40*/  LDL.LU.64 R54, [R1+0x3cc8] ;  /* 0x003cc80001367983 */ /* 0x000ea20000300a00 */
[----:B------:R-:W2:Y:S11]  /*66f50*/  LDL.LU.64 R52, [R1+0x3cc0] ;  /* 0x003cc00001347983 */ /* 0x000eb60000300a00 */
[----:B------:R-:W-:Y:S08]  /*66f60*/  @!UPT UIADD3 URZ, URZ, URZ, URZ ;  /* 0x0000003f3f3ff290 */ /* 0x000ff0000fffe03f */
[----:B------:R-:W-:Y:S01]  /*66f70*/  IMAD.MOV.U32 R13, RZ, RZ, R44 ;  /* 0x000000ffff0d7224 */ /* 0x000fe200078e002c */
[----:B------:R-:W-:Y:S01]  /*66f80*/  STL.64 [R1+0xcf0], R44 ;  /* 0x000cf02c01007387 */ /* 0x000fe20000100a00 */
[----:B------:R-:W-:Y:S02]  /*66f90*/  IMAD.MOV.U32 R9, RZ, RZ, R46 ;  /* 0x000000ffff097224 */ /* 0x000fe400078e002e */
[----:B------:R0:W-:Y:S02]  /*66fa0*/  STL.64 [R1+0xcf8], R46 ;  /* 0x000cf82e01007387 */ /* 0x0001e40000100a00 */
[----:B0-----:R-:W2:Y:S01]  /*66fb0*/  LDL.LU.64 R46, [R1+0x3cb8] ;  /* 0x003cb800012e7983 */ /* 0x001ea20000300a00 */
[----:B------:R0:W-:Y:S01]  /*66fc0*/  STL [R1+0x2f68], R13 ;  /* 0x002f680d01007387 */ /* 0x0001e20000100800 */
[C---:B------:R-:W-:Y:S02]  /*66fd0*/  HMMA.16816.F32.BF16 R24, R40.reuse, R26, R16 ;  /* 0x0000001a2818723c */ /* 0x040fe40000041810 */
[----:B---3--:R1:W-:Y:S01]  /*66fe0*/  STL.64 [R1+0x3bd8], R14 ;  /* 0x003bd80e01007387 */ /* 0x0083e20000100a00 */
[----:B------:R-:W3:Y:S02]  /*66ff0*/  LDL.LU R12, [R1+0xca0] ;  /* 0x000ca000010c7983 */ /* 0x000ee40000300800 */
[----:B0-----:R-:W3:Y:S01]  /*67000*/  LDL.LU R13, [R1+0xca4] ;  /* 0x000ca400010d7983 */ /* 0x001ee20000300800 */
[----:B-1----:R-:W3:Y:S01]  /*67010*/  LDL.LU R14, [R1+0xca8] ;  /* 0x000ca800010e7983 */ /* 0x002ee20000300800 */
[----:B------:R-:W3:Y:S02]  /*67020*/  LDL.LU R15, [R1+0xcac] ;  /* 0x000cac00010f7983 */ /* 0x000ee40000300800 */
[----:B------:R-:W-:Y:S02]  /*67030*/  STL [R1+0x2f64], R9 ;  /* 0x002f640901007387 */ /* 0x000fe40000100800 */
[----:B----4-:R0:W-:Y:S02]  /*67040*/  STL.64 [R1+0x3c00], R10 ;  /* 0x003c000a01007387 */ /* 0x0101e40000100a00 */
[----:B0-----:R-:W4:Y:S04]  /*67050*/  LDL R10, [R1+0x2a8] ;  /* 0x0002a800010a7983 */ /* 0x001f280000100800 */
[----:B------:R-:W4:Y:S01]  /*67060*/  LDL R11, [R1+0x2ac] ;  /* 0x0002ac00010b7983 */ /* 0x000f220000100800 */
[C---:B------:R-:W-:Y:S01]  /*67070*/  HMMA.16816.F32.BF16 R32, R40.reuse, R34, R28 ;  /* 0x000000222820723c */ /* 0x040fe2000004181c */
[----:B------:R-:W2:Y:S02]  /*67080*/  LDL.LU.64 R18, [R1+0x3cb0] ;  /* 0x003cb00001127983 */ /* 0x000ea40000300a00 */
[----:B------:R-:W2:Y:S02]  /*67090*/  LDL.LU.64 R16, [R1+0x3ca8] ;  /* 0x003ca80001107983 */ /* 0x000ea40000300a00 */
[----:B------:R-:W-:Y:S03]  /*670a0*/  STL.64 [R1+0xce0], R24 ;  /* 0x000ce01801007387 */ /* 0x000fe60000100a00 */
[C---:B------:R-:W-:Y:S01]  /*670b0*/  HMMA.16816.F32.BF16 R48, R40.reuse, R50, R36 ;  /* 0x000000322830723c */ /* 0x040fe20000041824 */
[----:B------:R0:W-:Y:S02]  /*670c0*/  STL.64 [R1+0xce8], R26 ;  /* 0x000ce81a01007387 */ /* 0x0001e40000100a00 */
[----:B0-----:R-:W2:Y:S01]  /*670d0*/  LDL.LU.64 R26, [R1+0x3ca0] ;  /* 0x003ca000011a7983 */ /* 0x001ea20000300a00 */
[----:B------:R-:W2:Y:S02]  /*670e0*/  LDL.LU.64 R30, [R1+0x3c98] ;  /* 0x003c9800011e7983 */ /* 0x000ea40000300a00 */
[----:B------:R-:W2:Y:S09]  /*670f0*/  LDL.LU.64 R28, [R1+0x3c90] ;  /* 0x003c9000011c7983 */ /* 0x000eb20000300a00 */
[----:B------:R-:W-:Y:S01]  /*67100*/  STL.64 [R1+0xcd0], R32 ;  /* 0x000cd02001007387 */ /* 0x000fe20000100a00 */
[----:B------:R0:W-:Y:S03]  /*67110*/  STL.64 [R1+0xcd8], R34 ;  /* 0x000cd82201007387 */ /* 0x0001e60000100a00 */
[----:B0-----:R-:W2:Y:S01]  /*67120*/  LDL.LU.64 R34, [R1+0x3c88] ;  /* 0x003c880001227983 */ /* 0x001ea20000300a00 */
[----:B------:R-:W2:Y:S02]  /*67130*/  LDL.LU.64 R38, [R1+0x3c80] ;  /* 0x003c800001267983 */ /* 0x000ea40000300a00 */
[----:B------:R-:W2:Y:S02]  /*67140*/  LDL.LU.64 R36, [R1+0x3c78] ;  /* 0x003c780001247983 */ /* 0x000ea40000300a00 */
[----:B------:R-:W-:Y:S01]  /*67150*/  STL.64 [R1+0xcc0], R48 ;  /* 0x000cc03001007387 */ /* 0x000fe20000100a00 */
[----:B------:R0:W-:Y:S04]  /*67160*/  STL.64 [R1+0xcc8], R50 ;  /* 0x000cc83201007387 */ /* 0x0001e80000100a00 */
[----:B0-----:R-:W2:Y:S01]  /*67170*/  LDL.LU.64 R50, [R1+0x3c70] ;  /* 0x003c700001327983 */ /* 0x001ea20000300a00 */
[C---:B----4-:R-:W-:Y:S03]  /*67180*/  HMMA.16816.F32.BF16 R8, R40.reuse, R10, R56 ;  /* 0x0000000a2808723c */ /* 0x050fe60000041838 */
[----:B------:R-:W4:Y:S05]  /*67190*/  LDL.LU.64 R58, [R1+0x3c68] ;  /* 0x003c6800013a7983 */ /* 0x000f2a0000300a00 */
[C---:B---3--:R-:W-:Y:S11]  /*671a0*/  HMMA.16816.F32.BF16 R12, R40.reuse, R22, R12 ;  /* 0x00000016280c723c */ /* 0x048ff6000004180c */
[----:B------:R-:W-:Y:S04]  /*671b0*/  @!UPT UIADD3 URZ, URZ, URZ, URZ ;  /* 0x0000003f3f3ff290 */ /* 0x000fe8000fffe03f */
[----:B------:R-:W-:Y:S01]  /*671c0*/  STL.64 [R1+0xcb0], R8 ;  /* 0x000cb00801007387 */ /* 0x000fe20000100a00 */
[----:B------:R2:W-:Y:S02]  /*671d0*/  STL.64 [R1+0xcb8], R10 ;  /* 0x000cb80a01007387 */ /* 0x0005e40000100a00 */
[C---:B--2---:R-:W-:Y:S08]  /*671e0*/  HMMA.16816.F32.BF16 R8, R40.reuse, R46, R4 ;  /* 0x0000002e2808723c */ /* 0x044ff00000041804 */
[C---:B------:R-:W-:Y:S01]  /*671f0*/  HMMA.16816.F32.BF16 R4, R40.reuse, R26, R16 ;  /* 0x0000001a2804723c */ /* 0x040fe20000041810 */
[----:B------:R-:W-:Y:S01]  /*67200*/  STL.64 [R1+0xca0], R12 ;  /* 0x000ca00c01007387 */ /* 0x000fe20000100a00 */
[----:B------:R0:W-:Y:S06]  /*67210*/  STL.64 [R1+0xca8], R14 ;  /* 0x000ca80e01007387 */ /* 0x0001ec0000100a00 */
[C---:B0-----:R-:W-:Y:S07]  /*67220*/  HMMA.16816.F32.BF16 R12, R40.reuse, R34, R28 ;  /* 0x00000022280c723c */ /* 0x041fee000004181c */
[----:B------:R-:W-:Y:S01]  /*67230*/  STL.64 [R1+0xc90], R8 ;  /* 0x000c900801007387 */ /* 0x000fe20000100a00 */
[----:B------:R0:W-:Y:S07]  /*67240*/  STL.64 [R1+0xc98], R10 ;  /* 0x000c980a01007387 */ /* 0x0001ee0000100a00 */
[----:B------:R-:W-:Y:S02]  /*67250*/  STL.64 [R1+0xc80], R4 ;  /* 0x000c800401007387 */ /* 0x000fe40000100a00 */
[----:B------:R-:W-:Y:S01]  /*67260*/  STL.64 [R1+0xc88], R6 ;  /* 0x000c880601007387 */ /* 0x000fe20000100a00 */
[C---:B0-----:R-:W-:Y:S05]  /*67270*/  HMMA.16816.F32.BF16 R8, R40.reuse, R50, R36 ;  /* 0x000000322808723c */ /* 0x041fea0000041824 */
[----:B------:R0:W-:Y:S01]  /*67280*/  STL.64 [R1+0xc70], R12 ;  /* 0x000c700c01007387 */ /* 0x0001e20000100a00 */
[----:B------:R1:W-:Y:S03]  /*67290*/  STL.64 [R1+0xc78], R14 ;  /* 0x000c780e01007387 */ /* 0x0003e60000100a00 */
[----:B0-----:R-:W2:Y:S11]  /*672a0*/  LDL.LU R12, [R1+0xba0] ;  /* 0x000ba000010c7983 */ /* 0x001eb60000300800 */
[----:B------:R-:W-:Y:S03]  /*672b0*/  @!UPT UIADD3 URZ, URZ, URZ, URZ ;  /* 0x0000003f3f3ff290 */ /* 0x000fe6000fffe03f */
[----:B------:R-:W-:Y:S01]  /*672c0*/  STL.64 [R1+0xc60], R8 ;  /* 0x000c600801007387 */ /* 0x000fe20000100a00 */
[----:B------:R0:W-:Y:S01]  /*672d0*/  STL.64 [R1+0xc68], R10 ;  /* 0x000c680a01007387 */ /* 0x0001e20000100a00 */
[C---:B----4-:R-:W-:Y:S11]  /*672e0*/  HMMA.16816.F32.BF16 R4, R40.reuse, R58, R52 ;  /* 0x0000003a2804723c */ /* 0x050ff60000041834 */
[----:B------:R-:W-:Y:S11]  /*672f0*/  @!UPT UIADD3 URZ, URZ, URZ, URZ ;  /* 0x0000003f3f3ff290 */ /* 0x000ff6000fffe03f */
[----:B------:R-:W-:Y:S01]  /*67300*/  @!UPT UIADD3 URZ, URZ, URZ, URZ ;  /* 0x0000003f3f3ff290 */ /* 0x000fe2000fffe03f */
[----:B------:R-:W-:Y:S01]  /*67310*/  STL.64 [R1+0xc50], R4 ;  /* 0x000c500401007387 */ /* 0x000fe20000100a00 */
[----:B------:R-:W-:Y:S02]  /*67320*/  STL.64 [R1+0xc58], R6 ;  /* 0x000c580601007387 */ /* 0x000fe40000100a00 */
[----:B------:R-:W2:Y:S02]  /*67330*/  LDL.LU R13, [R1+0xba4] ;  /* 0x000ba400010d7983 */ /* 0x000ea40000300800 */
[----:B-1----:R-:W3:Y:S01]  /*67340*/  LDL.LU R14, [R1+0xba8] ;  /* 0x000ba800010e7983 */ /* 0x002ee20000300800 */
[----:B------:R-:W3:Y:S04]  /*67350*/  LDL.LU R15, [R1+0xbac] ;  /* 0x000bac00010f7983 */ /* 0x000ee80000300800 */
[----:B---3--:R-:W-:Y:S01]  /*67360*/  STL.64 [R1+0x3c10], R14 ;  /* 0x003c100e01007387 */ /* 0x008fe20000100a00 */
[----:B--2---:R1:W-:Y:S02]  /*67370*/  STL.64 [R1+0x3c08], R12 ;  /* 0x003c080c01007387 */ /* 0x0043e40000100a00 */
[----:B------:R-:W2:Y:S02]  /*67380*/  LDL R34, [R1+0x1b8] ;  /* 0x0001b80001227983 */ /* 0x000ea40000100800 */
[----:B------:R-:W2:Y:S02]  /*67390*/  LDL R35, [R1+0x1bc] ;  /* 0x0001bc0001237983 */ /* 0x000ea40000100800 */
[----:B--2---:R2:W-:Y:S01]  /*673a0*/  STL.64 [R1+0x3c18], R34 ;  /* 0x003c182201007387 */ /* 0x0045e20000100a00 */
[----:B0-----:R-:W3:Y:S02]  /*673b0*/  LDL R10, [R1+0x1c8] ;  /* 0x0001c800010a7983 */ /* 0x001ee40000100800 */
[----:B------:R-:W3:Y:S02]  /*673c0*/  LDL R11, [R1+0x1cc] ;  /* 0x0001cc00010b7983 */ /* 0x000ee40000100800 */
[----:B---3--:R0:W-:Y:S01]  /*673d0*/  STL.64 [R1+0x3c20], R10 ;  /* 0x003c200a01007387 */ /* 0x0081e20000100a00 */
[----:B-1----:R-:W3:Y:S02]  /*673e0*/  LDL.LU R12, [R1+0xbd0] ;  /* 0x000bd000010c7983 */ /* 0x002ee40000300800 */
[----:B------:R-:W3:Y:S02]  /*673f0*/  LDL.LU R13, [R1+0xbd4] ;  /* 0x000bd400010d7983 */ /* 0x000ee40000300800 */
[----:B------:R-:W4:Y:S01]  /*67400*/  LDL.LU R14, [R1+0xbd8] ;  /* 0x000bd800010e7983 */ /* 0x000f220000300800 */
[----:B------:R-:W4:Y:S04]  /*67410*/  LDL.LU R15, [R1+0xbdc] ;  /* 0x000bdc00010f7983 */ /* 0x000f280000300800 */
[----:B----4-:R1:W-:Y:S01]  /*67420*/  STL.64 [R1+0x3c30], R14 ;  /* 0x003c300e01007387 */ /* 0x0103e20000100a00 */
[----:B---3--:R-:W-:Y:S02]  /*67430*/  STL.64 [R1+0x3c28], R12 ;  /* 0x003c280c01007387 */ /* 0x008fe40000100a00 */
[----:B--2---:R-:W2:Y:S02]  /*67440*/  LDL R34, [R1+0x1d8] ;  /* 0x0001d80001227983 */ /* 0x004ea40000100800 */
[----:B------:R-:W2:Y:S02]  /*67450*/  LDL R35, [R1+0x1dc] ;  /* 0x0001dc0001237983 */ /* 0x000ea40000100800 */
[----:B--2---:R-:W-:Y:S01]  /*67460*/  STL.64 [R1+0x3c38], R34 ;  /* 0x003c382201007387 */ /* 0x004fe20000100a00 */
[----:B------:R-:W2:Y:S02]  /*67470*/  LDL.LU R8, [R1+0xbe0] ;  /* 0x000be00001087983 */ /* 0x000ea40000300800 */
[----:B------:R-:W2:Y:S02]  /*67480*/  LDL.LU R9, [R1+0xbe4] ;  /* 0x000be40001097983 */ /* 0x000ea40000300800 */
[----:B0-----:R-:W3:Y:S01]  /*67490*/  LDL.LU R10, [R1+0xbe8] ;  /* 0x000be800010a7983 */ /* 0x001ee20000300800 */
[----:B------:R-:W3:Y:S04]  /*674a0*/  LDL.LU R11, [R1+0xbec] ;  /* 0x000bec00010b7983 */ /* 0x000ee80000300800 */
[----:B---3--:R-:W-:Y:S01]  /*674b0*/  STL.64 [R1+0x3c48], R10 ;  /* 0x003c480a01007387 */ /* 0x008fe20000100a00 */
[----:B--2---:R-:W-:Y:S02]  /*674c0*/  STL.64 [R1+0x3c40], R8 ;  /* 0x003c400801007387 */ /* 0x004fe40000100a00 */
[----:B------:R-:W2:Y:S02]  /*674d0*/  LDL R38, [R1+0x208] ;  /* 0x0002080001267983 */ /* 0x000ea40000100800 */
[----:B------:R-:W2:Y:S01]  /*674e0*/  LDL R39, [R1+0x20c] ;  /* 0x00020c0001277983 */ /* 0x000ea20000100800 */
[----:B-1----:R-:W3:Y:S04]  /*674f0*/  LDL R14, [R1+0x1e8] ;  /* 0x0001e800010e7983 */ /* 0x002ee80000100800 */
[----:B------:R-:W3:Y:S04]  /*67500*/  LDL R15, [R1+0x1ec] ;  /* 0x0001ec00010f7983 */ /* 0x000ee80000100800 */
[----:B--2---:R0:W-:Y:S01]  /*67510*/  STL.64 [R1+0x3c58], R38 ;  /* 0x003c582601007387 */ /* 0x0041e20000100a00 */
[----:B------:R-:W2:Y:S02]  /*67520*/  LDL R6, [R1+0x218] ;  /* 0x0002180001067983 */ /* 0x000ea40000100800 */
[----:B------:R-:W2:Y:S02]  /*67530*/  LDL R7, [R1+0x21c] ;  /* 0x00021c0001077983 */ /* 0x000ea40000100800 */
[----:B--2---:R1:W-:Y:S01]  /*67540*/  STL.64 [R1+0x3c60], R6 ;  /* 0x003c600601007387 */ /* 0x0043e20000100a00 */
[----:B------:R-:W2:Y:S02]  /*67550*/  LDL.LU R20, [R1+0xc20] ;  /* 0x000c200001147983 */ /* 0x000ea40000300800 */
[----:B------:R-:W2:Y:S02]  /*67560*/  LDL.LU R21, [R1+0xc24] ;  /* 0x000c240001157983 */ /* 0x000ea40000300800 */
[----:B------:R-:W2:Y:S01]  /*67570*/  LDL.LU R22, [R1+0xc28] ;  /* 0x000c280001167983 */ /* 0x000ea20000300800 */
[----:B------:R-:W2:Y:S01]  /*67580*/  LDL.LU R23, [R1+0xc2c] ;  /* 0x000c2c0001177983 */ /* 0x000ea20000300800 */
[----:B0-----:R-:W4:Y:S02]  /*67590*/  LDL R38, [R1+0x228] ;  /* 0x0002280001267983 */ /* 0x001f240000100800 */
[----:B------:R-:W4:Y:S02]  /*675a0*/  LDL R39, [R1+0x22c] ;  /* 0x00022c0001277983 */ /* 0x000f240000100800 */
[----:B------:R-:W2:Y:S01]  /*675b0*/  LDL R54, [R1+0x238] ;  /* 0x0002380001367983 */ /* 0x000ea20000100800 */
[----:B------:R-:W2:Y:S01]  /*675c0*/  LDL R55, [R1+0x23c] ;  /* 0x00023c0001377983 */ /* 0x000ea20000100800 */
[----:B------:R-:W2:Y:S02]  /*675d0*/  LDL.LU R48, [R1+0xc40] ;  /* 0x000c400001307983 */ /* 0x000ea40000300800 */
[----:B------:R-:W2:Y:S02]  /*675e0*/  LDL.LU R49, [R1+0xc44] ;  /* 0x000c440001317983 */ /* 0x000ea40000300800 */
[----:B------:R-:W2:Y:S01]  /*675f0*/  LDL.LU R50, [R1+0xc48] ;  /* 0x000c480001327983 */ /* 0x000ea20000300800 */
[----:B------:R-:W2:Y:S01]  /*67600*/  LDL.LU R51, [R1+0xc4c] ;  /* 0x000c4c0001337983 */ /* 0x000ea20000300800 */
[----:B------:R-:W4:Y:S02]  /*67610*/  LDL.LU R4, [R1+0xc30] ;  /* 0x000c300001047983 */ /* 0x000f240000300800 */
[----:B------:R-:W4:Y:S02]  /*67620*/  LDL.LU R5, [R1+0xc34] ;  /* 0x000c340001057983 */ /* 0x000f240000300800 */
[----:B-1----:R-:W4:Y:S01]  /*67630*/  LDL.LU R6, [R1+0xc38] ;  /* 0x000c380001067983 */ /* 0x002f220000300800 */
[----:B------:R-:W4:Y:S01]  /*67640*/  LDL.LU R7, [R1+0xc3c] ;  /* 0x000c3c0001077983 */ /* 0x000f220000300800 */
[----:B------:R-:W4:Y:S02]  /*67650*/  LDL.LU R44, [R1+0xc10] ;  /* 0x000c1000012c7983 */ /* 0x000f240000300800 */
[----:B------:R-:W4:Y:S02]  /*67660*/  LDL.LU R45, [R1+0xc14] ;  /* 0x000c1400012d7983 */ /* 0x000f240000300800 */
[----:B------:R-:W4:Y:S01]  /*67670*/  LDL.LU R46, [R1+0xc18] ;  /* 0x000c1800012e7983 */ /* 0x000f220000300800 */
[----:B------:R-:W4:Y:S01]  /*67680*/  LDL.LU R47, [R1+0xc1c] ;  /* 0x000c1c00012f7983 */ /* 0x000f220000300800 */
[----:B---3--:R0:W-:Y:S02]  /*67690*/  STL.64 [R1+0x3c50], R14 ;  /* 0x003c500e01007387 */ /* 0x0081e40000100a00 */
[----:B------:R-:W3:Y:S02]  /*676a0*/  LDL.LU R32, [R1+0xbf0] ;  /* 0x000bf00001207983 */ /* 0x000ee40000300800 */
[----:B------:R-:W3:Y:S01]  /*676b0*/  LDL.LU R33, [R1+0xbf4] ;  /* 0x000bf40001217983 */ /* 0x000ee20000300800 */
[----:B------:R-:W3:Y:S01]  /*676c0*/  LDL.LU R34, [R1+0xbf8] ;  /* 0x000bf80001227983 */ /* 0x000ee20000300800 */
[----:B------:R-:W3:Y:S02]  /*676d0*/  LDL.LU R35, [R1+0xbfc] ;  /* 0x000bfc0001237983 */ /* 0x000ee40000300800 */
[----:B------:R-:W3:Y:S02]  /*676e0*/  LDL R10, [R1+0x1f8] ;  /* 0x0001f800010a7983 */ /* 0x000ee40000100800 */
[----:B------:R-:W3:Y:S01]  /*676f0*/  LDL R11, [R1+0x1fc] ;  /* 0x0001fc00010b7983 */ /* 0x000ee20000100800 */
[----:B------:R-:W3:Y:S01]  /*67700*/  LDL.LU R12, [R1+0xc00] ;  /* 0x000c0000010c7983 */ /* 0x000ee20000300800 */
[----:B------:R-:W3:Y:S03]  /*67710*/  LDL.LU R13, [R1+0xc04] ;  /* 0x000c0400010d7983 */ /* 0x000ee60000300800 */
[----:B0-----:R-:W3:Y:S01]  /*67720*/  LDL.LU R14, [R1+0xc08] ;  /* 0x000c0800010e7983 */ /* 0x001ee20000300800 */
[----:B------:R-:W3:Y:S02]  /*67730*/  LDL.LU R15, [R1+0xc0c] ;  /* 0x000c0c00010f7983 */ /* 0x000ee40000300800 */
[----:B------:R-:W3:Y:S02]  /*67740*/  LDL.LU R16, [R1+0xbc0] ;  /* 0x000bc00001107983 */ /* 0x000ee40000300800 */
[----:B------:R-:W3:Y:S01]  /*67750*/  LDL.LU R17, [R1+0xbc4] ;  /* 0x000bc40001117983 */ /* 0x000ee20000300800 */
[----:B------:R-:W3:Y:S01]  /*67760*/  LDL.LU R18, [R1+0xbc8] ;  /* 0x000bc80001127983 */ /* 0x000ee20000300800 */
[----:B------:R-:W3:Y:S02]  /*67770*/  LDL.LU R19, [R1+0xbcc] ;  /* 0x000bcc0001137983 */ /* 0x000ee40000300800 */
[----:B------:R-:W3:Y:S02]  /*67780*/  LDL R30, [R1+0x1a8] ;  /* 0x0001a800011e7983 */ /* 0x000ee40000100800 */
[----:B------:R-:W3:Y:S01]  /*67790*/  LDL R31, [R1+0x1ac] ;  /* 0x0001ac00011f7983 */ /* 0x000ee20000100800 */
[----:B------:R-:W3:Y:S01]  /*677a0*/  LDL.LU R24, [R1+0xbb0] ;  /* 0x000bb00001187983 */ /* 0x000ee20000300800 */
[----:B------:R-:W3:Y:S02]  /*677b0*/  LDL.LU R25, [R1+0xbb4] ;  /* 0x000bb40001197983 */ /* 0x000ee40000300800 */
[----:B------:R-:W3:Y:S02]  /*677c0*/  LDL.LU R26, [R1+0xbb8] ;  /* 0x000bb800011a7983 */ /* 0x000ee40000300800 */
[----:B------:R-:W3:Y:S01]  /*677d0*/  LDL.LU R27, [R1+0xbbc] ;  /* 0x000bbc00011b7983 */ /* 0x000ee20000300800 */
[----:B------:R-:W3:Y:S01]  /*677e0*/  LDL.64 R58, [R1+0x198] ;  /* 0x00019800013a7983 */ /* 0x000ee20000100a00 */
[C---:B--2---:R-:W-:Y:S08]  /*677f0*/  HMMA.16816.F32.BF16 R52, R40.reuse, R54, R48 ;  /* 0x000000362834723c */ /* 0x044ff00000041830 */
[C---:B----4-:R-:W-:Y:S01]  /*67800*/  HMMA.16816.F32.BF16 R36, R40.reuse, R38, R4 ;  /* 0x000000262824723c */ /* 0x050fe20000041804 */
[----:B------:R-:W2:Y:S11]  /*67810*/  LDL.LU R48, [R1+0xb90] ;  /* 0x000b900001307983 */ /* 0x000eb60000300800 */
[----:B------:R-:W-:Y:S03]  /*67820*/  @!UPT UIADD3 URZ, URZ, URZ, URZ ;  /* 0x0000003f3f3ff290 */ /* 0x000fe6000fffe03f */
[----:B------:R-:W-:Y:S01]  /*67830*/  STL.64 [R1+0xc40], R52 ;  /* 0x000c403401007387 */ /* 0x000fe20000100a00 */
[----:B------:R0:W-:Y:S02]  /*67840*/  STL.64 [R1+0xc48], R54 ;  /* 0x000c483601007387 */ /* 0x0001e40000100a00 */
[----:B------:R-:W2:Y:S02]  /*67850*/  LDL.LU R49, [R1+0xb94] ;  /* 0x000b940001317983 */ /* 0x000ea40000300800 */
[----:B------:R-:W2:Y:S01]  /*67860*/  LDL.LU R50, [R1+0xb98] ;  /* 0x000b980001327983 */ /* 0x000ea20000300800 */
[----:B------:R-:W2:Y:S04]  /*67870*/  LDL.LU R51, [R1+0xb9c] ;  /* 0x000b9c0001337983 */ /* 0x000ea80000300800 */
[----:B0-----:R-:W4:Y:S01]  /*67880*/  LDL.64 R54, [R1+0x188] ;  /* 0x0001880001367983 */ /* 0x001f220000100a00 */
[----:B------:R-:W2:Y:S02]  /*67890*/  LDL.LU.64 R6, [R1+0x3c60] ;  /* 0x003c600001067983 */ /* 0x000ea40000300a00 */
[----:B------:R-:W-:Y:S02]  /*678a0*/  STL.64 [R1+0xc30], R36 ;  /* 0x000c302401007387 */ /* 0x000fe40000100a00 */
[----:B------:R0:W-:Y:S02]  /*678b0*/  STL.64 [R1+0xc38], R38 ;  /* 0x000c382601007387 */ /* 0x0001e40000100a00 */
[----:B0-----:R-:W4:Y:S01]  /*678c0*/  LDL.LU.64 R38, [R1+0x3c58] ;  /* 0x003c580001267983 */ /* 0x001f220000300a00 */
[C---:B---3--:R-:W-:Y:S08]  /*678d0*/  HMMA.16816.F32.BF16 R8, R40.reuse, R10, R12 ;  /* 0x0000000a2808723c */ /* 0x048ff0000004180c */
[C---:B--2---:R-:W-:Y:S08]  /*678e0*/  HMMA.16816.F32.BF16 R20, R40.reuse, R6, R20 ;  /* 0x000000062814723c */ /* 0x044ff00000041814 */
[C---:B----4-:R-:W-:Y:S11]  /*678f0*/  HMMA.16816.F32.BF16 R4, R40.reuse, R38, R44 ;  /* 0x000000262804723c */ /* 0x050ff6000004182c */
[----:B------:R-:W-:Y:S04]  /*67900*/  @!UPT UIADD3 URZ, URZ, URZ, URZ ;  /* 0x0000003f3f3ff290 */ /* 0x000fe8000fffe03f */
[----:B------:R0:W-:Y:S01]  /*67910*/  STL.64 [R1+0xc20], R20 ;  /* 0x000c201401007387 */ /* 0x0001e20000100a00 */
[----:B------:R1:W-:Y:S03]  /*67920*/  STL.64 [R1+0xc28], R22 ;  /* 0x000c281601007387 */ /* 0x0003e60000100a00 */
[----:B0-----:R-:W2:Y:S04]  /*67930*/  LDL.LU R20, [R1+0xb80] ;  /* 0x000b800001147983 */ /* 0x001ea80000300800 */
[----:B------:R-:W-:Y:S02]  /*67940*/  STL.64 [R1+0xc10], R4 ;  /* 0x000c100401007387 */ /* 0x000fe40000100a00 */
[----:B------:R0:W-:Y:S02]  /*67950*/  STL.64 [R1+0xc18], R6 ;  /* 0x000c180601007387 */ /* 0x0001e40000100a00 */
[----:B------:R-:W2:Y:S01]  /*67960*/  LDL.LU R21, [R1+0xb84] ;  /* 0x000b840001157983 */ /* 0x000ea20000300800 */
[----:B-1----:R-:W2:Y:S01]  /*67970*/  LDL.LU R22, [R1+0xb88] ;  /* 0x000b880001167983 */ /* 0x002ea20000300800 */
[----:B------:R-:W2:Y:S03]  /*67980*/  LDL.LU R23, [R1+0xb8c] ;  /* 0x000b8c0001177983 */ /* 0x000ea60000300800 */
[----:B0-----:R-:W3:Y:S01]  /*67990*/  LDL.64 R6, [R1+0x178] ;  /* 0x0001780001067983 */ /* 0x001ee20000100a00 */
[----:B------:R-:W4:Y:S02]  /*679a0*/  LDL.LU R44, [R1+0xb70] ;  /* 0x000b7000012c7983 */ /* 0x000f240000300800 */
[----:B------:R-:W4:Y:S02]  /*679b0*/  LDL.LU R45, [R1+0xb74] ;  /* 0x000b7400012d7983 */ /* 0x000f240000300800 */
[----:B------:R-:W4:Y:S01]  /*679c0*/  LDL.LU R46, [R1+0xb78] ;  /* 0x000b7800012e7983 */ /* 0x000f220000300800 */
[----:B------:R-:W4:Y:S01]  /*679d0*/  LDL.LU R47, [R1+0xb7c] ;  /* 0x000b7c00012f7983 */ /* 0x000f220000300800 */
[----:B------:R-:W2:Y:S02]  /*679e0*/  LDL.64 R38, [R1+0x168] ;  /* 0x0001680001267983 */ /* 0x000ea40000100a00 */
[----:B------:R-:W2:Y:S02]  /*679f0*/  LDL.LU.64 R14, [R1+0x3c50] ;  /* 0x003c5000010e7983 */ /* 0x000ea40000300a00 */
[----:B------:R-:W-:Y:S01]  /*67a00*/  STL.64 [R1+0xc00], R8 ;  /* 0x000c000801007387 */ /* 0x000fe20000100a00 */
[----:B------:R0:W-:Y:S04]  /*67a10*/  STL.64 [R1+0xc08], R10 ;  /* 0x000c080a01007387 */ /* 0x0001e80000100a00 */
[----:B0-----:R-:W3:Y:S01]  /*67a20*/  LDL.LU.64 R10, [R1+0x3c48] ;  /* 0x003c4800010a7983 */ /* 0x001ee20000300a00 */
[----:B------:R-:W3:Y:S01]  /*67a30*/  LDL.LU.64 R8, [R1+0x3c40] ;  /* 0x003c400001087983 */ /* 0x000ee20000300a00 */
[C---:B--2---:R-:W-:Y:S02]  /*67a40*/  HMMA.16816.F32.BF16 R12, R40.reuse, R14, R32 ;  /* 0x0000000e280c723c */ /* 0x044fe40000041820 */
[----:B------:R-:W3:Y:S11]  /*67a50*/  LDL.LU.64 R34, [R1+0x3c38] ;  /* 0x003c380001227983 */ /* 0x000ef60000300a00 */
[----:B------:R-:W-:Y:S10]  /*67a60*/  @!UPT UIADD3 URZ, URZ, URZ, URZ ;  /* 0x0000003f3f3ff290 */ /* 0x000ff4000fffe03f */
[----:B------:R-:W-:Y:S01]  /*67a70*/  STL.64 [R1+0xbf0], R12 ;  /* 0x000bf00c01007387 */ /* 0x000fe20000100a00 */
[----:B------:R0:W-:Y:S03]  /*67a80*/  STL.64 [R1+0xbf8], R14 ;  /* 0x000bf80e01007387 */ /* 0x0001e60000100a00 */
[----:B0-----:R-:W2:Y:S01]  /*67a90*/  LDL.LU.64 R14, [R1+0x3c30] ;  /* 0x003c3000010e7983 */ /* 0x001ea20000300a00 */
[----:B------:R-:W2:Y:S01]  /*67aa0*/  LDL.LU.64 R12, [R1+0x3c28] ;  /* 0x003c2800010c7983 */ /* 0x000ea20000300a00 */
[C---:B---3--:R-:W-:Y:S02]  /*67ab0*/  HMMA.16816.F32.BF16 R32, R40.reuse, R34, R8 ;  /* 0x000000222820723c */ /* 0x048fe40000041808 */
[----:B------:R-:W2:Y:S11]  /*67ac0*/  LDL.LU.64 R10, [R1+0x3c20] ;  /* 0x003c2000010a7983 */ /* 0x000eb60000300a00 */
[----:B------:R-:W-:Y:S10]  /*67ad0*/  @!UPT UIADD3 URZ, URZ, URZ, URZ ;  /* 0x0000003f3f3ff290 */ /* 0x000ff4000fffe03f */
[----:B------:R-:W-:Y:S01]  /*67ae0*/  STL.64 [R1+0xbe0], R32 ;  /* 0x000be02001007387 */ /* 0x000fe20000100a00 */
[----:B------:R0:W-:Y:S03]  /*67af0*/  STL.64 [R1+0xbe8], R34 ;  /* 0x000be82201007387 */ /* 0x0001e60000100a00 */
[----:B0-----:R-:W3:Y:S01]  /*67b00*/  LDL.LU.64 R34, [R1+0x3c18] ;  /* 0x003c180001227983 */ /* 0x001ee20000300a00 */
[C---:B--2---:R-:W-:Y:S03]  /*67b10*/  HMMA.16816.F32.BF16 R8, R40.reuse, R10, R12 ;  /* 0x0000000a2808723c */ /* 0x044fe6000004180c */
[----:B------:R-:W2:Y:S01]  /*67b20*/  LDL.LU.64 R14, [R1+0x3c10] ;  /* 0x003c1000010e7983 */ /* 0x000ea20000300a00 */
[----:B------:R-:W2:Y:S11]  /*67b30*/  LDL.LU.64 R12, [R1+0x3c08] ;  /* 0x003c0800010c7983 */ /* 0x000eb60000300a00 */
[----:B------:R-:W-:Y:S08]  /*67b40*/  @!UPT UIADD3 URZ, URZ, URZ, URZ ;  /* 0x0000003f3f3ff290 */ /* 0x000ff0000fffe03f */
[----:B------:R-:W-:Y:S01]  /*67b50*/  STL.64 [R1+0xbd0], R8 ;  /* 0x000bd00801007387 */ /* 0x000fe20000100a00 */
[----:B------:R0:W-:Y:S03]  /*67b60*/  STL.64 [R1+0xbd8], R10 ;  /* 0x000bd80a01007387 */ /* 0x0001e60000100a00 */
[----:B0-----:R-:W4:Y:S01]  /*67b70*/  LDL.LU.64 R10, [R1+0x3c00] ;  /* 0x003c0000010a7983 */ /* 0x001f220000300a00 */
[C---:B---3--:R-:W-:Y:S08]  /*67b80*/  HMMA.16816.F32.BF16 R32, R40.reuse, R34, R16 ;  /* 0x000000222820723c */ /* 0x048ff00000041810 */
[----:B------:R-:W-:Y:S01]  /*67b90*/  HMMA.16816.F32.BF16 R28, R40, R30, R24 ;  /* 0x0000001e281c723c */ /* 0x000fe20000041818 */
[----:B------:R-:W3:Y:S11]  /*67ba0*/  LDL.LU R16, [R1+0xb60] ;  /* 0x000b600001107983 */ /* 0x000ef60000300800 */
[----:B------:R-:W-:Y:S03]  /*67bb0*/  @!UPT UIADD3 URZ, URZ, URZ, URZ ;  /* 0x0000003f3f3ff290 */ /* 0x000fe6000fffe03f */
[----:B------:R-:W-:Y:S01]  /*67bc0*/  STL.64 [R1+0xbc0], R32 ;  /* 0x000bc02001007387 */ /* 0x000fe20000100a00 */
[----:B------:R0:W-:Y:S02]  /*67bd0*/  STL.64 [R1+0xbc8], R34 ;  /* 0x000bc82201007387 */ /* 0x0001e40000100a00 */
[----:B------:R-:W3:Y:S02]  /*67be0*/  LDL.LU R17, [R1+0xb64] ;  /* 0x000b640001117983 */ /* 0x000ee40000300800 */
[----:B------:R-:W3:Y:S01]  /*67bf0*/  LDL.LU R18, [R1+0xb68] ;  /* 0x000b680001127983 */ /* 0x000ee20000300800 */
[----:B------:R-:W3:Y:S04]  /*67c00*/  LDL.LU R19, [R1+0xb6c] ;  /* 0x000b6c0001137983 */ /* 0x000ee80000300800 */
[----:B0-----:R-:W3:Y:S01]  /*67c10*/  LDL.64 R34, [R1+0x158] ;  /* 0x0001580001227983 */ /* 0x001ee20000100a00 */
[----:B------:R-:W3:Y:S02]  /*67c20*/  LDL.LU.64 R26, [R1+0x3bf8] ;  /* 0x003bf800011a7983 */ /* 0x000ee40000300a00 */
[----:B------:R-:W-:Y:S02]  /*67c30*/  STL.64 [R1+0xbb0], R28 ;  /* 0x000bb01c01007387 */ /* 0x000fe40000100a00 */
[----:B------:R0:W-:Y:S02]  /*67c40*/  STL.64 [R1+0xbb8], R30 ;  /* 0x000bb81e01007387 */ /* 0x0001e40000100a00 */
[----:B0-----:R-:W3:Y:S01]  /*67c50*/  LDL.LU.64 R30, [R1+0x3bf0] ;  /* 0x003bf000011e7983 */ /* 0x001ee20000300a00 */
[----:B------:R-:W-:-:S02]  /*67c60*/  IMAD.MOV.U32 R0, RZ, RZ, R59 ;  /* 0x000000ffff007224 */ /* 0x000fc400078e003b */
[----:B------:R-:W-:Y:S02]  /*67c70*/  IMAD.MOV.U32 R2, RZ, RZ, R58 ;  /* 0x000000ffff027224 */ /* 0x000fe400078e003a */
[----:B------:R-:W-:Y:S02]  /*67c80*/  IMAD.MOV.U32 R9, RZ, RZ, R54 ;  /* 0x000000ffff097224 */ /* 0x000fe400078e0036 */
[----:B------:R-:W-:Y:S02]  /*67c90*/  IMAD.MOV.U32 R8, RZ, RZ, R55 ;  /* 0x000000ffff087224 */ /* 0x000fe400078e0037 */
[----:B------:R-:W-:Y:S02]  /*67ca0*/  IMAD.MOV.U32 R25, RZ, RZ, R38 ;  /* 0x000000ffff197224 */ /* 0x000fe400078e0026 */
[----:B------:R-:W-:Y:S01]  /*67cb0*/  IMAD.MOV.U32 R24, RZ, RZ, R39 ;  /* 0x000000ffff187224 */ /* 0x000fe200078e0027 */
[C---:B--2---:R-:W-:Y:S11]  /*67cc0*/  HMMA.16816.F32.BF16 R12, R40.reuse, R58, R12 ;  /* 0x0000003a280c723c */ /* 0x044ff6000004180c */
[----:B------:R-:W-:Y:S11]  /*67cd0*/  @!UPT UIADD3 URZ, URZ, URZ, URZ ;  /* 0x0000003f3f3ff290 */ /* 0x000ff6000fffe03f */
[----:B------:R-:W-:Y:S01]  /*67ce0*/  @!UPT UIADD3 URZ, URZ, URZ, URZ ;  /* 0x0000003f3f3ff290 */ /* 0x000fe2000fffe03f */
[----:B------:R-:W-:Y:S01]  /*67cf0*/  STL.64 [R1+0xba0], R12 ;  /* 0x000ba00c01007387 */ /* 0x000fe20000100a00 */
[----:B------:R0:W-:Y:S02]  /*67d00*/  STL.64 [R1+0xba8], R14 ;  /* 0x000ba80e01007387 */ /* 0x0001e40000100a00 */
[----:B------:R-:W2:Y:S01]  /*67d10*/  LDL R57, [R1+0x2730] ;  /* 0x0027300001397983 */ /* 0x000ea20000100800 */
[C---:B0-----:R-:W-:Y:S01]  /*67d20*/  HMMA.16816.F32.BF16 R12, R40.reuse, R54, R48 ;  /* 0x00000036280c723c */ /* 0x041fe20000041830 */
[----:B------:R0:W-:Y:S01]  /*67d30*/  STL [R1+0x3ab4], R0 ;  /* 0x003ab40001007387 */ /* 0x0001e20000100800 */
[----:B------:R1:W-:Y:S02]  /*67d40*/  STL [R1+0x3ab0], R2 ;  /* 0x003ab00201007387 */ /* 0x0003e40000100800 */
[----:B0-----:R-:W-:Y:S02]  /*67d50*/  IMAD.MOV.U32 R0, RZ, RZ, R6 ;  /* 0x000000ffff007224 */ /* 0x001fe400078e0006 */
[----:B-1----:R-:W-:Y:S11]  /*67d60*/  IMAD.MOV.U32 R2, RZ, RZ, R7 ;  /* 0x000000ffff027224 */ /* 0x002ff600078e0007 */
[----:B------:R-:W-:Y:S06]  /*67d70*/  @!UPT UIADD3 URZ, URZ, URZ, URZ ;  /* 0x0000003f3f3ff290 */ /* 0x000fec000fffe03f */
[----:B------:R-:W-:Y:S01]  /*67d80*/  STL.64 [R1+0xb90], R12 ;  /* 0x000b900c01007387 */ /* 0x000fe20000100a00 */
[----:B------:R-:W-:Y:S02]  /*67d90*/  STL.64 [R1+0xb98], R14 ;  /* 0x000b980e01007387 */ /* 0x000fe40000100a00 */
[----:B------:R-:W2:Y:S02]  /*67da0*/  LDL.LU R48, [R1+0x1340] ;  /* 0x0013400001307983 */ /* 0x000ea40000300800 */
[----:B------:R-:W2:Y:S01]  /*67db0*/  LDL.LU R49, [R1+0x1344] ;  /* 0x0013440001317983 */ /* 0x000ea20000300800 */
[----:B------:R-:W2:Y:S01]  /*67dc0*/  LDL.LU R50, [R1+0x1348] ;  /* 0x0013480001327983 */ /* 0x000ea20000300800 */
[----:B------:R-:W2:Y:S02]  /*67dd0*/  LDL.LU R51, [R1+0x134c] ;  /* 0x00134c0001337983 */ /* 0x000ea40000300800 */
[----:B------:R-:W2:Y:S02]  /*67de0*/  LDL.64 R54, [R1+0x148] ;  /* 0x0001480001367983 */ /* 0x000ea40000100a00 */
[----:B----4-:R-:W-:Y:S01]  /*67df0*/  STL.64 [R1+0x3be8], R10 ;  /* 0x003be80a01007387 */ /* 0x010fe20000100a00 */
[----:B------:R0:W-:Y:S02]  /*67e00*/  STL.64 [R1+0x3be0], R8 ;  /* 0x003be00801007387 */ /* 0x0001e40000100a00 */
[C---:B0-----:R-:W-:Y:S08]  /*67e10*/  HMMA.16816.F32.BF16 R8, R40.reuse, R6, R20 ;  /* 0x000000062808723c */ /* 0x041ff00000041814 */
[C---:B------:R-:W-:Y:S11]  /*67e20*/  HMMA.16816.F32.BF16 R4, R40.reuse, R38, R44 ;  /* 0x000000262804723c */ /* 0x040ff6000004182c */
[----:B------:R-:W-:Y:S04]  /*67e30*/  @!UPT UIADD3 URZ, URZ, URZ, URZ ;  /* 0x0000003f3f3ff290 */ /* 0x000fe8000fffe03f */
[----:B------:R-:W-:Y:S01]  /*67e40*/  STL.64 [R1+0xb80], R8 ;  /* 0x000b800801007387 */ /* 0x000fe20000100a00 */
[----:B------:R-:W-:Y:S07]  /*67e50*/  STL.64 [R1+0xb88], R10 ;  /* 0x000b880a01007387 */ /* 0x000fee0000100a00 */
[----:B------:R-:W-:Y:S02]  /*67e60*/  STL.64 [R1+0xb70], R4 ;  /* 0x000b700401007387 */ /* 0x000fe40000100a00 */
[----:B------:R3:W-:Y:S01]  /*67e70*/  STL.64 [R1+0xb78], R6 ;  /* 0x000b780601007387 */ /* 0x0007e20000100a00 */
[----:B------:R-:W4:Y:S01]  /*67e80*/  LDL.LU R36, [R1+0x1330] ;  /* 0x0013300001247983 */ /* 0x000f220000300800 */
[----:B------:R-:W4:Y:S02]  /*67e90*/  LDL.LU R37, [R1+0x1334] ;  /* 0x0013340001257983 */ /* 0x000f240000300800 */
[----:B------:R-:W4:Y:S02]  /*67ea0*/  LDL.LU R38, [R1+0x1338] ;  /* 0x0013380001267983 */ /* 0x000f240000300800 */
[----:B------:R-:W4:Y:S01]  /*67eb0*/  LDL.LU R39, [R1+0x133c] ;  /* 0x00133c0001277983 */ /* 0x000f220000300800 */
[----:B------:R-:W4:Y:S01]  /*67ec0*/  LDL.64 R58, [R1+0x138] ;  /* 0x00013800013a7983 */ /* 0x000f220000100a00 */
[----:B---3--:R-:W-:Y:S01]  /*67ed0*/  HMMA.16816.F32.BF16 R4, R40, R34, R16 ;  /* 0x000000222804723c */ /* 0x008fe20000041810 */
[----:B------:R-:W-:-:S02]  /*67ee0*/  IMAD.MOV.U32 R28, RZ, RZ, R35 ;  /* 0x000000ffff1c7224 */ /* 0x000fc400078e0023 */
[----:B------:R-:W-:Y:S01]  /*67ef0*/  STL [R1+0x39bc], R24 ;  /* 0x0039bc1801007387 */ /* 0x000fe20000100800 */
[----:B------:R-:W-:Y:S02]  /*67f00*/  IMAD.MOV.U32 R29, RZ, RZ, R34 ;  /* 0x000000ffff1d7224 */ /* 0x000fe400078e0022 */
[----:B------:R-:W-:Y:S11]  /*67f10*/  STL [R1+0x39b8], R25 ;  /* 0x0039b81901007387 */ /* 0x000ff60000100800 */
[----:B------:R-:W-:Y:S06]  /*67f20*/  @!UPT UIADD3 URZ, URZ, URZ, URZ ;  /* 0x0000003f3f3ff290 */ /* 0x000fec000fffe03f */
[----:B------:R-:W-:Y:S01]  /*67f30*/  STL.64 [R1+0xb60], R4 ;  /* 0x000b600401007387 */ /* 0x000fe20000100a00 */
[----:B------:R0:W-:Y:S02]  /*67f40*/  STL.64 [R1+0xb68], R6 ;  /* 0x000b680601007387 */ /* 0x0001e40000100a00 */
[----:B------:R-:W-:Y:S02]  /*67f50*/  STL [R1+0x39c4], R28 ;  /* 0x0039c41c01007387 */ /* 0x000fe40000100800 */
[----:B------:R-:W-:Y:S01]  /*67f60*/  STL [R1+0x39c0], R29 ;  /* 0x0039c01d01007387 */ /* 0x000fe20000100800 */
[----:B------:R-:W3:Y:S01]  /*67f70*/  LDL.LU R8, [R1+0x1320] ;  /* 0x0013200001087983 */ /* 0x000ee20000300800 */
[----:B------:R-:W3:Y:S02]  /*67f80*/  LDL.LU R9, [R1+0x1324] ;  /* 0x0013240001097983 */ /* 0x000ee40000300800 */
[----:B------:R-:W3:Y:S02]  /*67f90*/  LDL.LU R10, [R1+0x1328] ;  /* 0x00132800010a7983 */ /* 0x000ee40000300800 */
[----:B------:R-:W3:Y:S01]  /*67fa0*/  LDL.LU R11, [R1+0x132c] ;  /* 0x00132c00010b7983 */ /* 0x000ee20000300800 */
[----:B------:R-:W3:Y:S01]  /*67fb0*/  LDL.64 R14, [R1+0x128] ;  /* 0x00012800010e7983 */ /* 0x000ee20000100a00 */
[----:B------:R-:W3:Y:S02]  /*67fc0*/  LDL.LU R16, [R1+0x1310] ;  /* 0x0013100001107983 */ /* 0x000ee40000300800 */
[----:B------:R-:W3:Y:S02]  /*67fd0*/  LDL.LU R17, [R1+0x1314] ;  /* 0x0013140001117983 */ /* 0x000ee40000300800 */
[----:B------:R-:W3:Y:S01]  /*67fe0*/  LDL.LU R18, [R1+0x1318] ;  /* 0x0013180001127983 */ /* 0x000ee20000300800 */
[----:B------:R-:W3:Y:S01]  /*67ff0*/  LDL.LU R19, [R1+0x131c] ;  /* 0x00131c0001137983 */ /* 0x000ee20000300800 */
[----:B------:R-:W3:Y:S03]  /*68000*/  LDL.64 R34, [R1+0x118] ;  /* 0x0001180001227983 */ /* 0x000ee60000100a00 */
[----:B--2---:R-:W1:Y:S01]  /*68010*/  LDSM.16.MT88.4 R44, [R57+0x8800] ;  /* 0x00880000392c783b */ /* 0x004e620000004200 */
[----:B0-----:R-:W-:Y:S01]  /*68020*/  HMMA.16816.F32.BF16 R4, R40, R54, R48 ;  /* 0x000000362804723c */ /* 0x001fe20000041830 */
[----:B------:R-:W-:-:S02]  /*68030*/  IMAD.MOV.U32 R24, RZ, RZ, R54 ;  /* 0x000000ffff187224 */ /* 0x000fc400078e0036 */
[----:B------:R-:W-:Y:S11]  /*68040*/  IMAD.MOV.U32 R25, RZ, RZ, R55 ;  /* 0x000000ffff197224 */ /* 0x000ff600078e0037 */
[----:B------:R-:W-:Y:S09]  /*68050*/  @!UPT UIADD3 URZ, URZ, URZ, URZ ;  /* 0x0000003f3f3ff290 */ /* 0x000ff2000fffe03f */
[----:B------:R-:W-:Y:S01]  /*68060*/  STL.64 [R1+0x1340], R4 ;  /* 0x0013400401007387 */ /* 0x000fe20000100a00 */
[----:B------:R0:W-:Y:S02]  /*68070*/  STL.64 [R1+0x1348], R6 ;  /* 0x0013480601007387 */ /* 0x0001e40000100a00 */
[----:B------:R-:W2:Y:S02]  /*68080*/  LDL.LU R20, [R1+0x1300] ;  /* 0x0013000001147983 */ /* 0x000ea40000300800 */
[----:B------:R-:W2:Y:S01]  /*68090*/  LDL.LU R21, [R1+0x1304] ;  /* 0x0013040001157983 */ /* 0x000ea20000300800 */
[----:B------:R-:W2:Y:S01]  /*680a0*/  LDL.LU R22, [R1+0x1308] ;  /* 0x0013080001167983 */ /* 0x000ea20000300800 */
[----:B------:R-:W2:Y:S03]  /*680b0*/  LDL.LU R23, [R1+0x130c] ;  /* 0x00130c0001177983 */ /* 0x000ea60000300800 */
[----:B0-----:R-:W2:Y:S01]  /*680c0*/  LDL.64 R6, [R1+0x108] ;  /* 0x0001080001067983 */ /* 0x001ea20000100a00 */
[----:B------:R-:W2:Y:S02]  /*680d0*/  LDL.LU R48, [R1+0x12f0] ;  /* 0x0012f00001307983 */ /* 0x000ea40000300800 */
[----:B------:R-:W2:Y:S02]  /*680e0*/  LDL.LU R49, [R1+0x12f4] ;  /* 0x0012f40001317983 */ /* 0x000ea40000300800 */
[----:B------:R-:W2:Y:S01]  /*680f0*/  LDL.LU R50, [R1+0x12f8] ;  /* 0x0012f80001327983 */ /* 0x000ea20000300800 */
[----:B------:R-:W2:Y:S01]  /*68100*/  LDL.LU R51, [R1+0x12fc] ;  /* 0x0012fc0001337983 */ /* 0x000ea20000300800 */
[----:B------:R-:W2:Y:S01]  /*68110*/  LDL.64 R54, [R1+0xf8] ;  /* 0x0000f80001367983 */ /* 0x000ea20000100a00 */
[----:B----4-:R-:W-:Y:S02]  /*68120*/  HMMA.16816.F32.BF16 R36, R40, R58, R36 ;  /* 0x0000003a2824723c */ /* 0x010fe40000041824 */
[----:B------:R-:W-:Y:S01]  /*68130*/  STL [R1+0x39cc], R25 ;  /* 0x0039cc1901007387 */ /* 0x000fe20000100800 */
[----:B------:R-:W-:Y:S02]  /*68140*/  STL [R1+0x39c8], R24 ;  /* 0x0039c81801007387 */ /* 0x000fe40000100800 */
[----:B------:R-:W-:-:S02]  /*68150*/  IMAD.MOV.U32 R28, RZ, RZ, R58 ;  /* 0x000000ffff1c7224 */ /* 0x000fc400078e003a */
[----:B------:R-:W-:Y:S11]  /*68160*/  IMAD.MOV.U32 R29, RZ, RZ, R59 ;  /* 0x000000ffff1d7224 */ /* 0x000ff600078e003b */
[----:B------:R-:W-:Y:S05]  /*68170*/  @!UPT UIADD3 URZ, URZ, URZ, URZ ;  /* 0x0000003f3f3ff290 */ /* 0x000fea000fffe03f */
[----:B------:R0:W-:Y:S01]  /*68180*/  STL.64 [R1+0x1330], R36 ;  /* 0x0013302401007387 */ /* 0x0001e20000100a00 */
[----:B------:R4:W-:Y:S03]  /*68190*/  STL.64 [R1+0x1338], R38 ;  /* 0x0013382601007387 */ /* 0x0009e60000100a00 */
[----:B0-----:R-:W2:Y:S01]  /*681a0*/  LDL.LU R36, [R1+0x12e0] ;  /* 0x0012e00001247983 */ /* 0x001ea20000300800 */
[----:B------:R-:W2:Y:S02]  /*681b0*/  LDL.LU R37, [R1+0x12e4] ;  /* 0x0012e40001257983 */ /* 0x000ea40000300800 */
[----:B----4-:R-:W4:Y:S02]  /*681c0*/  LDL.LU R38, [R1+0x12e8] ;  /* 0x0012e80001267983 */ /* 0x010f240000300800 */
[----:B------:R-:W4:Y:S01]  /*681d0*/  LDL.LU R39, [R1+0x12ec] ;  /* 0x0012ec0001277983 */ /* 0x000f220000300800 */
[----:B------:R-:W4:Y:S01]  /*681e0*/  LDL.64 R58, [R1+0xe8] ;  /* 0x0000e800013a7983 */ /* 0x000f220000100a00 */
[----:B---3--:R-:W-:Y:S03]  /*681f0*/  HMMA.16816.F32.BF16 R8, R40, R14, R8 ;  /* 0x0000000e2808723c */ /* 0x008fe60000041808 */
[----:B------:R-:W-:Y:S01]  /*68200*/  STL [R1+0x39d4], R29 ;  /* 0x0039d41d01007387 */ /* 0x000fe20000100800 */
[----:B------:R-:W-:Y:S02]  /*68210*/  STL [R1+0x39d0], R28 ;  /* 0x0039d01c01007387 */ /* 0x000fe40000100800 */
[----:B------:R-:W-:-:S02]  /*68220*/  IMAD.MOV.U32 R24, RZ, RZ, R15 ;  /* 0x000000ffff187224 */ /* 0x000fc400078e000f */
[----:B------:R-:W-:Y:S11]  /*68230*/  IMAD.MOV.U32 R25, RZ, RZ, R14 ;  /* 0x000000ffff197224 */ /* 0x000ff600078e000e */
[----:B------:R-:W-:Y:S04]  /*68240*/  @!UPT UIADD3 URZ, URZ, URZ, URZ ;  /* 0x0000003f3f3ff290 */ /* 0x000fe8000fffe03f */
[----:B------:R-:W-:Y:S01]  /*68250*/  STL.64 [R1+0x1320], R8 ;  /* 0x0013200801007387 */ /* 0x000fe20000100a00 */
[----:B------:R0:W-:Y:S02]  /*68260*/  STL.64 [R1+0x1328], R10 ;  /* 0x0013280a01007387 */ /* 0x0001e40000100a00 */
[C---:B0-----:R-:W-:Y:S01]  /*68270*/  HMMA.16816.F32.BF16 R8, R40.reuse, R34, R16 ;  /* 0x000000222808723c */ /* 0x041fe20000041810 */
[----:B------:R-:W-:Y:S01]  /*68280*/  STL [R1+0x39dc], R24 ;  /* 0x0039dc1801007387 */ /* 0x000fe20000100800 */
[----:B------:R-:W-:Y:S02]  /*68290*/  STL [R1+0x39d8], R25 ;  /* 0x0039d81901007387 */ /* 0x000fe40000100800 */
[----:B------:R-:W-:Y:S02]  /*682a0*/  IMAD.MOV.U32 R28, RZ, RZ, R35 ;  /* 0x000000ffff1c7224 */ /* 0x000fe400078e0023 */
[----:B------:R-:W-:Y:S11]  /*682b0*/  IMAD.MOV.U32 R29, RZ, RZ, R34 ;  /* 0x000000ffff1d7224 */ /* 0x000ff600078e0022 */
[----:B------:R-:W-:Y:S06]  /*682c0*/  @!UPT UIADD3 URZ, URZ, URZ, URZ ;  /* 0x0000003f3f3ff290 */ /* 0x000fec000fffe03f */
[----:B------:R-:W-:Y:S01]  /*682d0*/  STL.64 [R1+0x1310], R8 ;  /* 0x0013100801007387 */ /* 0x000fe20000100a00 */
[----:B------:R2:W-:Y:S02]  /*682e0*/  STL.64 [R1+0x1318], R10 ;  /* 0x0013180a01007387 */ /* 0x0005e40000100a00 */
[----:B------:R-:W3:Y:S02]  /*682f0*/  LDL.LU R16, [R1+0x12d0] ;  /* 0x0012d00001107983 */ /* 0x000ee40000300800 */
[----:B------:R-:W3:Y:S01]  /*68300*/  LDL.LU R17, [R1+0x12d4] ;  /* 0x0012d40001117983 */ /* 0x000ee20000300800 */
[----:B------:R-:W3:Y:S01]  /*68310*/  LDL.LU R18, [R1+0x12d8] ;  /* 0x0012d80001127983 */ /* 0x000ee20000300800 */
[----:B------:R-:W3:Y:S02]  /*68320*/  LDL.LU R19, [R1+0x12dc] ;  /* 0x0012dc0001137983 */ /* 0x000ee40000300800 */
[----:B------:R-:W3:Y:S02]  /*68330*/  LDL.64 R34, [R1+0xd8] ;  /* 0x0000d80001227983 */ /* 0x000ee40000100a00 */
[----:B------:R-:W-:Y:S01]  /*68340*/  STL [R1+0x39e4], R28 ;  /* 0x0039e41c01007387 */ /* 0x000fe20000100800 */
[----:B------:R0:W-:Y:S01]  /*68350*/  STL [R1+0x39e0], R29 ;  /* 0x0039e01d01007387 */ /* 0x0001e20000100800 */
[----:B--2---:R-:W-:Y:S01]  /*68360*/  HMMA.16816.F32.BF16 R8, R40, R6, R20 ;  /* 0x000000062808723c */ /* 0x004fe20000041814 */
[----:B------:R-:W-:-:S02]  /*68370*/  IMAD.MOV.U32 R24, RZ, RZ, R6 ;  /* 0x000000ffff187224 */ /* 0x000fc400078e0006 */
[----:B------:R-:W-:-:S05]  /*68380*/  IMAD.MOV.U32 R25, RZ, RZ, R7 ;  /* 0x000000ffff197224 */ /* 0x000fca00078e0007 */
[----:B------:R-:W-:Y:S11]  /*68390*/  HMMA.16816.F32.BF16 R4, R40, R54, R48 ;  /* 0x000000362804723c */ /* 0x000ff60000041830 */
[----:B------:R-:W-:Y:S04]  /*683a0*/  @!UPT UIADD3 URZ, URZ, URZ, URZ ;  /* 0x0000003f3f3ff290 */ /* 0x000fe8000fffe03f */
[----:B------:R-:W-:Y:S01]  /*683b0*/  STL.64 [R1+0x1300], R8 ;  /* 0x0013000801007387 */ /* 0x000fe20000100a00 */
[----:B------:R-:W-:Y:S02]  /*683c0*/  STL.64 [R1+0x1308], R10 ;  /* 0x0013080a01007387 */ /* 0x000fe40000100a00 */
[----:B------:R-:W-:Y:S02]  /*683d0*/  STL [R1+0x39ec], R25 ;  /* 0x0039ec1901007387 */ /* 0x000fe40000100800 */
[----:B------:R-:W-:Y:S03]  /*683e0*/  STL [R1+0x39e8], R24 ;  /* 0x0039e81801007387 */ /* 0x000fe60000100800 */
[----:B------:R-:W-:Y:S01]  /*683f0*/  STL.64 [R1+0x12f0], R4 ;  /* 0x0012f00401007387 */ /* 0x000fe20000100a00 */
[----:B------:R4:W-:Y:S02]  /*68400*/  STL.64 [R1+0x12f8], R6 ;  /* 0x0012f80601007387 */ /* 0x0009e40000100a00 */
[----:B0-----:R-:W-:-:S02]  /*68410*/  IMAD.MOV.U32 R29, RZ, RZ, R55 ;  /* 0x000000ffff1d7224 */ /* 0x001fc400078e0037 */
[----:B------:R-:W2:Y:S02]  /*68420*/  LDL.LU R48, [R1+0x12c0] ;  /* 0x0012c00001307983 */ /* 0x000ea40000300800 */
[----:B------:R-:W-:Y:S01]  /*68430*/  IMAD.MOV.U32 R28, RZ, RZ, R54 ;  /* 0x000000ffff1c7224 */ /* 0x000fe200078e0036 */
[----:B------:R-:W2:Y:S01]  /*68440*/  LDL.LU R49, [R1+0x12c4] ;  /* 0x0012c40001317983 */ /* 0x000ea20000300800 */
[----:B------:R-:W2:Y:S02]  /*68450*/  LDL.LU R50, [R1+0x12c8] ;  /* 0x0012c80001327983 */ /* 0x000ea40000300800 */
[----:B------:R-:W2:Y:S02]  /*68460*/  LDL.LU R51, [R1+0x12cc] ;  /* 0x0012cc0001337983 */ /* 0x000ea40000300800 */
[----:B------:R-:W2:Y:S01]  /*68470*/  LDL.64 R54, [R1+0xc8] ;  /* 0x0000c80001367983 */ /* 0x000ea20000100a00 */
[----:B----4-:R-:W-:Y:S01]  /*68480*/  HMMA.16816.F32.BF16 R4, R40, R58, R36 ;  /* 0x0000003a2804723c */ /* 0x010fe20000041824 */
[----:B------:R-:W-:Y:S01]  /*68490*/  STL [R1+0x39f4], R29 ;  /* 0x0039f41d01007387 */ /* 0x000fe20000100800 */
[----:B------:R-:W-:Y:S11]  /*684a0*/  STL [R1+0x39f0], R28 ;  /* 0x0039f01c01007387 */ /* 0x000ff60000100800 */
[----:B------:R-:W-:Y:S10]  /*684b0*/  @!UPT UIADD3 URZ, URZ, URZ, URZ ;  /* 0x0000003f3f3ff290 */ /* 0x000ff4000fffe03f */
[----:B------:R-:W-:Y:S01]  /*684c0*/  STL.64 [R1+0x12e0], R4 ;  /* 0x0012e00401007387 */ /* 0x000fe20000100a00 */
[----:B------:R3:W-:Y:S02]  /*684d0*/  STL.64 [R1+0x12e8], R6 ;  /* 0x0012e80601007387 */ /* 0x0007e40000100a00 */
[----:B------:R-:W4:Y:S02]  /*684e0*/  LDL.LU R8, [R1+0x12b0] ;  /* 0x0012b00001087983 */ /* 0x000f240000300800 */
[----:B------:R-:W4:Y:S01]  /*684f0*/  LDL.LU R9, [R1+0x12b4] ;  /* 0x0012b40001097983 */ /* 0x000f220000300800 */
[----:B------:R-:W4:Y:S01]  /*68500*/  LDL.LU R10, [R1+0x12b8] ;  /* 0x0012b800010a7983 */ /* 0x000f220000300800 */
[----:B------:R-:W4:Y:S02]  /*68510*/  LDL.LU R11, [R1+0x12bc] ;  /* 0x0012bc00010b7983 */ /* 0x000f240000300800 */
[----:B------:R-:W4:Y:S02]  /*68520*/  LDL.64 R14, [R1+0xb8] ;  /* 0x0000b800010e7983 */ /* 0x000f240000100a00 */
[----:B------:R-:W4:Y:S01]  /*68530*/  LDL.LU R36, [R1+0x12a0] ;  /* 0x0012a00001247983 */ /* 0x000f220000300800 */
[----:B------:R-:W4:Y:S01]  /*68540*/  LDL.LU R37, [R1+0x12a4] ;  /* 0x0012a40001257983 */ /* 0x000f220000300800 */
[----:B------:R-:W4:Y:S02]  /*68550*/  LDL.LU R38, [R1+0x12a8] ;  /* 0x0012a80001267983 */ /* 0x000f240000300800 */
[----:B------:R-:W-:-:S02]  /*68560*/  IMAD.MOV.U32 R25, RZ, RZ, R58 ;  /* 0x000000ffff197224 */ /* 0x000fc400078e003a */
[----:B------:R-:W-:Y:S01]  /*68570*/  IMAD.MOV.U32 R24, RZ, RZ, R59 ;  /* 0x000000ffff187224 */ /* 0x000fe200078e003b */
[----:B------:R-:W4:Y:S01]  /*68580*/  LDL.LU R39, [R1+0x12ac] ;  /* 0x0012ac0001277983 */ /* 0x000f220000300800 */
[----:B------:R-:W4:Y:S03]  /*68590*/  LDL.64 R58, [R1+0xa8] ;  /* 0x0000a800013a7983 */ /* 0x000f260000100a00 */
[----:B------:R-:W-:Y:S01]  /*685a0*/  STL [R1+0x39fc], R24 ;  /* 0x0039fc1801007387 */ /* 0x000fe20000100800 */
[----:B------:R-:W-:Y:S01]  /*685b0*/  STL [R1+0x39f8], R25 ;  /* 0x0039f81901007387 */ /* 0x000fe20000100800 */
[C---:B---3--:R-:W-:Y:S01]  /*685c0*/  HMMA.16816.F32.BF16 R4, R40.reuse, R34, R16 ;  /* 0x000000222804723c */ /* 0x048fe20000041810 */
[----:B------:R-:W-:Y:S02]  /*685d0*/  IMAD.MOV.U32 R28, RZ, RZ, R35 ;  /* 0x000000ffff1c7224 */ /* 0x000fe400078e0023 */
[----:B------:R-:W-:Y:S11]  /*685e0*/  IMAD.MOV.U32 R29, RZ, RZ, R34 ;  /* 0x000000ffff1d7224 */ /* 0x000ff600078e0022 */
[----:B------:R-:W-:Y:S09]  /*685f0*/  @!UPT UIADD3 URZ, URZ, URZ, URZ ;  /* 0x0000003f3f3ff290 */ /* 0x000ff2000fffe03f */
[----:B------:R-:W-:Y:S01]  /*68600*/  STL.64 [R1+0x12d0], R4 ;  /* 0x0012d00401007387 */ /* 0x000fe20000100a00 */
[----:B------:R0:W-:Y:S02]  /*68610*/  STL.64 [R1+0x12d8], R6 ;  /* 0x0012d80601007387 */ /* 0x0001e40000100a00 */
[----:B------:R-:W4:Y:S02]  /*68620*/  LDL.LU R20, [R1+0x1290] ;  /* 0x0012900001147983 */ /* 0x000f240000300800 */
[----:B------:R-:W4:Y:S01]  /*68630*/  LDL.LU R21, [R1+0x1294] ;  /* 0x0012940001157983 */ /* 0x000f220000300800 */
[----:B------:R-:W4:Y:S01]  /*68640*/  LDL.LU R22, [R1+0x1298] ;  /* 0x0012980001167983 */ /* 0x000f220000300800 */
[----:B------:R-:W4:Y:S03]  /*68650*/  LDL.LU R23, [R1+0x129c] ;  /* 0x00129c0001177983 */ /* 0x000f260000300800 */
[----:B0-----:R-:W4:Y:S01]  /*68660*/  LDL.64 R6, [R1+0x98] ;  /* 0x0000980001067983 */ /* 0x001f220000100a00 */
[----:B------:R-:W4:Y:S02]  /*68670*/  LDL.LU R16, [R1+0x1280] ;  /* 0x0012800001107983 */ /* 0x000f240000300800 */
[----:B------:R-:W4:Y:S02]  /*68680*/  LDL.LU R17, [R1+0x1284] ;  /* 0x0012840001117983 */ /* 0x000f240000300800 */
[----:B------:R-:W4:Y:S01]  /*68690*/  LDL.LU R18, [R1+0x1288] ;  /* 0x0012880001127983 */ /* 0x000f220000300800 */
[----:B------:R-:W4:Y:S01]  /*686a0*/  LDL.LU R19, [R1+0x128c] ;  /* 0x00128c0001137983 */ /* 0x000f220000300800 */
[----:B------:R-:W4:Y:S02]  /*686b0*/  LDL.64 R34, [R1+0x88] ;  /* 0x0000880001227983 */ /* 0x000f240000100a00 */
[----:B------:R-:W-:Y:S02]  /*686c0*/  STL [R1+0x3a04], R28 ;  /* 0x003a041c01007387 */ /* 0x000fe40000100800 */
[----:B------:R-:W-:Y:S01]  /*686d0*/  STL [R1+0x3a00], R29 ;  /* 0x003a001d01007387 */ /* 0x000fe20000100800 */
[----:B--2---:R-:W-:Y:S01]  /*686e0*/  HMMA.16816.F32.BF16 R48, R40, R54, R48 ;  /* 0x000000362830723c */ /* 0x004fe20000041830 */
[----:B------:R-:W-:-:S02]  /*686f0*/  IMAD.MOV.U32 R25, RZ, RZ, R55 ;  /* 0x000000ffff197224 */ /* 0x000fc400078e0037 */
[----:B------:R-:W-:Y:S11]  /*68700*/  IMAD.MOV.U32 R24, RZ, RZ, R54 ;  /* 0x000000ffff187224 */ /* 0x000ff600078e0036 */
[----:B------:R-:W-:Y:S09]  /*68710*/  @!UPT UIADD3 URZ, URZ, URZ, URZ ;  /* 0x0000003f3f3ff290 */ /* 0x000ff2000fffe03f */
[----:B------:R0:W-:Y:S01]  /*68720*/  STL.64 [R1+0x12c0], R48 ;  /* 0x0012c03001007387 */ /* 0x0001e20000100a00 */
[----:B------:R2:W-:Y:S03]  /*68730*/  STL.64 [R1+0x12c8], R50 ;  /* 0x0012c83201007387 */ /* 0x0005e60000100a00 */
[----:B0-----:R-:W3:Y:S01]  /*68740*/  LDL.LU R48, [R1+0x1270] ;  /* 0x0012700001307983 */ /* 0x001ee20000300800 */
[----:B------:R-:W3:Y:S02]  /*68750*/  LDL.LU R49, [R1+0x1274] ;  /* 0x0012740001317983 */ /* 0x000ee40000300800 */
[----:B--2---:R-:W3:Y:S02]  /*68760*/  LDL.LU R50, [R1+0x1278] ;  /* 0x0012780001327983 */ /* 0x004ee40000300800 */
[----:B------:R-:W3:Y:S01]  /*68770*/  LDL.LU R51, [R1+0x127c] ;  /* 0x00127c0001337983 */ /* 0x000ee20000300800 */
[----:B------:R-:W3:Y:S01]  /*68780*/  LDL.64 R54, [R1+0x78] ;  /* 0x0000780001367983 */ /* 0x000ee20000100a00 */
[----:B----4-:R-:W-:Y:S03]  /*68790*/  HMMA.16816.F32.BF16 R8, R40, R14, R8 ;  /* 0x0000000e2808723c */ /* 0x010fe60000041808 */
        /* <DEDUP_REMOVED lines=15> */
[----:B------:R-:W2:Y:S02]  /*68890*/  LDL.LU R36, [R1+0x1260] ;  /* 0x0012600001247983 */ /* 0x000ea40000300800 */
[----:B------:R-:W2:Y:S01]  /*688a0*/  LDL.LU R37, [R1+0x1264] ;  /* 0x0012640001257983 */ /* 0x000ea20000300800 */
[----:B------:R-:W2:Y:S01]  /*688b0*/  LDL.LU R38, [R1+0x1268] ;  /* 0x0012680001267983 */ /* 0x000ea20000300800 */
[----:B------:R-:W2:Y:S02]  /*688c0*/  LDL.LU R39, [R1+0x126c] ;  /* 0x00126c0001277983 */ /* 0x000ea40000300800 */
[----:B------:R-:W2:Y:S01]  /*688d0*/  LDL.64 R58, [R1+0x68] ;  /* 0x00006800013a7983 */ /* 0x000ea20000100a00 */
[----:B0-----:R-:W-:Y:S01]  /*688e0*/  HMMA.16816.F32.BF16 R8, R40, R6, R20 ;  /* 0x000000062808723c */ /* 0x001fe20000041814 */
[----:B------:R-:W-:-:S02]  /*688f0*/  IMAD.MOV.U32 R29, RZ, RZ, R6 ;  /* 0x000000ffff1d7224 */ /* 0x000fc400078e0006 */
[----:B------:R-:W-:-:S05]  /*68900*/  IMAD.MOV.U32 R28, RZ, RZ, R7 ;  /* 0x000000ffff1c7224 */ /* 0x000fca00078e0007 */
[----:B------:R-:W-:Y:S01]  /*68910*/  HMMA.16816.F32.BF16 R4, R40, R34, R16 ;  /* 0x000000222804723c */ /* 0x000fe20000041810 */
[----:B------:R0:W-:Y:S01]  /*68920*/  STL [R1+0x3a1c], R24 ;  /* 0x003a1c1801007387 */ /* 0x0001e20000100800 */
[----:B------:R4:W-:Y:S11]  /*68930*/  STL [R1+0x3a18], R25 ;  /* 0x003a181901007387 */ /* 0x0009f60000100800 */
[----:B------:R-:W-:Y:S02]  /*68940*/  @!UPT UIADD3 URZ, URZ, URZ, URZ ;  /* 0x0000003f3f3ff290 */ /* 0x000fe4000fffe03f */
[----:B------:R-:W-:Y:S01]  /*68950*/  STL.64 [R1+0x1290], R8 ;  /* 0x0012900801007387 */ /* 0x000fe20000100a00 */
[----:B------:R-:W-:Y:S02]  /*68960*/  STL.64 [R1+0x1298], R10 ;  /* 0x0012980a01007387 */ /* 0x000fe40000100a00 */
[----:B------:R-:W-:Y:S02]  /*68970*/  STL [R1+0x3a24], R28 ;  /* 0x003a241c01007387 */ /* 0x000fe40000100800 */
[----:B------:R-:W-:Y:S03]  /*68980*/  STL [R1+0x3a20], R29 ;  /* 0x003a201d01007387 */ /* 0x000fe60000100800 */
[----:B------:R1:W-:Y:S01]  /*68990*/  STL.64 [R1+0x1280], R4 ;  /* 0x0012800401007387 */ /* 0x0003e20000100a00 */
[----:B------:R1:W-:Y:S02]  /*689a0*/  STL.64 [R1+0x1288], R6 ;  /* 0x0012880601007387 */ /* 0x0003e40000100a00 */
[----:B0-----:R-:W-:-:S02]  /*689b0*/  IMAD.MOV.U32 R24, RZ, RZ, R34 ;  /* 0x000000ffff187224 */ /* 0x001fc400078e0022 */
[----:B----4-:R-:W-:Y:S01]  /*689c0*/  IMAD.MOV.U32 R25, RZ, RZ, R35 ;  /* 0x000000ffff197224 */ /* 0x010fe200078e0023 */
[----:B-1----:R-:W4:Y:S01]  /*689d0*/  LDL.LU R4, [R1+0x1250] ;  /* 0x0012500001047983 */ /* 0x002f220000300800 */
[----:B------:R-:W4:Y:S02]  /*689e0*/  LDL.LU R5, [R1+0x1254] ;  /* 0x0012540001057983 */ /* 0x000f240000300800 */
[----:B------:R-:W4:Y:S02]  /*689f0*/  LDL.LU R6, [R1+0x1258] ;  /* 0x0012580001067983 */ /* 0x000f240000300800 */
[----:B------:R-:W4:Y:S01]  /*68a00*/  LDL.LU R7, [R1+0x125c] ;  /* 0x00125c0001077983 */ /* 0x000f220000300800 */
[----:B------:R-:W4:Y:S01]  /*68a10*/  LDL.64 R34, [R1+0x58] ;  /* 0x0000580001227983 */ /* 0x000f220000100a00 */
[----:B------:R-:W-:Y:S02]  /*68a20*/  STL [R1+0x3a2c], R25 ;  /* 0x003a2c1901007387 */ /* 0x000fe40000100800 */
[----:B------:R-:W-:Y:S01]  /*68a30*/  STL [R1+0x3a28], R24 ;  /* 0x003a281801007387 */ /* 0x000fe20000100800 */
[----:B---3--:R-:W-:Y:S01]  /*68a40*/  HMMA.16816.F32.BF16 R8, R40, R54, R48 ;  /* 0x000000362808723c */ /* 0x008fe20000041830 */
[----:B------:R-:W-:-:S02]  /*68a50*/  IMAD.MOV.U32 R29, RZ, RZ, R55 ;  /* 0x000000ffff1d7224 */ /* 0x000fc400078e0037 */
[----:B------:R-:W-:Y:S11]  /*68a60*/  IMAD.MOV.U32 R28, RZ, RZ, R54 ;  /* 0x000000ffff1c7224 */ /* 0x000ff600078e0036 */
[----:B------:R-:W-:Y:S09]  /*68a70*/  @!UPT UIADD3 URZ, URZ, URZ, URZ ;  /* 0x0000003f3f3ff290 */ /* 0x000ff2000fffe03f */
[----:B------:R0:W-:Y:S01]  /*68a80*/  STL.64 [R1+0x1270], R8 ;  /* 0x0012700801007387 */ /* 0x0001e20000100a00 */
[----:B------:R1:W-:Y:S03]  /*68a90*/  STL.64 [R1+0x1278], R10 ;  /* 0x0012780a01007387 */ /* 0x0003e60000100a00 */
[----:B0-----:R-:W3:Y:S01]  /*68aa0*/  LDL.LU R8, [R1+0x1240] ;  /* 0x0012400001087983 */ /* 0x001ee20000300800 */
[----:B------:R-:W3:Y:S02]  /*68ab0*/  LDL.LU R9, [R1+0x1244] ;  /* 0x0012440001097983 */ /* 0x000ee40000300800 */
[----:B-1----:R-:W3:Y:S02]  /*68ac0*/  LDL.LU R10, [R1+0x1248] ;  /* 0x00124800010a7983 */ /* 0x002ee40000300800 */
[----:B------:R-:W3:Y:S01]  /*68ad0*/  LDL.LU R11, [R1+0x124c] ;  /* 0x00124c00010b7983 */ /* 0x000ee20000300800 */
[----:B------:R-:W3:Y:S01]  /*68ae0*/  LDL.64 R14, [R1+0x48] ;  /* 0x00004800010e7983 */ /* 0x000ee20000100a00 */
[----:B------:R-:W3:Y:S02]  /*68af0*/  LDL.LU R48, [R1+0x1230] ;  /* 0x0012300001307983 */ /* 0x000ee40000300800 */
[----:B------:R-:W3:Y:S02]  /*68b00*/  LDL.LU R49, [R1+0x1234] ;  /* 0x0012340001317983 */ /* 0x000ee40000300800 */
[----:B------:R-:W3:Y:S01]  /*68b10*/  LDL.LU R50, [R1+0x1238] ;  /* 0x0012380001327983 */ /* 0x000ee20000300800 */
[----:B------:R-:W3:Y:S01]  /*68b20*/  LDL.LU R51, [R1+0x123c] ;  /* 0x00123c0001337983 */ /* 0x000ee20000300800 */
[----:B------:R-:W3:Y:S02]  /*68b30*/  LDL.64 R54, [R1+0x38] ;  /* 0x0000380001367983 */ /* 0x000ee40000100a00 */
[----:B------:R-:W-:Y:S02]  /*68b40*/  STL [R1+0x3a34], R29 ;  /* 0x003a341d01007387 */ /* 0x000fe40000100800 */
[----:B------:R-:W-:Y:S01]  /*68b50*/  STL [R1+0x3a30], R28 ;  /* 0x003a301c01007387 */ /* 0x000fe20000100800 */
[----:B--2---:R-:W-:Y:S01]  /*68b60*/  HMMA.16816.F32.BF16 R16, R40, R58, R36 ;  /* 0x0000003a2810723c */ /* 0x004fe20000041824 */
        /* <DEDUP_REMOVED lines=23> */
[----:B0-----:R-:W4:Y:S01]  /*68ce0*/  LDL.LU R4, [R1+0x1200] ;  /* 0x0012000001047983 */ /* 0x001f220000300800 */
[----:B------:R-:W4:Y:S02]  /*68cf0*/  LDL.LU R5, [R1+0x1204] ;  /* 0x0012040001057983 */ /* 0x000f240000300800 */
[----:B-1----:R-:W4:Y:S02]  /*68d00*/  LDL.LU R6, [R1+0x1208] ;  /* 0x0012080001067983 */ /* 0x002f240000300800 */
[----:B------:R-:W4:Y:S01]  /*68d10*/  LDL.LU R7, [R1+0x120c] ;  /* 0x00120c0001077983 */ /* 0x000f220000300800 */
[----:B------:R-:W4:Y:S01]  /*68d20*/  LDL.64 R34, [R1+0x8] ;  /* 0x0000080001227983 */ /* 0x000f220000100a00 */
[----:B------:R-:W-:Y:S02]  /*68d30*/  STL [R1+0x3a44], R28 ;  /* 0x003a441c01007387 */ /* 0x000fe40000100800 */
[----:B------:R0:W-:Y:S01]  /*68d40*/  STL [R1+0x3a40], R29 ;  /* 0x003a401d01007387 */ /* 0x0001e20000100800 */
[C---:B---3--:R-:W-:Y:S08]  /*68d50*/  HMMA.16816.F32.BF16 R8, R40.reuse, R14, R8 ;  /* 0x0000000e2808723c */ /* 0x048ff00000041808 */
[----:B------:R-:W-:Y:S01]  /*68d60*/  HMMA.16816.F32.BF16 R48, R40, R54, R48 ;  /* 0x000000362830723c */ /* 0x000fe20000041830 */
[----:B------:R-:W-:-:S02]  /*68d70*/  IMAD.MOV.U32 R25, RZ, RZ, R15 ;  /* 0x000000ffff197224 */ /* 0x000fc400078e000f */
[----:B------:R-:W-:Y:S02]  /*68d80*/  IMAD.MOV.U32 R24, RZ, RZ, R14 ;  /* 0x000000ffff187224 */ /* 0x000fe400078e000e */
[----:B0-----:R-:W-:Y:S02]  /*68d90*/  IMAD.MOV.U32 R29, RZ, RZ, R55 ;  /* 0x000000ffff1d7224 */ /* 0x001fe400078e0037 */
[----:B------:R-:W-:-:S08]  /*68da0*/  IMAD.MOV.U32 R28, RZ, RZ, R54 ;  /* 0x000000ffff1c7224 */ /* 0x000fd000078e0036 */
[----:B------:R-:W-:Y:S01]  /*68db0*/  STL.64 [R1+0x1240], R8 ;  /* 0x0012400801007387 */ /* 0x000fe20000100a00 */
[----:B------:R0:W-:Y:S03]  /*68dc0*/  STL.64 [R1+0x1248], R10 ;  /* 0x0012480a01007387 */ /* 0x0001e60000100a00 */
[----:B0-----:R-:W3:Y:S01]  /*68dd0*/  LDL.LU.64 R10, [R1+0x3be8] ;  /* 0x003be800010a7983 */ /* 0x001ee20000300a00 */
[----:B------:R-:W3:Y:S02]  /*68de0*/  LDL.LU.64 R8, [R1+0x3be0] ;  /* 0x003be00001087983 */ /* 0x000ee40000300a00 */
[----:B------:R-:W3:Y:S02]  /*68df0*/  LDL.LU.64 R14, [R1+0x3bd8] ;  /* 0x003bd800010e7983 */ /* 0x000ee40000300a00 */
[----:B------:R-:W-:Y:S01]  /*68e00*/  STL [R1+0x3a4c], R25 ;  /* 0x003a4c1901007387 */ /* 0x000fe20000100800 */
[----:B------:R-:W-:Y:S01]  /*68e10*/  STL [R1+0x3a48], R24 ;  /* 0x003a481801007387 */ /* 0x000fe20000100800 */
[----:B------:R-:W-:Y:S02]  /*68e20*/  STL.64 [R1+0x1230], R48 ;  /* 0x0012303001007387 */ /* 0x000fe40000100a00 */
[----:B------:R0:W-:Y:S02]  /*68e30*/  STL.64 [R1+0x1238], R50 ;  /* 0x0012383201007387 */ /* 0x0001e40000100a00 */
[----:B0-----:R-:W3:Y:S01]  /*68e40*/  LDL.LU.64 R50, [R1+0x3bd0] ;  /* 0x003bd00001327983 */ /* 0x001ee20000300a00 */
[----:B------:R-:W3:Y:S02]  /*68e50*/  LDL.LU R52, [R1+0x11f0] ;  /* 0x0011f00001347983 */ /* 0x000ee40000300800 */
[----:B------:R-:W3:Y:S02]  /*68e60*/  LDL.LU R53, [R1+0x11f4] ;  /* 0x0011f40001357983 */ /* 0x000ee40000300800 */
[----:B------:R-:W3:Y:S01]  /*68e70*/  LDL.LU R54, [R1+0x11f8] ;  /* 0x0011f80001367983 */ /* 0x000ee20000300800 */
[----:B------:R-:W3:Y:S01]  /*68e80*/  LDL.LU R55, [R1+0x11fc] ;  /* 0x0011fc0001377983 */ /* 0x000ee20000300800 */
[C---:B--2---:R-:W-:Y:S03]  /*68e90*/  HMMA.16816.F32.BF16 R56, R40.reuse, R18, R56 ;  /* 0x000000122838723c */ /* 0x044fe60000041838 */
[----:B------:R-:W-:Y:S01]  /*68ea0*/  STL [R1+0x3a54], R29 ;  /* 0x003a541d01007387 */ /* 0x000fe20000100800 */
[----:B------:R-:W-:Y:S11]  /*68eb0*/  STL [R1+0x3a50], R28 ;  /* 0x003a501c01007387 */ /* 0x000ff60000100800 */
[----:B------:R-:W-:Y:S08]  /*68ec0*/  @!UPT UIADD3 URZ, URZ, URZ, URZ ;  /* 0x0000003f3f3ff290 */ /* 0x000ff0000fffe03f */
[----:B------:R-:W-:Y:S01]  /*68ed0*/  STL.64 [R1+0x1220], R56 ;  /* 0x0012203801007387 */ /* 0x000fe20000100a00 */
[----:B------:R0:W-:Y:S03]  /*68ee0*/  STL.64 [R1+0x1228], R58 ;  /* 0x0012283a01007387 */ /* 0x0001e60000100a00 */
[----:B0-----:R-:W2:Y:S01]  /*68ef0*/  LDL.LU.64 R58, [R1+0x3bc8] ;  /* 0x003bc800013a7983 */ /* 0x001ea20000300a00 */
[C---:B------:R-:W-:Y:S01]  /*68f00*/  HMMA.16816.F32.BF16 R20, R40.reuse, R38, R20 ;  /* 0x000000262814723c */ /* 0x040fe20000041814 */
[----:B------:R-:W-:Y:S02]  /*68f10*/  IMAD.MOV.U32 R24, RZ, RZ, R18 ;  /* 0x000000ffff187224 */ /* 0x000fe400078e0012 */
[----:B------:R-:W3:Y:S01]  /*68f20*/  LDL.LU R16, [R1+0x11e0] ;  /* 0x0011e00001107983 */ /* 0x000ee20000300800 */
[----:B------:R-:W3:Y:S04]  /*68f30*/  LDL.LU R17, [R1+0x11e4] ;  /* 0x0011e40001117983 */ /* 0x000ee80000300800 */
[----:B----4-:R-:W-:Y:S01]  /*68f40*/  HMMA.16816.F32.BF16 R4, R40, R34, R4 ;  /* 0x000000222804723c */ /* 0x010fe20000041804 */
[----:B------:R-:W-:Y:S01]  /*68f50*/  IMAD.MOV.U32 R56, RZ, RZ, R19 ;  /* 0x000000ffff387224 */ /* 0x000fe200078e0013 */
[----:B------:R-:W4:Y:S01]  /*68f60*/  LDL.LU R18, [R1+0x11e8] ;  /* 0x0011e80001127983 */ /* 0x000f220000300800 */
[----:B------:R-:W4:Y:S02]  /*68f70*/  LDL.LU R19, [R1+0x11ec] ;  /* 0x0011ec0001137983 */ /* 0x000f240000300800 */
[----:B------:R0:W-:Y:S10]  /*68f80*/  STL [R1+0x3a58], R24 ;  /* 0x003a581801007387 */ /* 0x0001f40000100800 */
[----:B------:R-:W-:Y:S01]  /*68f90*/  STL.64 [R1+0x1210], R20 ;  /* 0x0012101401007387 */ /* 0x000fe20000100a00 */
[----:B------:R-:W-:Y:S02]  /*68fa0*/  STL.64 [R1+0x1218], R22 ;  /* 0x0012181601007387 */ /* 0x000fe40000100a00 */
[----:B------:R-:W4:Y:S02]  /*68fb0*/  LDL.LU R36, [R1+0x11d0] ;  /* 0x0011d00001247983 */ /* 0x000f240000300800 */
[----:B------:R-:W-:Y:S01]  /*68fc0*/  IMAD.MOV.U32 R28, RZ, RZ, R38 ;  /* 0x000000ffff1c7224 */ /* 0x000fe200078e0026 */
[----:B------:R-:W4:Y:S01]  /*68fd0*/  LDL.LU R37, [R1+0x11d4] ;  /* 0x0011d40001257983 */ /* 0x000f220000300800 */
[----:B------:R-:W-:-:S02]  /*68fe0*/  IMAD.MOV.U32 R25, RZ, RZ, R39 ;  /* 0x000000ffff197224 */ /* 0x000fc400078e0027 */
[----:B------:R-:W4:Y:S02]  /*68ff0*/  LDL.LU R38, [R1+0x11d8] ;  /* 0x0011d80001267983 */ /* 0x000f240000300800 */
[----:B------:R-:W4:Y:S02]  /*69000*/  LDL.LU R39, [R1+0x11dc] ;  /* 0x0011dc0001277983 */ /* 0x000f240000300800 */
[----:B0-----:R-:W-:Y:S02]  /*69010*/  IMAD.MOV.U32 R24, RZ, RZ, R34 ;  /* 0x000000ffff187224 */ /* 0x001fe400078e0022 */
[----:B------:R-:W-:Y:S01]  /*69020*/  IMAD.MOV.U32 R29, RZ, RZ, R35 ;  /* 0x000000ffff1d7224 */ /* 0x000fe200078e0023 */
[----:B------:R0:W-:Y:S01]  /*69030*/  STL.64 [R1+0x1200], R4 ;  /* 0x0012000401007387 */ /* 0x0001e20000100a00 */
[----:B------:R1:W-:Y:S02]  /*69040*/  STL.64 [R1+0x1208], R6 ;  /* 0x0012080601007387 */ /* 0x0003e40000100a00 */
[----:B------:R-:W4:Y:S02]  /*69050*/  LDL.LU R32, [R1+0x11c0] ;  /* 0x0011c00001207983 */ /* 0x000f240000300800 */
[----:B------:R-:W4:Y:S01]  /*69060*/  LDL.LU R33, [R1+0x11c4] ;  /* 0x0011c40001217983 */ /* 0x000f220000300800 */
[----:B------:R-:W4:Y:S01]  /*69070*/  LDL.LU R34, [R1+0x11c8] ;  /* 0x0011c80001227983 */ /* 0x000f220000300800 */
[----:B------:R-:W4:Y:S03]  /*69080*/  LDL.LU R35, [R1+0x11cc] ;  /* 0x0011cc0001237983 */ /* 0x000f260000300800 */
[----:B0-----:R-:W4:Y:S01]  /*69090*/  LDL.LU R4, [R1+0x11b0] ;  /* 0x0011b00001047983 */ /* 0x001f220000300800 */
[----:B--2---:R-:W-:-:S02]  /*690a0*/  IMAD.MOV.U32 R5, RZ, RZ, R58 ;  /* 0x000000ffff057224 */ /* 0x004fc400078e003a */
[----:B-1----:R-:W-:Y:S01]  /*690b0*/  IMAD.MOV.U32 R6, RZ, RZ, R59 ;  /* 0x000000ffff067224 */ /* 0x002fe200078e003b */
[----:B------:R-:W2:Y:S01]  /*690c0*/  LDL.LU R58, [R1+0x3bc4] ;  /* 0x003bc400013a7983 */ /* 0x000ea20000300800 */
[----:B------:R-:W2:Y:S02]  /*690d0*/  LDL.LU R59, [R1+0x3bc0] ;  /* 0x003bc000013b7983 */ /* 0x000ea40000300800 */
[----:B------:R-:W4:Y:S02]  /*690e0*/  LDL.LU R7, [R1+0x11bc] ;  /* 0x0011bc0001077983 */ /* 0x000f240000300800 */
[----:B------:R-:W4:Y:S01]  /*690f0*/  LDL.LU R20, [R1+0x11a0] ;  /* 0x0011a00001147983 */ /* 0x000f220000300800 */
[----:B------:R-:W4:Y:S01]  /*69100*/  LDL.LU R21, [R1+0x11a4] ;  /* 0x0011a40001157983 */ /* 0x000f220000300800 */
[----:B------:R-:W4:Y:S02]  /*69110*/  LDL.LU R22, [R1+0x11a8] ;  /* 0x0011a80001167983 */ /* 0x000f240000300800 */
[----:B------:R-:W4:Y:S02]  /*69120*/  LDL.LU R23, [R1+0x11ac] ;  /* 0x0011ac0001177983 */ /* 0x000f240000300800 */
[----:B---3--:R-:W-:Y:S01]  /*69130*/  IMAD.MOV.U32 R57, RZ, RZ, R51 ;  /* 0x000000ffff397224 */ /* 0x008fe200078e0033 */
[----:B--2---:R-:W-:Y:S11]  /*69140*/  HMMA.16816.F32.BF16 R52, R40, R58, R52 ;  /* 0x0000003a2834723c */ /* 0x004ff60000041834 */
[----:B------:R-:W-:Y:S11]  /*69150*/  @!UPT UIADD3 URZ, URZ, URZ, URZ ;  /* 0x0000003f3f3ff290 */ /* 0x000ff6000fffe03f */
[----:B------:R-:W-:Y:S01]  /*69160*/  @!UPT UIADD3 URZ, URZ, URZ, URZ ;  /* 0x0000003f3f3ff290 */ /* 0x000fe2000fffe03f */
[----:B------:R-:W-:Y:S01]  /*69170*/  STL.64 [R1+0x11f0], R52 ;  /* 0x0011f03401007387 */ /* 0x000fe20000100a00 */
[----:B------:R0:W-:Y:S03]  /*69180*/  STL.64 [R1+0x11f8], R54 ;  /* 0x0011f83601007387 */ /* 0x0001e60000100a00 */
[----:B0-----:R-:W4:Y:S01]  /*69190*/  LDL.LU.64 R54, [R1+0x3bb8] ;  /* 0x003bb80001367983 */ /* 0x001f220000300a00 */
[----:B------:R-:W-:Y:S02]  /*691a0*/  STL.64 [R1+0x3af0], R58 ;  /* 0x003af03a01007387 */ /* 0x000fe40000100a00 */
[----:B------:R0:W-:Y:S02]  /*691b0*/  STL [R1+0x3ae8], R56 ;  /* 0x003ae83801007387 */ /* 0x0001e40000100800 */
[----:B0-----:R-:W-:Y:S02]  /*691c0*/  IMAD.MOV.U32 R56, RZ, RZ, R50 ;  /* 0x000000ffff387224 */ /* 0x001fe400078e0032 */
[----:B------:R-:W2:Y:S01]  /*691d0*/  LDL.LU R50, [R1+0x3bb4] ;  /* 0x003bb40001327983 */ /* 0x000ea20000300800 */
[----:B------:R-:W3:Y:S02]  /*691e0*/  LDL.LU R51, [R1+0x3bb0] ;  /* 0x003bb00001337983 */ /* 0x000ee40000300800 */
[----:B------:R-:W-:-:S02]  /*691f0*/  IMAD.MOV.U32 R58, RZ, RZ, R27 ;  /* 0x000000ffff3a7224 */ /* 0x000fc400078e001b */
[----:B------:R-:W-:Y:S01]  /*69200*/  IMAD.MOV.U32 R59, RZ, RZ, R31 ;  /* 0x000000ffff3b7224 */ /* 0x000fe200078e001f */
[----:B------:R-:W2:Y:S01]  /*69210*/  LDL.LU R27, [R1+0x3bac] ;  /* 0x003bac00011b7983 */ /* 0x000ea20000300800 */
[----:B------:R-:W2:Y:S01]  /*69220*/  LDL.LU R31, [R1+0x3ba8] ;  /* 0x003ba800011f7983 */ /* 0x000ea20000300800 */
[C---:B----4-:R-:W-:Y:S11]  /*69230*/  HMMA.16816.F32.BF16 R16, R40.reuse, R54, R16 ;  /* 0x000000362810723c */ /* 0x050ff60000041810 */
[----:B------:R-:W-:Y:S11]  /*69240*/  @!UPT UIADD3 URZ, URZ, URZ, URZ ;  /* 0x0000003f3f3ff290 */ /* 0x000ff6000fffe03f */
[----:B------:R-:W-:Y:S01]  /*69250*/  @!UPT UIADD3 URZ, URZ, URZ, URZ ;  /* 0x0000003f3f3ff290 */ /* 0x000fe2000fffe03f */
[----:B------:R0:W-:Y:S01]  /*69260*/  STL.64 [R1+0x11e0], R16 ;  /* 0x0011e01001007387 */ /* 0x0001e20000100a00 */
[----:B------:R3:W-:Y:S03]  /*69270*/  STL.64 [R1+0x11e8], R18 ;  /* 0x0011e81201007387 */ /* 0x0007e60000100a00 */
[----:B0-----:R-:W4:Y:S01]  /*69280*/  LDL.LU R16, [R1+0x1180] ;  /* 0x0011800001107983 */ /* 0x001f220000300800 */
[----:B--2---:R-:W-:Y:S02]  /*69290*/  IMAD.MOV.U32 R17, RZ, RZ, R50 ;  /* 0x000000ffff117224 */ /* 0x004fe400078e0032 */
[----:B------:R-:W2:Y:S02]  /*692a0*/  LDL.LU R50, [R1+0x3ba4] ;  /* 0x003ba40001327983 */ /* 0x000ea40000300800 */
[----:B---3--:R-:W-:Y:S02]  /*692b0*/  IMAD.MOV.U32 R18, RZ, RZ, R51 ;  /* 0x000000ffff127224 */ /* 0x008fe400078e0033 */
[----:B------:R-:W2:Y:S01]  /*692c0*/  LDL.LU R51, [R1+0x3ba0] ;  /* 0x003ba00001337983 */ /* 0x000ea20000300800 */
[----:B------:R-:W4:Y:S02]  /*692d0*/  LDL.LU R19, [R1+0x118c] ;  /* 0x00118c0001137983 */ /* 0x000f240000300800 */
[----:B------:R0:W-:Y:S02]  /*692e0*/  STL.64 [R1+0x3af8], R54 ;  /* 0x003af83601007387 */ /* 0x0001e40000100a00 */
[----:B------:R-:W3:Y:S01]  /*692f0*/  LDL.LU R52, [R1+0x1150] ;  /* 0x0011500001347983 */ /* 0x000ee20000300800 */
[----:B------:R-:W3:Y:S04]  /*69300*/  LDL.LU R53, [R1+0x1154] ;  /* 0x0011540001357983 */ /* 0x000ee80000300800 */
[----:B0-----:R-:W3:Y:S01]  /*69310*/  LDL.LU R54, [R1+0x1158] ;  /* 0x0011580001367983 */ /* 0x001ee20000300800 */
[----:B------:R-:W3:Y:S02]  /*69320*/  LDL.LU R55, [R1+0x115c] ;  /* 0x00115c0001377983 */ /* 0x000ee40000300800 */
[----:B------:R-:W-:Y:S01]  /*69330*/  IMAD.MOV.U32 R48, RZ, RZ, R31 ;  /* 0x000000ffff307224 */ /* 0x000fe200078e001f */
[----:B--2---:R-:W-:Y:S11]  /*69340*/  HMMA.16816.F32.BF16 R36, R40, R50, R36 ;  /* 0x000000322824723c */ /* 0x004ff60000041824 */
[----:B------:R-:W-:Y:S11]  /*69350*/  @!UPT UIADD3 URZ, URZ, URZ, URZ ;  /* 0x0000003f3f3ff290 */ /* 0x000ff6000fffe03f */
[----:B------:R-:W-:Y:S01]  /*69360*/  @!UPT UIADD3 URZ, URZ, URZ, URZ ;  /* 0x0000003f3f3ff290 */ /* 0x000fe2000fffe03f */
[----:B------:R-:W-:Y:S01]  /*69370*/  STL.64 [R1+0x11d0], R36 ;  /* 0x0011d02401007387 */ /* 0x000fe20000100a00 */
[----:B------:R0:W-:Y:S03]  /*69380*/  STL.64 [R1+0x11d8], R38 ;  /* 0x0011d82601007387 */ /* 0x0001e60000100a00 */
[----:B0-----:R-:W2:Y:S01]  /*69390*/  LDL.LU.64 R38, [R1+0x3b98] ;  /* 0x003b980001267983 */ /* 0x001ea20000300a00 */
[----:B------:R0:W-:Y:S02]  /*693a0*/  STL.64 [R1+0x3b00], R50 ;  /* 0x003b003201007387 */ /* 0x0001e40000100a00 */
[----:B------:R-:W3:Y:S02]  /*693b0*/  LDL.LU R31, [R1+0x3b94] ;  /* 0x003b9400011f7983 */ /* 0x000ee40000300800 */
[----:B------:R-:W-:Y:S02]  /*693c0*/  IMAD.MOV.U32 R49, RZ, RZ, R27 ;  /* 0x000000ffff317224 */ /* 0x000fe400078e001b */
[----:B------:R-:W4:Y:S01]  /*693d0*/  LDL.LU R27, [R1+0x3b90] ;  /* 0x003b9000011b7983 */ /* 0x000f220000300800 */
[----:B0-----:R-:W-:-:S02]  /*693e0*/  IMAD.MOV.U32 R50, RZ, RZ, R26 ;  /* 0x000000ffff327224 */ /* 0x001fc400078e001a */
[----:B------:R-:W-:Y:S01]  /*693f0*/  IMAD.MOV.U32 R51, RZ, RZ, R30 ;  /* 0x000000ffff337224 */ /* 0x000fe200078e001e */
[----:B------:R-:W4:Y:S01]  /*69400*/  LDL.LU R26, [R1+0x3b8c] ;  /* 0x003b8c00011a7983 */ /* 0x000f220000300800 */
[----:B------:R-:W4:Y:S01]  /*69410*/  LDL.LU R30, [R1+0x3b88] ;  /* 0x003b8800011e7983 */ /* 0x000f220000300800 */
[----:B--2---:R-:W-:Y:S01]  /*69420*/  HMMA.16816.F32.BF16 R32, R40, R38, R32 ;  /* 0x000000262820723c */ /* 0x004fe20000041820 */
[----:B---3--:R-:W-:Y:S11]  /*69430*/  IMAD.MOV.U32 R36, RZ, RZ, R31 ;  /* 0x000000ffff247224 */ /* 0x008ff600078e001f */
[----:B------:R-:W-:Y:S11]  /*69440*/  @!UPT UIADD3 URZ, URZ, URZ, URZ ;  /* 0x0000003f3f3ff290 */ /* 0x000ff6000fffe03f */
[----:B------:R-:W-:Y:S01]  /*69450*/  STL.64 [R1+0x11c0], R32 ;  /* 0x0011c02001007387 */ /* 0x000fe20000100a00 */
[----:B------:R0:W-:Y:S03]  /*69460*/  STL.64 [R1+0x11c8], R34 ;  /* 0x0011c82201007387 */ /* 0x0001e60000100a00 */
[----:B0-----:R-:W2:Y:S01]  /*69470*/  LDL.LU.64 R34, [R1+0x3b80] ;  /* 0x003b800001227983 */ /* 0x001ea20000300a00 */
[----:B------:R4:W-:Y:S02]  /*69480*/  STL.64 [R1+0x3b10], R38 ;  /* 0x003b102601007387 */ /* 0x0009e40000100a00 */
[----:B------:R-:W3:Y:S02]  /*69490*/  LDL.LU R31, [R1+0x3b78] ;  /* 0x003b7800011f7983 */ /* 0x000ee40000300800 */
[----:B------:R-:W3:Y:S02]  /*694a0*/  LDL.LU R37, [R1+0x1194] ;  /* 0x0011940001257983 */ /* 0x000ee40000300800 */
[----:B----4-:R-:W-:-:S02]  /*694b0*/  IMAD.MOV.U32 R38, RZ, RZ, R26 ;  /* 0x000000ffff267224 */ /* 0x010fc400078e001a */
[----:B------:R-:W-:Y:S01]  /*694c0*/  IMAD.MOV.U32 R39, RZ, RZ, R27 ;  /* 0x000000ffff277224 */ /* 0x000fe200078e001b */
[----:B------:R-:W4:Y:S01]  /*694d0*/  LDL.LU R26, [R1+0x3b74] ;  /* 0x003b7400011a7983 */ /* 0x000f220000300800 */
[----:B------:R-:W4:Y:S01]  /*694e0*/  LDL.LU R27, [R1+0x3b70] ;  /* 0x003b7000011b7983 */ /* 0x000f220000300800 */
[C---:B--2---:R-:W-:Y:S08]  /*694f0*/  HMMA.16816.F32.BF16 R4, R40.reuse, R34, R4 ;  /* 0x000000222804723c */ /* 0x044ff00000041804 */
[C---:B---3--:R-:W-:Y:S11]  /*69500*/  HMMA.16816.F32.BF16 R20, R40.reuse, R30, R20 ;  /* 0x0000001e2814723c */ /* 0x048ff60000041814 */
        /* <DEDUP_REMOVED lines=8> */
[----:B----4-:R-:W-:Y:S01]  /*69590*/  HMMA.16816.F32.BF16 R36, R40, R26, R36 ;  /* 0x0000001a2824723c */ /* 0x010fe20000041824 */
[----:B------:R-:W4:Y:S02]  /*695a0*/  LDL.LU R20, [R1+0x3b50] ;  /* 0x003b500001147983 */ /* 0x000f240000300800 */
[----:B------:R-:W-:Y:S01]  /*695b0*/  STL.64 [R1+0x37b8], R30 ;  /* 0x0037b81e01007387 */ /* 0x000fe20000100a00 */
[----:B------:R-:W-:Y:S11]  /*695c0*/  STL.64 [R1+0x3a60], R28 ;  /* 0x003a601c01007387 */ /* 0x000ff60000100a00 */
[----:B------:R-:W-:Y:S08]  /*695d0*/  @!UPT UIADD3 URZ, URZ, URZ, URZ ;  /* 0x0000003f3f3ff290 */ /* 0x000ff0000fffe03f */
[----:B------:R2:W-:Y:S01]  /*695e0*/  STL.64 [R1+0x1190], R36 ;  /* 0x0011902401007387 */ /* 0x0005e20000100a00 */
[----:B------:R3:W-:Y:S02]  /*695f0*/  STL.64 [R1+0x1198], R38 ;  /* 0x0011982601007387 */ /* 0x0007e40000100a00 */
[----:B--2---:R-:W-:Y:S02]  /*69600*/  IMAD.MOV.U32 R36, RZ, RZ, R7 ;  /* 0x000000ffff247224 */ /* 0x004fe400078e0007 */
[----:B------:R-:W-:Y:S01]  /*69610*/  IMAD.MOV.U32 R37, RZ, RZ, R6 ;  /* 0x000000ffff257224 */ /* 0x000fe200078e0006 */
[----:B------:R-:W2:Y:S01]  /*69620*/  LDL.LU R7, [R1+0x3b4c] ;  /* 0x003b4c0001077983 */ /* 0x000ea20000300800 */
[----:B------:R-:W2:Y:S02]  /*69630*/  LDL.LU R6, [R1+0x3b48] ;  /* 0x003b480001067983 */ /* 0x000ea40000300800 */
[----:B---3--:R-:W-:Y:S02]  /*69640*/  IMAD.MOV.U32 R38, RZ, RZ, R22 ;  /* 0x000000ffff267224 */ /* 0x008fe400078e0016 */
[----:B------:R-:W-:Y:S01]  /*69650*/  IMAD.MOV.U32 R39, RZ, RZ, R23 ;  /* 0x000000ffff277224 */ /* 0x000fe200078e0017 */
[----:B------:R-:W3:Y:S01]  /*69660*/  LDL.LU R22, [R1+0x3b44] ;  /* 0x003b440001167983 */ /* 0x000ee20000300800 */
[----:B------:R-:W3:Y:S02]  /*69670*/  LDL.LU R23, [R1+0x3b40] ;  /* 0x003b400001177983 */ /* 0x000ee40000300800 */
[----:B------:R-:W-:Y:S02]  /*69680*/  STL.64 [R1+0x37b0], R26 ;  /* 0x0037b01a01007387 */ /* 0x000fe40000100a00 */
[----:B------:R0:W-:Y:S02]  /*69690*/  STL.64 [R1+0x3a68], R24 ;  /* 0x003a681801007387 */ /* 0x0001e40000100a00 */
[----:B0-----:R-:W-:-:S02]  /*696a0*/  IMAD.MOV.U32 R24, RZ, RZ, R11 ;  /* 0x000000ffff187224 */ /* 0x001fc400078e000b */
[----:B------:R-:W2:Y:S01]  /*696b0*/  LDL.LU R11, [R1+0x3b3c] ;  /* 0x003b3c00010b7983 */ /* 0x000ea20000300800 */
[----:B------:R-:W-:Y:S02]  /*696c0*/  IMAD.MOV.U32 R25, RZ, RZ, R10 ;  /* 0x000000ffff197224 */ /* 0x000fe400078e000a */
[----:B------:R-:W2:Y:S02]  /*696d0*/  LDL.LU R10, [R1+0x3b38] ;  /* 0x003b3800010a7983 */ /* 0x000ea40000300800 */
[----:B------:R-:W-:Y:S02]  /*696e0*/  IMAD.MOV.U32 R26, RZ, RZ, R14 ;  /* 0x000000ffff1a7224 */ /* 0x000fe400078e000e */
[----:B------:R-:W-:Y:S01]  /*696f0*/  IMAD.MOV.U32 R27, RZ, RZ, R15 ;  /* 0x000000ffff1b7224 */ /* 0x000fe200078e000f */
[----:B------:R-:W2:Y:S01]  /*69700*/  LDL.LU R14, [R1+0x3b34] ;  /* 0x003b3400010e7983 */ /* 0x000ea20000300800 */
[----:B------:R-:W2:Y:S02]  /*69710*/  LDL.LU R15, [R1+0x3b30] ;  /* 0x003b3000010f7983 */ /* 0x000ea40000300800 */
[----:B----4-:R-:W-:Y:S01]  /*69720*/  IMAD.MOV.U32 R30, RZ, RZ, R20 ;  /* 0x000000ffff1e7224 */ /* 0x010fe200078e0014 */
[----:B---3--:R-:W-:Y:S01]  /*69730*/  HMMA.16816.F32.BF16 R16, R40, R22, R16 ;  /* 0x000000162810723c */ /* 0x008fe20000041810 */
[----:B--2---:R-:W-:Y:S11]  /*69740*/  IMAD.MOV.U32 R20, RZ, RZ, R11 ;  /* 0x000000ffff147224 */ /* 0x004ff600078e000b */
[----:B------:R-:W-:Y:S11]  /*69750*/  @!UPT UIADD3 URZ, URZ, URZ, URZ ;  /* 0x0000003f3f3ff290 */ /* 0x000ff6000fffe03f */
[----:B------:R-:W-:Y:S01]  /*69760*/  STL.64 [R1+0x1180], R16 ;  /* 0x0011801001007387 */ /* 0x000fe20000100a00 */
[----:B------:R0:W-:Y:S03]  /*69770*/  STL.64 [R1+0x1188], R18 ;  /* 0x0011881201007387 */ /* 0x0001e60000100a00 */
[----:B0-----:R-:W2:Y:S01]  /*69780*/  LDL.LU.64 R18, [R1+0x3b28] ;  /* 0x003b280001127983 */ /* 0x001ea20000300a00 */
[----:B------:R0:W-:Y:S02]  /*69790*/  STL.64 [R1+0x3b08], R22 ;  /* 0x003b081601007387 */ /* 0x0001e40000100a00 */
[----:B------:R-:W3:Y:S02]  /*697a0*/  LDL.LU R11, [R1+0x3b20] ;  /* 0x003b2000010b7983 */ /* 0x000ee40000300800 */
[----:B------:R-:W2:Y:S02]  /*697b0*/  LDL.LU R21, [R1+0x1174] ;  /* 0x0011740001157983 */ /* 0x000ea40000300800 */
[----:B0-----:R-:W-:-:S02]  /*697c0*/  IMAD.MOV.U32 R22, RZ, RZ, R6 ;  /* 0x000000ffff167224 */ /* 0x001fc400078e0006 */
[----:B------:R-:W-:Y:S01]  /*697d0*/  IMAD.MOV.U32 R23, RZ, RZ, R7 ;  /* 0x000000ffff177224 */ /* 0x000fe200078e0007 */
[----:B------:R-:W4:Y:S01]  /*697e0*/  LDL.LU R6, [R1+0x3b1c] ;  /* 0x003b1c0001067983 */ /* 0x000f220000300800 */
[----:B------:R-:W4:Y:S01]  /*697f0*/  LDL.LU R7, [R1+0x3b18] ;  /* 0x003b180001077983 */ /* 0x000f220000300800 */
[C---:B------:R-:W-:Y:S08]  /*69800*/  HMMA.16816.F32.BF16 R48, R40.reuse, R14, R48 ;  /* 0x0000000e2830723c */ /* 0x040ff00000041830 */
[C---:B--2---:R-:W-:Y:S11]  /*69810*/  HMMA.16816.F32.BF16 R20, R40.reuse, R18, R20 ;  /* 0x000000122814723c */ /* 0x044ff60000041814 */
[----:B------:R-:W-:Y:S11]  /*69820*/  @!UPT UIADD3 URZ, URZ, URZ, URZ ;  /* 0x0000003f3f3ff290 */ /* 0x000ff6000fffe03f */
[----:B------:R-:W-:Y:S01]  /*69830*/  @!UPT UIADD3 URZ, URZ, URZ, URZ ;  /* 0x0000003f3f3ff290 */ /* 0x000fe2000fffe03f */
[----:B------:R-:W-:Y:S01]  /*69840*/  STL.64 [R1+0x1170], R20 ;  /* 0x0011701401007387 */ /* 0x000fe20000100a00 */
[----:B------:R0:W-:Y:S02]  /*69850*/  STL.64 [R1+0x1178], R22 ;  /* 0x0011781601007387 */ /* 0x0001e40000100a00 */
[----:B---3--:R-:W-:Y:S02]  /*69860*/  STL.64 [R1+0x3ac0], R10 ;  /* 0x003ac00a01007387 */ /* 0x008fe40000100a00 */
[----:B------:R-:W-:Y:S01]  /*69870*/  STL.64 [R1+0x1160], R48 ;  /* 0x0011603001007387 */ /* 0x000fe20000100a00 */
[----:B------:R-:W-:Y:S01]  /*69880*/  STL.64 [R1+0x1168], R50 ;  /* 0x0011683201007387 */ /* 0x000fe20000100a00 */
[----:B------:R4:W-:Y:S01]  /*69890*/  STL.64 [R1+0x3ab8], R8 ;  /* 0x003ab80801007387 */ /* 0x0009e20000100a00 */
[C---:B0-----:R-:W-:Y:S08]  /*698a0*/  HMMA.16816.F32.BF16 R20, R40.reuse, R10, R52 ;  /* 0x0000000a2814723c */ /* 0x041ff00000041834 */
[----:B----4-:R-:W-:Y:S11]  /*698b0*/  HMMA.16816.F32.BF16 R8, R40, R6, R56 ;  /* 0x000000062808723c */ /* 0x010ff60000041838 */
[----:B------:R-:W-:Y:S04]  /*698c0*/  @!UPT UIADD3 URZ, URZ, URZ, URZ ;  /* 0x0000003f3f3ff290 */ /* 0x000fe8000fffe03f */
[----:B------:R0:W-:Y:S01]  /*698d0*/  STL.64 [R1+0x1150], R20 ;  /* 0x0011501401007387 */ /* 0x0001e20000100a00 */
[----:B------:R1:W-:Y:S03]  /*698e0*/  STL.64 [R1+0x1158], R22 ;  /* 0x0011581601007387 */ /* 0x0003e60000100a00 */
[----:B0-----:R-:W2:Y:S04]  /*698f0*/  LDL.LU R20, [R1+0xb20] ;  /* 0x000b200001147983 */ /* 0x001ea80000300800 */
[----:B------:R0:W-:Y:S02]  /*69900*/  STL.64 [R1+0xb50], R8 ;  /* 0x000b500801007387 */ /* 0x0001e40000100a00 */
[----:B------:R3:W-:Y:S02]  /*69910*/  STL.64 [R1+0xb58], R10 ;  /* 0x000b580a01007387 */ /* 0x0007e40000100a00 */
[----:B------:R-:W2:Y:S01]  /*69920*/  LDL.LU R21, [R1+0xb24] ;  /* 0x000b240001157983 */ /* 0x000ea20000300800 */
[----:B-1----:R-:W2:Y:S01]  /*69930*/  LDL.LU R22, [R1+0xb28] ;  /* 0x000b280001167983 */ /* 0x002ea20000300800 */
[----:B------:R-:W2:Y:S02]  /*69940*/  LDL.LU R23, [R1+0xb2c] ;  /* 0x000b2c0001177983 */ /* 0x000ea40000300800 */
[----:B------:R-:W2:Y:S01]  /*69950*/  LDL.64 R50, [R1+0x318] ;  /* 0x0003180001327983 */ /* 0x000ea20000100a00 */
[----:B0-----:R-:W4:Y:S01]  /*69960*/  LDL.LU R8, [R1+0xb00] ;  /* 0x000b000001087983 */ /* 0x001f220000300800 */
[----:B------:R-:W4:Y:S02]  /*69970*/  LDL.LU R9, [R1+0xb04] ;  /* 0x000b040001097983 */ /* 0x000f240000300800 */
[----:B---3--:R-:W4:Y:S02]  /*69980*/  LDL.LU R10, [R1+0xb08] ;  /* 0x000b0800010a7983 */ /* 0x008f240000300800 */
[----:B------:R-:W4:Y:S01]  /*69990*/  LDL.LU R11, [R1+0xb0c] ;  /* 0x000b0c00010b7983 */ /* 0x000f220000300800 */
[----:B------:R-:W3:Y:S01]  /*699a0*/  LDL.LU R52, [R1+0xb10] ;  /* 0x000b100001347983 */ /* 0x000ee20000300800 */
[----:B------:R-:W3:Y:S02]  /*699b0*/  LDL.LU R53, [R1+0xb14] ;  /* 0x000b140001357983 */ /* 0x000ee40000300800 */
[----:B------:R-:W3:Y:S02]  /*699c0*/  LDL.LU R54, [R1+0xb18] ;  /* 0x000b180001367983 */ /* 0x000ee40000300800 */
[----:B------:R-:W3:Y:S01]  /*699d0*/  LDL.LU R55, [R1+0xb1c] ;  /* 0x000b1c0001377983 */ /* 0x000ee20000300800 */
[----:B------:R-:W3:Y:S04]  /*699e0*/  LDL.64 R58, [R1+0x308] ;  /* 0x00030800013a7983 */ /* 0x000ee80000100a00 */
[----:B------:R-:W4:Y:S01]  /*699f0*/  LDL.64 R42, [R1+0x2f8] ;  /* 0x0002f800012a7983 */ /* 0x000f220000100a00 */
[----:B------:R0:W-:Y:S02]  /*69a00*/  STL.64 [R1+0x3ac8], R6 ;  /* 0x003ac80601007387 */ /* 0x0001e40000100a00 */
[----:B------:R-:W-:-:S02]  /*69a10*/  IMAD.MOV.U32 R31, RZ, RZ, R5 ;  /* 0x000000ffff1f7224 */ /* 0x000fc400078e0005 */
[----:B0-----:R-:W-:Y:S02]  /*69a20*/  IMAD.MOV.U32 R6, RZ, RZ, R4 ;  /* 0x000000ffff067224 */ /* 0x001fe400078e0004 */
[----:B------:R-:W-:-:S07]  /*69a30*/  IMAD.MOV.U32 R7, RZ, RZ, R3 ;  /* 0x000000ffff077224 */ /* 0x000fce00078e0003 */
[C---:B------:R-:W-:Y:S01]  /*69a40*/  HMMA.16816.F32.BF16 R4, R44.reuse, R6, R36 ;  /* 0x000000062c04723c */ /* 0x040fe20000041824 */
[----:B------:R-:W4:Y:S11]  /*69a50*/  LDL.LU.64 R38, [R1+0x3b10] ;  /* 0x003b100001267983 */ /* 0x000f360000300a00 */
[----:B------:R-:W-:Y:S11]  /*69a60*/  @!UPT UIADD3 URZ, URZ, URZ, URZ ;  /* 0x0000003f3f3ff290 */ /* 0x000ff6000fffe03f */
[----:B------:R-:W-:Y:S01]  /*69a70*/  STL.64 [R1+0xb40], R4 ;  /* 0x000b400401007387 */ /* 0x000fe20000100a00 */
[----:B------:R-:W-:Y:S02]  /*69a80*/  IMAD.MOV.U32 R32, RZ, RZ, R6 ;  /* 0x000000ffff207224 */ /* 0x000fe400078e0006 */
[----:B------:R0:W-:Y:S02]  /*69a90*/  STL.64 [R1+0xb48], R6 ;  /* 0x000b480601007387 */ /* 0x0001e40000100a00 */
[----:B------:R-:W-:Y:S02]  /*69aa0*/  IMAD.MOV.U32 R36, RZ, RZ, R4 ;  /* 0x000000ffff247224 */ /* 0x000fe400078e0004 */
[C---:B0-----:R-:W-:Y:S03]  /*69ab0*/  HMMA.16816.F32.BF16 R4, R44.reuse, R30, R24 ;  /* 0x0000001e2c04723c */ /* 0x041fe60000041818 */
[----:B------:R-:W-:Y:S01]  /*69ac0*/  STL [R1+0x2f70], R36 ;  /* 0x002f702401007387 */ /* 0x000fe20000100800 */
[----:B------:R-:W-:Y:S11]  /*69ad0*/  STL [R1+0x2f6c], R32 ;  /* 0x002f6c2001007387 */ /* 0x000ff60000100800 */
[----:B------:R-:W-:Y:S08]  /*69ae0*/  @!UPT UIADD3 URZ, URZ, URZ, URZ ;  /* 0x0000003f3f3ff290 */ /* 0x000ff0000fffe03f */
[----:B------:R-:W-:Y:S01]  /*69af0*/  STL.64 [R1+0xb30], R4 ;  /* 0x000b300401007387 */ /* 0x000fe20000100a00 */
[----:B------:R0:W-:Y:S02]  /*69b00*/  STL.64 [R1+0xb38], R6 ;  /* 0x000b380601007387 */ /* 0x0001e40000100a00 */
[----:B------:R-:W-:Y:S02]  /*69b10*/  IMAD.MOV.U32 R37, RZ, RZ, R4 ;  /* 0x000000ffff257224 */ /* 0x000fe400078e0004 */
[----:B------:R-:W4:Y:S02]  /*69b20*/  LDL.LU R24, [R1+0xad0] ;  /* 0x000ad00001187983 */ /* 0x000f240000300800 */
[----:B------:R-:W-:Y:S01]  /*69b30*/  IMAD.MOV.U32 R33, RZ, RZ, R6 ;  /* 0x000000ffff217224 */ /* 0x000fe200078e0006 */
[----:B------:R-:W4:Y:S01]  /*69b40*/  LDL.LU R25, [R1+0xad4] ;  /* 0x000ad40001197983 */ /* 0x000f220000300800 */
[----:B------:R-:W4:Y:S02]  /*69b50*/  LDL.LU R26, [R1+0xad8] ;  /* 0x000ad800011a7983 */ /* 0x000f240000300800 */
[----:B------:R-:W4:Y:S02]  /*69b60*/  LDL.LU R27, [R1+0xadc] ;  /* 0x000adc00011b7983 */ /* 0x000f240000300800 */
[----:B------:R-:W4:Y:S01]  /*69b70*/  LDL.64 R30, [R1+0x2c8] ;  /* 0x0002c800011e7983 */ /* 0x000f220000100a00 */
[----:B0-----:R-:W4:Y:S01]  /*69b80*/  LDL.64 R6, [R1+0x2d8] ;  /* 0x0002d80001067983 */ /* 0x001f220000100a00 */
[----:B------:R-:W-:Y:S02]  /*69b90*/  STL [R1+0x2f78], R37 ;  /* 0x002f782501007387 */ /* 0x000fe40000100800 */
[----:B------:R0:W-:Y:S02]  /*69ba0*/  STL [R1+0x2f74], R33 ;  /* 0x002f742101007387 */ /* 0x0001e40000100800 */
[----:B------:R1:W-:Y:S01]  /*69bb0*/  STL.64 [R1+0x3a78], R34 ;  /* 0x003a782201007387 */ /* 0x0003e20000100a00 */
[----:B------:R-:W4:Y:S04]  /*69bc0*/  LDL.LU R32, [R1+0xae0] ;  /* 0x000ae00001207983 */ /* 0x000f280000300800 */
[----:B0-----:R-:W4:Y:S01]  /*69bd0*/  LDL.LU R33, [R1+0xae4] ;  /* 0x000ae40001217983 */ /* 0x001f220000300800 */
[----:B-1----:R-:W4:Y:S02]  /*69be0*/  LDL.LU R34, [R1+0xae8] ;  /* 0x000ae80001227983 */ /* 0x002f240000300800 */
[----:B------:R-:W4:Y:S01]  /*69bf0*/  LDL.LU R35, [R1+0xaec] ;  /* 0x000aec0001237983 */ /* 0x000f220000300800 */
[C---:B--2---:R-:W-:Y:S11]  /*69c00*/  HMMA.16816.F32.BF16 R20, R44.reuse, R50, R20 ;  /* 0x000000322c14723c */ /* 0x044ff60000041814 */
[----:B------:R-:W-:Y:S11]  /*69c10*/  @!UPT UIADD3 URZ, URZ, URZ, URZ ;  /* 0x0000003f3f3ff290 */ /* 0x000ff6000fffe03f */
[----:B------:R-:W-:Y:S01]  /*69c20*/  @!UPT UIADD3 URZ, URZ, URZ, URZ ;  /* 0x0000003f3f3ff290 */ /* 0x000fe2000fffe03f */
[----:B------:R-:W-:Y:S01]  /*69c30*/  STL.64 [R1+0xb20], R20 ;  /* 0x000b201401007387 */ /* 0x000fe20000100a00 */
[----:B------:R0:W-:Y:S03]  /*69c40*/  STL.64 [R1+0xb28], R22 ;  /* 0x000b281601007387 */ /* 0x0001e60000100a00 */
[----:B0-----:R-:W2:Y:S01]  /*69c50*/  LDL.LU.64 R22, [R1+0x3b08] ;  /* 0x003b080001167983 */ /* 0x001ea20000300a00 */
[C---:B---3--:R-:W-:Y:S08]  /*69c60*/  HMMA.16816.F32.BF16 R52, R44.reuse, R58, R52 ;  /* 0x0000003a2c34723c */ /* 0x048ff00000041834 */
[----:B----4-:R-:W-:Y:S01]  /*69c70*/  HMMA.16816.F32.BF16 R8, R44, R42, R8 ;  /* 0x0000002a2c08723c */ /* 0x010fe20000041808 */
[----:B------:R-:W-:-:S02]  /*69c80*/  IMAD.MOV.U32 R21, RZ, RZ, R50 ;  /* 0x000000ffff157224 */ /* 0x000fc400078e0032 */
[----:B------:R-:W-:Y:S02]  /*69c90*/  IMAD.MOV.U32 R20, RZ, RZ, R51 ;  /* 0x000000ffff147224 */ /* 0x000fe400078e0033 */
[----:B------:R-:W3:Y:S01]  /*69ca0*/  LDL.LU.64 R50, [R1+0x3b00] ;  /* 0x003b000001327983 */ /* 0x000ee20000300a00 */
[----:B------:R-:W-:Y:S02]  /*69cb0*/  IMAD.MOV.U32 R17, RZ, RZ, R42 ;  /* 0x000000ffff117224 */ /* 0x000fe400078e002a */
[----:B------:R-:W-:Y:S11]  /*69cc0*/  IMAD.MOV.U32 R16, RZ, RZ, R43 ;  /* 0x000000ffff107224 */ /* 0x000ff600078e002b */
[----:B------:R-:W-:Y:S05]  /*69cd0*/  @!UPT UIADD3 URZ, URZ, URZ, URZ ;  /* 0x0000003f3f3ff290 */ /* 0x000fea000fffe03f */
[----:B------:R-:W-:Y:S01]  /*69ce0*/  IMAD.MOV.U32 R48, RZ, RZ, R10 ;  /* 0x000000ffff307224 */ /* 0x000fe200078e000a */
[----:B--2---:R-:W-:Y:S01]  /*69cf0*/  STL.64 [R1+0x37a8], R22 ;  /* 0x0037a81601007387 */ /* 0x004fe20000100a00 */
[----:B------:R0:W-:Y:S03]  /*69d00*/  STL.64 [R1+0x37a0], R20 ;  /* 0x0037a01401007387 */ /* 0x0001e60000100a00 */
[----:B0-----:R-:W2:Y:S01]  /*69d10*/  LDL.LU R20, [R1+0xaf0] ;  /* 0x000af00001147983 */ /* 0x001ea20000300800 */
[----:B------:R-:W2:Y:S02]  /*69d20*/  LDL.LU R21, [R1+0xaf4] ;  /* 0x000af40001157983 */ /* 0x000ea40000300800 */
[----:B------:R-:W2:Y:S02]  /*69d30*/  LDL.LU R22, [R1+0xaf8] ;  /* 0x000af80001167983 */ /* 0x000ea40000300800 */
[----:B------:R-:W2:Y:S01]  /*69d40*/  LDL.LU R23, [R1+0xafc] ;  /* 0x000afc0001177983 */ /* 0x000ea20000300800 */
[----:B------:R0:W-:Y:S01]  /*69d50*/  STL.64 [R1+0xb10], R52 ;  /* 0x000b103401007387 */ /* 0x0001e20000100a00 */
[----:B------:R1:W-:Y:S02]  /*69d60*/  STL.64 [R1+0xb18], R54 ;  /* 0x000b183601007387 */ /* 0x0003e40000100a00 */
[----:B0-----:R-:W-:Y:S01]  /*69d70*/  IMAD.MOV.U32 R52, RZ, RZ, R59 ;  /* 0x000000ffff347224 */ /* 0x001fe200078e003b */
[----:B-1----:R-:W4:Y:S01]  /*69d80*/  LDL.LU.64 R54, [R1+0x3af8] ;  /* 0x003af80001367983 */ /* 0x002f220000300a00 */
[----:B------:R-:W2:Y:S02]  /*69d90*/  LDL.LU.64 R58, [R1+0x3af0] ;  /* 0x003af000013a7983 */ /* 0x000ea40000300a00 */
[----:B------:R-:W2:Y:S02]  /*69da0*/  LDL.LU R56, [R1+0x3ae8] ;  /* 0x003ae80001387983 */ /* 0x000ea40000300800 */
[----:B------:R-:W-:Y:S01]  /*69db0*/  STL.64 [R1+0xb00], R8 ;  /* 0x000b000801007387 */ /* 0x000fe20000100a00 */
[----:B------:R0:W-:Y:S01]  /*69dc0*/  STL.64 [R1+0xb08], R10 ;  /* 0x000b080a01007387 */ /* 0x0001e20000100a00 */
[----:B------:R-:W2:Y:S02]  /*69dd0*/  LDL.LU R40, [R1+0xac0] ;  /* 0x000ac00001287983 */ /* 0x000ea40000300800 */
[----:B------:R-:W2:Y:S02]  /*69de0*/  LDL.LU R41, [R1+0xac4] ;  /* 0x000ac40001297983 */ /* 0x000ea40000300800 */
[----:B------:R-:W2:Y:S01]  /*69df0*/  LDL.LU R42, [R1+0xac8] ;  /* 0x000ac800012a7983 */ /* 0x000ea20000300800 */
[----:B------:R-:W2:Y:S04]  /*69e00*/  LDL.LU R43, [R1+0xacc] ;  /* 0x000acc00012b7983 */ /* 0x000ea80000300800 */
[----:B0-----:R-:W2:Y:S01]  /*69e10*/  LDL.64 R10, [R1+0x2b8] ;  /* 0x0002b800010a7983 */ /* 0x001ea20000100a00 */
[----:B------:R0:W-:Y:S02]  /*69e20*/  STL.64 [R1+0x3798], R18 ;  /* 0x0037981201007387 */ /* 0x0001e40000100a00 */
[----:B------:R1:W-:Y:S01]  /*69e30*/  STL.64 [R1+0x3790], R16 ;  /* 0x0037901001007387 */ /* 0x0003e20000100a00 */
[----:B0-----:R-:W2:Y:S01]  /*69e40*/  LDL.64 R18, [R1+0x2e8] ;  /* 0x0002e80001127983 */ /* 0x001ea20000100a00 */
[----:B------:R-:W-:-:S02]  /*69e50*/  IMAD.MOV.U32 R36, RZ, RZ, R6 ;  /* 0x000000ffff247224 */ /* 0x000fc400078e0006 */
[----:B------:R-:W-:Y:S02]  /*69e60*/  IMAD.MOV.U32 R3, RZ, RZ, R7 ;  /* 0x000000ffff037224 */ /* 0x000fe400078e0007 */
[----:B------:R-:W-:Y:S02]  /*69e70*/  STL [R1+0x2f7c], R48 ;  /* 0x002f7c3001007387 */ /* 0x000fe40000100800 */
[----:B------:R-:W-:Y:S02]  /*69e80*/  IMAD.MOV.U32 R12, RZ, RZ, R31 ;  /* 0x000000ffff0c7224 */ /* 0x000fe400078e001f */
[----:B------:R-:W-:Y:S01]  /*69e90*/  IMAD.MOV.U32 R13, RZ, RZ, R30 ;  /* 0x000000ffff0d7224 */ /* 0x000fe200078e001e */
[----:B--2---:R-:W-:Y:S01]  /*69ea0*/  HMMA.16816.F32.BF16 R20, R44, R18, R20 ;  /* 0x000000122c14723c */ /* 0x004fe20000041814 */
[----:B------:R-:W-:Y:S02]  /*69eb0*/  IMAD.MOV.U32 R53, RZ, RZ, R18 ;  /* 0x000000ffff357224 */ /* 0x000fe400078e0012 */
[----:B------:R-:W-:-:S05]  /*69ec0*/  IMAD.MOV.U32 R37, RZ, RZ, R19 ;  /* 0x000000ffff257224 */ /* 0x000fca00078e0013 */
[C---:B-1----:R-:W-:Y:S08]  /*69ed0*/  HMMA.16816.F32.BF16 R16, R44.reuse, R6, R32 ;  /* 0x000000062c10723c */ /* 0x042ff00000041820 */
[----:B------:R-:W-:Y:S07]  /*69ee0*/  HMMA.16816.F32.BF16 R4, R44, R30, R24 ;  /* 0x0000001e2c04723c */ /* 0x000fee0000041818 */
[----:B------:R-:W-:Y:S01]  /*69ef0*/  STL.64 [R1+0xaf0], R20 ;  /* 0x000af01401007387 */ /* 0x000fe20000100a00 */
[----:B------:R-:W-:-:S02]  /*69f00*/  IMAD.MOV.U32 R49, RZ, RZ, R22 ;  /* 0x000000ffff317224 */ /* 0x000fc400078e0016 */
[----:B------:R-:W-:Y:S02]  /*69f10*/  STL.64 [R1+0xaf8], R22 ;  /* 0x000af81601007387 */ /* 0x000fe40000100a00 */
[----:B------:R-:W-:Y:S01]  /*69f20*/  STL [R1+0x36f4], R37 ;  /* 0x0036f42501007387 */ /* 0x000fe20000100800 */
[----:B------:R-:W-:Y:S01]  /*69f30*/  STL [R1+0x36f0], R53 ;  /* 0x0036f03501007387 */ /* 0x000fe20000100800 */
[----:B------:R-:W-:Y:S02]  /*69f40*/  STL [R1+0x2f80], R49 ;  /* 0x002f803101007387 */ /* 0x000fe40000100800 */
[----:B---3--:R-:W-:Y:S02]  /*69f50*/  STL.64 [R1+0x3aa8], R50 ;  /* 0x003aa83201007387 */ /* 0x008fe40000100a00 */
[----:B------:R0:W-:Y:S01]  /*69f60*/  STL.64 [R1+0xae0], R16 ;  /* 0x000ae01001007387 */ /* 0x0001e20000100a00 */
[----:B------:R1:W-:Y:S01]  /*69f70*/  STL.64 [R1+0xae8], R18 ;  /* 0x000ae81201007387 */ /* 0x0003e20000100a00 */
[----:B------:R-:W-:Y:S02]  /*69f80*/  STL [R1+0x36fc], R3 ;  /* 0x0036fc0301007387 */ /* 0x000fe40000100800 */
[----:B------:R-:W-:Y:S02]  /*69f90*/  STL [R1+0x36f8], R36 ;  /* 0x0036f82401007387 */ /* 0x000fe40000100800 */
[----:B------:R-:W-:Y:S01]  /*69fa0*/  STL.64 [R1+0xad0], R4 ;  /* 0x000ad00401007387 */ /* 0x000fe20000100a00 */
[----:B------:R2:W-:Y:S04]  /*69fb0*/  STL.64 [R1+0xad8], R6 ;  /* 0x000ad80601007387 */ /* 0x0005e80000100a00 */
[----:B0-----:R-:W3:Y:S01]  /*69fc0*/  LDL.LU R16, [R1+0xab0] ;  /* 0x000ab00001107983 */ /* 0x001ee20000300800 */
[----:B------:R-:W3:Y:S02]  /*69fd0*/  LDL.LU R17, [R1+0xab4] ;  /* 0x000ab40001117983 */ /* 0x000ee40000300800 */
[----:B-1----:R-:W3:Y:S02]  /*69fe0*/  LDL.LU R18, [R1+0xab8] ;  /* 0x000ab80001127983 */ /* 0x002ee40000300800 */
[----:B------:R-:W3:Y:S01]  /*69ff0*/  LDL.LU R19, [R1+0xabc] ;  /* 0x000abc0001137983 */ /* 0x000ee20000300800 */
[----:B------:R-:W3:Y:S01]  /*6a000*/  LDL.64 R34, [R1+0x2a8] ;  /* 0x0002a80001227983 */ /* 0x000ee20000100a00 */
[----:B--2---:R-:W-:Y:S01]  /*6a010*/  HMMA.16816.F32.BF16 R4, R44, R10, R40 ;  /* 0x0000000a2c04723c */ /* 0x004fe20000041828 */
[----:B------:R-:W2:Y:S02]  /*6a020*/  LDL.LU R24, [R1+0xaa0] ;  /* 0x000aa00001187983 */ /* 0x000ea40000300800 */
[----:B------:R-:W2:Y:S01]  /*6a030*/  LDL.LU R25, [R1+0xaa4] ;  /* 0x000aa40001197983 */ /* 0x000ea20000300800 */
[----:B------:R-:W2:Y:S01]  /*6a040*/  LDL.LU R26, [R1+0xaa8] ;  /* 0x000aa800011a7983 */ /* 0x000ea20000300800 */
[----:B------:R-:W2:Y:S02]  /*6a050*/  LDL.LU R27, [R1+0xaac] ;  /* 0x000aac00011b7983 */ /* 0x000ea40000300800 */
[----:B------:R-:W2:Y:S02]  /*6a060*/  LDL.64 R30, [R1+0x298] ;  /* 0x00029800011e7983 */ /* 0x000ea40000100a00 */
[----:B------:R-:W-:Y:S01]  /*6a070*/  STL [R1+0x3704], R12 ;  /* 0x0037040c01007387 */ /* 0x000fe20000100800 */
[----:B------:R-:W-:Y:S01]  /*6a080*/  STL [R1+0x3700], R13 ;  /* 0x0037000d01007387 */ /* 0x000fe20000100800 */
[----:B------:R-:W-:Y:S11]  /*6a090*/  STL.64 [R1+0x3ae0], R14 ;  /* 0x003ae00e01007387 */ /* 0x000ff60000100a00 */
[----:B------:R-:W-:Y:S01]  /*6a0a0*/  @!UPT UIADD3 URZ, URZ, URZ, URZ ;  /* 0x0000003f3f3ff290 */ /* 0x000fe2000fffe03f */
[----:B------:R0:W-:Y:S01]  /*6a0b0*/  STL.64 [R1+0xac0], R4 ;  /* 0x000ac00401007387 */ /* 0x0001e20000100a00 */
[----:B------:R1:W-:Y:S03]  /*6a0c0*/  STL.64 [R1+0xac8], R6 ;  /* 0x000ac80601007387 */ /* 0x0003e60000100a00 */
[----:B0-----:R-:W2:Y:S01]  /*6a0d0*/  LDL.LU R4, [R1+0xa80] ;  /* 0x000a800001047983 */ /* 0x001ea20000300800 */
[----:B------:R-:W2:Y:S02]  /*6a0e0*/  LDL.LU R5, [R1+0xa84] ;  /* 0x000a840001057983 */ /* 0x000ea40000300800 */
[----:B-1----:R-:W2:Y:S02]  /*6a0f0*/  LDL.LU R6, [R1+0xa88] ;  /* 0x000a880001067983 */ /* 0x002ea40000300800 */
[----:B------:R-:W2:Y:S01]  /*6a100*/  LDL.LU R7, [R1+0xa8c] ;  /* 0x000a8c0001077983 */ /* 0x000ea20000300800 */
[----:B------:R-:W3:Y:S01]  /*6a110*/  LDL.LU R12, [R1+0xa90] ;  /* 0x000a9000010c7983 */ /* 0x000ee20000300800 */
[----:B------:R-:W3:Y:S02]  /*6a120*/  LDL.LU R13, [R1+0xa94] ;  /* 0x000a9400010d7983 */ /* 0x000ee40000300800 */
[----:B------:R-:W4:Y:S02]  /*6a130*/  LDL.LU R14, [R1+0xa98] ;  /* 0x000a9800010e7983 */ /* 0x000f240000300800 */
[----:B------:R-:W4:Y:S02]  /*6a140*/  LDL.LU R15, [R1+0xa9c] ;  /* 0x000a9c00010f7983 */ /* 0x000f240000300800 */
[----:B------:R-:W-:-:S02]  /*6a150*/  IMAD.MOV.U32 R60, RZ, RZ, R10 ;  /* 0x000000ffff3c7224 */ /* 0x000fc400078e000a */
[----:B------:R-:W-:Y:S01]  /*6a160*/  IMAD.MOV.U32 R57, RZ, RZ, R11 ;  /* 0x000000ffff397224 */ /* 0x000fe200078e000b */
[----:B--2---:R0:W-:Y:S01]  /*6a170*/  STL.64 [R1+0x3ad8], R6 ;  /* 0x003ad80601007387 */ /* 0x0041e20000100a00 */
[----:B------:R-:W-:Y:S01]  /*6a180*/  STL.64 [R1+0x3ad0], R4 ;  /* 0x003ad00401007387 */ /* 0x000fe20000100a00 */
[C---:B---3--:R-:W-:Y:S01]  /*6a190*/  HMMA.16816.F32.BF16 R16, R44.reuse, R34, R16 ;  /* 0x000000222c10723c */ /* 0x048fe20000041810 */
[----:B------:R-:W2:Y:S01]  /*6a1a0*/  LDL.64 R10, [R1+0x278] ;  /* 0x00027800010a7983 */ /* 0x000ea20000100a00 */
[----:B0-----:R-:W4:Y:S01]  /*6a1b0*/  LDL.64 R6, [R1+0x288] ;  /* 0x0002880001067983 */ /* 0x001f220000100a00 */
[----:B------:R-:W3:Y:S02]  /*6a1c0*/  LDL.LU R20, [R1+0xa70] ;  /* 0x000a700001147983 */ /* 0x000ee40000300800 */
[----:B------:R-:W3:Y:S02]  /*6a1d0*/  LDL.LU R21, [R1+0xa74] ;  /* 0x000a740001157983 */ /* 0x000ee40000300800 */
[----:B------:R-:W3:Y:S01]  /*6a1e0*/  LDL.LU R22, [R1+0xa78] ;  /* 0x000a780001167983 */ /* 0x000ee20000300800 */
[----:B------:R-:W3:Y:S01]  /*6a1f0*/  LDL.LU R23, [R1+0xa7c] ;  /* 0x000a7c0001177983 */ /* 0x000ee20000300800 */
[----:B------:R-:W3:Y:S02]  /*6a200*/  LDL.64 R42, [R1+0x268] ;  /* 0x00026800012a7983 */ /* 0x000ee40000100a00 */
[----:B------:R-:W-:Y:S02]  /*6a210*/  STL [R1+0x370c], R57 ;  /* 0x00370c3901007387 */ /* 0x000fe40000100800 */
[----:B------:R-:W-:Y:S10]  /*6a220*/  STL [R1+0x3708], R60 ;  /* 0x0037083c01007387 */ /* 0x000ff40000100800 */
[----:B------:R-:W-:Y:S01]  /*6a230*/  STL.64 [R1+0xab0], R16 ;  /* 0x000ab01001007387 */ /* 0x000fe20000100a00 */
[----:B------:R0:W-:Y:S02]  /*6a240*/  STL.64 [R1+0xab8], R18 ;  /* 0x000ab81201007387 */ /* 0x0001e40000100a00 */
[----:B0-----:R-:W-:Y:S01]  /*6a250*/  HMMA.16816.F32.BF16 R16, R44, R30, R24 ;  /* 0x0000001e2c10723c */ /* 0x001fe20000041818 */
[----:B------:R-:W-:-:S02]  /*6a260*/  IMAD.MOV.U32 R61, RZ, RZ, R35 ;  /* 0x000000ffff3d7224 */ /* 0x000fc400078e0023 */
[----:B------:R-:W-:-:S03]  /*6a270*/  IMAD.MOV.U32 R53, RZ, RZ, R34 ;  /* 0x000000ffff357224 */ /* 0x000fc600078e0022 */
[----:B------:R-:W-:Y:S02]  /*6a280*/  STL [R1+0x3714], R61 ;  /* 0x0037143d01007387 */ /* 0x000fe40000100800 */
[----:B------:R-:W-:Y:S02]  /*6a290*/  STL [R1+0x3710], R53 ;  /* 0x0037103501007387 */ /* 0x000fe40000100800 */
[----:B------:R-:W-:Y:S02]  /*6a2a0*/  IMAD.MOV.U32 R37, RZ, RZ, R31 ;  /* 0x000000ffff257224 */ /* 0x000fe400078e001f */
[----:B------:R-:W-:-:S11]  /*6a2b0*/  IMAD.MOV.U32 R36, RZ, RZ, R30 ;  /* 0x000000ffff247224 */ /* 0x000fd600078e001e */
[----:B------:R0:W-:Y:S01]  /*6a2c0*/  STL.64 [R1+0xaa0], R16 ;  /* 0x000aa01001007387 */ /* 0x0001e20000100a00 */
[----:B------:R1:W-:Y:S02]  /*6a2d0*/  STL.64 [R1+0xaa8], R18 ;  /* 0x000aa81201007387 */ /* 0x0003e40000100a00 */
[----:B------:R-:W2:Y:S02]  /*6a2e0*/  LDL.64 R50, [R1+0x258] ;  /* 0x0002580001327983 */ /* 0x000ea40000100a00 */
[----:B------:R-:W2:Y:S01]  /*6a2f0*/  LDL.LU R24, [R1+0xa40] ;  /* 0x000a400001187983 */ /* 0x000ea20000300800 */
[----:B------:R-:W2:Y:S01]  /*6a300*/  LDL.LU R25, [R1+0xa44] ;  /* 0x000a440001197983 */ /* 0x000ea20000300800 */
[----:B------:R-:W2:Y:S02]  /*6a310*/  LDL.LU R26, [R1+0xa48] ;  /* 0x000a4800011a7983 */ /* 0x000ea40000300800 */
[----:B------:R-:W2:Y:S01]  /*6a320*/  LDL.LU R27, [R1+0xa4c] ;  /* 0x000a4c00011b7983 */ /* 0x000ea20000300800 */
[----:B0-----:R-:W2:Y:S01]  /*6a330*/  LDL.LU R16, [R1+0xa50] ;  /* 0x000a500001107983 */ /* 0x001ea20000300800 */
[----:B------:R-:W2:Y:S02]  /*6a340*/  LDL.LU R17, [R1+0xa54] ;  /* 0x000a540001117983 */ /* 0x000ea40000300800 */
[----:B-1----:R-:W2:Y:S02]  /*6a350*/  LDL.LU R18, [R1+0xa58] ;  /* 0x000a580001127983 */ /* 0x002ea40000300800 */
[----:B------:R-:W2:Y:S01]  /*6a360*/  LDL.LU R19, [R1+0xa5c] ;  /* 0x000a5c0001137983 */ /* 0x000ea20000300800 */
[----:B------:R-:W2:Y:S04]  /*6a370*/  LDL.64 R34, [R1+0x248] ;  /* 0x0002480001227983 */ /* 0x000ea80000100a00 */
[----:B------:R-:W2:Y:S01]  /*6a380*/  LDL.64 R30, [R1+0x238] ;  /* 0x00023800011e7983 */ /* 0x000ea20000100a00 */
[----:B------:R-:W-:Y:S02]  /*6a390*/  STL [R1+0x371c], R37 ;  /* 0x00371c2501007387 */ /* 0x000fe40000100800 */
[----:B------:R-:W-:Y:S01]  /*6a3a0*/  STL [R1+0x3718], R36 ;  /* 0x0037182401007387 */ /* 0x000fe20000100800 */
[C---:B----4-:R-:W-:Y:S01]  /*6a3b0*/  HMMA.16816.F32.BF16 R12, R44.reuse, R6, R12 ;  /* 0x000000062c0c723c */ /* 0x050fe2000004180c */
[----:B------:R-:W-:Y:S11]  /*6a3c0*/  IMAD.MOV.U32 R3, RZ, RZ, R7 ;  /* 0x000000ffff037224 */ /* 0x000ff600078e0007 */
[----:B------:R-:W-:Y:S11]  /*6a3d0*/  @!UPT UIADD3 URZ, URZ, URZ, URZ ;  /* 0x0000003f3f3ff290 */ /* 0x000ff6000fffe03f */
[----:B------:R0:W-:Y:S01]  /*6a3e0*/  STL.64 [R1+0xa90], R12 ;  /* 0x000a900c01007387 */ /* 0x0001e20000100a00 */
[----:B------:R1:W-:Y:S02]  /*6a3f0*/  STL.64 [R1+0xa98], R14 ;  /* 0x000a980e01007387 */ /* 0x0003e40000100a00 */
[----:B0-----:R-:W-:Y:S01]  /*6a400*/  IMAD.MOV.U32 R13, RZ, RZ, R6 ;  /* 0x000000ffff0d7224 */ /* 0x001fe200078e0006 */
[----:B-1----:R-:W4:Y:S01]  /*6a410*/  LDL.LU.64 R14, [R1+0x3ae0] ;  /* 0x003ae000010e7983 */ /* 0x002f220000300a00 */
[----:B------:R-:W2:Y:S02]  /*6a420*/  LDL.LU.64 R6, [R1+0x3ad8] ;  /* 0x003ad80001067983 */ /* 0x000ea40000300a00 */
[----:B------:R-:W2:Y:S02]  /*6a430*/  LDL.LU.64 R4, [R1+0x3ad0] ;  /* 0x003ad00001047983 */ /* 0x000ea40000300a00 */
[----:B------:R-:W-:Y:S01]  /*6a440*/  STL [R1+0x3724], R3 ;  /* 0x0037240301007387 */ /* 0x000fe20000100800 */
[----:B------:R-:W-:Y:S01]  /*6a450*/  STL [R1+0x3720], R13 ;  /* 0x0037200d01007387 */ /* 0x000fe20000100800 */
[C---:B---3--:R-:W-:Y:S08]  /*6a460*/  HMMA.16816.F32.BF16 R20, R44.reuse, R42, R20 ;  /* 0x0000002a2c14723c */ /* 0x048ff00000041814 */
[----:B--2---:R-:W-:Y:S11]  /*6a470*/  HMMA.16816.F32.BF16 R4, R44, R10, R4 ;  /* 0x0000000a2c04723c */ /* 0x004ff60000041804 */
[----:B------:R-:W-:Y:S11]  /*6a480*/  @!UPT UIADD3 URZ, URZ, URZ, URZ ;  /* 0x0000003f3f3ff290 */ /* 0x000ff6000fffe03f */
[----:B------:R-:W-:Y:S01]  /*6a490*/  @!UPT UIADD3 URZ, URZ, URZ, URZ ;  /* 0x0000003f3f3ff290 */ /* 0x000fe2000fffe03f */
[----:B------:R-:W-:Y:S01]  /*6a4a0*/  STL.64 [R1+0xa80], R4 ;  /* 0x000a800401007387 */ /* 0x000fe20000100a00 */
[----:B------:R0:W-:Y:S03]  /*6a4b0*/  STL.64 [R1+0xa88], R6 ;  /* 0x000a880601007387 */ /* 0x0001e60000100a00 */
[----:B0-----:R-:W2:Y:S01]  /*6a4c0*/  LDL.LU.64 R6, [R1+0x3ac8] ;  /* 0x003ac80001067983 */ /* 0x001ea20000300a00 */
[----:B------:R-:W-:Y:S02]  /*6a4d0*/  IMAD.MOV.U32 R12, RZ, RZ, R11 ;  /* 0x000000ffff0c7224 */ /* 0x000fe400078e000b */
[----:B------:R-:W-:Y:S02]  /*6a4e0*/  IMAD.MOV.U32 R60, RZ, RZ, R10 ;  /* 0x000000ffff3c7224 */ /* 0x000fe400078e000a */
[----:B------:R-:W3:Y:S01]  /*6a4f0*/  LDL.LU.64 R10, [R1+0x3ac0] ;  /* 0x003ac000010a7983 */ /* 0x000ee20000300a00 */
[----:B------:R-:W3:Y:S02]  /*6a500*/  LDL.LU.64 R8, [R1+0x3ab8] ;  /* 0x003ab80001087983 */ /* 0x000ee40000300a00 */
[----:B------:R-:W-:Y:S02]  /*6a510*/  STL [R1+0x372c], R12 ;  /* 0x00372c0c01007387 */ /* 0x000fe40000100800 */
[----:B------:R-:W-:Y:S01]  /*6a520*/  STL [R1+0x3728], R60 ;  /* 0x0037283c01007387 */ /* 0x000fe20000100800 */
[----:B------:R0:W-:Y:S01]  /*6a530*/  STL.64 [R1+0xa70], R20 ;  /* 0x000a701401007387 */ /* 0x0001e20000100a00 */
[----:B------:R1:W-:Y:S02]  /*6a540*/  STL.64 [R1+0xa78], R22 ;  /* 0x000a781601007387 */ /* 0x0003e40000100a00 */
[----:B------:R-:W-:-:S02]  /*6a550*/  IMAD.MOV.U32 R5, RZ, RZ, R42 ;  /* 0x000000ffff057224 */ /* 0x000fc400078e002a */
[----:B------:R-:W-:Y:S01]  /*6a560*/  IMAD.MOV.U32 R4, RZ, RZ, R43 ;  /* 0x000000ffff047224 */ /* 0x000fe200078e002b */
[----:B0-----:R-:W3:Y:S01]  /*6a570*/  LDL.LU R20, [R1+0xa30] ;  /* 0x000a300001147983 */ /* 0x001ee20000300800 */
[----:B------:R-:W3:Y:S02]  /*6a580*/  LDL.LU R21, [R1+0xa34] ;  /* 0x000a340001157983 */ /* 0x000ee40000300800 */
[----:B-1----:R-:W3:Y:S02]  /*6a590*/  LDL.LU R22, [R1+0xa38] ;  /* 0x000a380001167983 */ /* 0x002ee40000300800 */
[----:B------:R-:W3:Y:S01]  /*6a5a0*/  LDL.LU R23, [R1+0xa3c] ;  /* 0x000a3c0001177983 */ /* 0x000ee20000300800 */
[----:B------:R-:W3:Y:S01]  /*6a5b0*/  LDL.64 R42, [R1+0x228] ;  /* 0x00022800012a7983 */ /* 0x000ee20000100a00 */
[----:B------:R-:W-:Y:S03]  /*6a5c0*/  STL [R1+0x3730], R5 ;  /* 0x0037300501007387 */ /* 0x000fe60000100800 */
[----:B--2---:R-:W-:Y:S01]  /*6a5d0*/  STL.64 [R1+0x3a98], R6 ;  /* 0x003a980601007387 */ /* 0x004fe20000100a00 */
[----:B------:R0:W-:Y:S03]  /*6a5e0*/  STL [R1+0x3a90], R4 ;  /* 0x003a900401007387 */ /* 0x0001e60000100800 */
[----:B0-----:R-:W2:Y:S01]  /*6a5f0*/  LDL.LU R4, [R1+0xa60] ;  /* 0x000a600001047983 */ /* 0x001ea20000300800 */
[----:B------:R-:W2:Y:S02]  /*6a600*/  LDL.LU R5, [R1+0xa64] ;  /* 0x000a640001057983 */ /* 0x000ea40000300800 */
[----:B------:R-:W2:Y:S02]  /*6a610*/  LDL.LU R6, [R1+0xa68] ;  /* 0x000a680001067983 */ /* 0x000ea40000300800 */
[----:B------:R-:W2:Y:S02]  /*6a620*/  LDL.LU R7, [R1+0xa6c] ;  /* 0x000a6c0001077983 */ /* 0x000ea40000300800 */
[----:B------:R-:W-:-:S02]  /*6a630*/  IMAD.MOV.U32 R57, RZ, RZ, R51 ;  /* 0x000000ffff397224 */ /* 0x000fc400078e0033 */
[----:B------:R-:W-:Y:S02]  /*6a640*/  IMAD.MOV.U32 R53, RZ, RZ, R50 ;  /* 0x000000ffff357224 */ /* 0x000fe400078e0032 */
[----:B------:R-:W-:Y:S02]  /*6a650*/  IMAD.MOV.U32 R36, RZ, RZ, R34 ;  /* 0x000000ffff247224 */ /* 0x000fe400078e0022 */
[----:B------:R-:W-:Y:S02]  /*6a660*/  IMAD.MOV.U32 R61, RZ, RZ, R35 ;  /* 0x000000ffff3d7224 */ /* 0x000fe400078e0023 */
[----:B------:R-:W-:Y:S02]  /*6a670*/  IMAD.MOV.U32 R13, RZ, RZ, R30 ;  /* 0x000000ffff0d7224 */ /* 0x000fe400078e001e */
[----:B------:R-:W-:Y:S02]  /*6a680*/  IMAD.MOV.U32 R37, RZ, RZ, R31 ;  /* 0x000000ffff257224 */ /* 0x000fe400078e001f */
[----:B---3--:R-:W-:-:S02]  /*6a690*/  IMAD.MOV.U32 R60, RZ, RZ, R42 ;  /* 0x000000ffff3c7224 */ /* 0x008fc400078e002a */
[----:B------:R-:W-:Y:S01]  /*6a6a0*/  IMAD.MOV.U32 R3, RZ, RZ, R43 ;  /* 0x000000ffff037224 */ /* 0x000fe200078e002b */
[C---:B--2---:R-:W-:Y:S11]  /*6a6b0*/  HMMA.16816.F32.BF16 R4, R44.reuse, R50, R4 ;  /* 0x000000322c04723c */ /* 0x044ff60000041804 */
[----:B------:R-:W-:Y:S11]  /*6a6c0*/  @!UPT UIADD3 URZ, URZ, URZ, URZ ;  /* 0x0000003f3f3ff290 */ /* 0x000ff6000fffe03f */
[----:B------:R-:W-:Y:S01]  /*6a6d0*/  @!UPT UIADD3 URZ, URZ, URZ, URZ ;  /* 0x0000003f3f3ff290 */ /* 0x000fe2000fffe03f */
[----:B------:R-:W-:Y:S01]  /*6a6e0*/  STL.64 [R1+0xa60], R4 ;  /* 0x000a600401007387 */ /* 0x000fe20000100a00 */
[----:B------:R0:W-:Y:S02]  /*6a6f0*/  STL.64 [R1+0xa68], R6 ;  /* 0x000a680601007387 */ /* 0x0001e40000100a00 */
[C---:B0-----:R-:W-:Y:S01]  /*6a700*/  HMMA.16816.F32.BF16 R4, R44.reuse, R34, R16 ;  /* 0x000000222c04723c */ /* 0x041fe20000041810 */
[----:B------:R-:W-:Y:S01]  /*6a710*/  STL.64 [R1+0x37d8], R58 ;  /* 0x0037d83a01007387 */ /* 0x000fe20000100a00 */
[----:B------:R-:W-:Y:S02]  /*6a720*/  STL [R1+0x37d0], R57 ;  /* 0x0037d03901007387 */ /* 0x000fe40000100800 */
[----:B------:R-:W-:Y:S02]  /*6a730*/  STL [R1+0x3a70], R56 ;  /* 0x003a703801007387 */ /* 0x000fe40000100800 */
[----:B------:R-:W-:Y:S01]  /*6a740*/  STL.64 [R1+0x37c8], R54 ;  /* 0x0037c83601007387 */ /* 0x000fe20000100a00 */
[----:B------:R-:W-:Y:S11]  /*6a750*/  STL.64 [R1+0x37c0], R52 ;  /* 0x0037c03401007387 */ /* 0x000ff60000100a00 */
[----:B------:R-:W-:Y:S05]  /*6a760*/  @!UPT UIADD3 URZ, URZ, URZ, URZ ;  /* 0x0000003f3f3ff290 */ /* 0x000fea000fffe03f */
[----:B------:R-:W-:Y:S01]  /*6a770*/  STL.64 [R1+0xa50], R4 ;  /* 0x000a500401007387 */ /* 0x000fe20000100a00 */
[----:B------:R0:W-:Y:S02]  /*6a780*/  STL.64 [R1+0xa58], R6 ;  /* 0x000a580601007387 */ /* 0x0001e40000100a00 */
[C---:B0-----:R-:W-:Y:S11]  /*6a790*/  HMMA.16816.F32.BF16 R4, R44.reuse, R30, R24 ;  /* 0x0000001e2c04723c */ /* 0x041ff60000041818 */
[----:B------:R-:W-:Y:S11]  /*6a7a0*/  @!UPT UIADD3 URZ, URZ, URZ, URZ ;  /* 0x0000003f3f3ff290 */ /* 0x000ff6000fffe03f */
[----:B------:R-:W-:Y:S01]  /*6a7b0*/  @!UPT UIADD3 URZ, URZ, URZ, URZ ;  /* 0x0000003f3f3ff290 */ /* 0x000fe2000fffe03f */
[----:B------:R-:W-:Y:S01]  /*6a7c0*/  STL.64 [R1+0xa40], R4 ;  /* 0x000a400401007387 */ /* 0x000fe20000100a00 */
[----:B------:R0:W-:Y:S02]  /*6a7d0*/  STL.64 [R1+0xa48], R6 ;  /* 0x000a480601007387 */ /* 0x0001e40000100a00 */
[----:B------:R-:W2:Y:S02]  /*6a7e0*/  LDL.LU R24, [R1+0xa10] ;  /* 0x000a100001187983 */ /* 0x000ea40000300800 */
[----:B------:R-:W2:Y:S01]  /*6a7f0*/  LDL.LU R25, [R1+0xa14] ;  /* 0x000a140001197983 */ /* 0x000ea20000300800 */
[----:B------:R-:W2:Y:S01]  /*6a800*/  LDL.LU R26, [R1+0xa18] ;  /* 0x000a1800011a7983 */ /* 0x000ea20000300800 */
[----:B------:R-:W2:Y:S02]  /*6a810*/  LDL.LU R27, [R1+0xa1c] ;  /* 0x000a1c00011b7983 */ /* 0x000ea40000300800 */
[----:B------:R-:W3:Y:S02]  /*6a820*/  LDL.LU R56, [R1+0xa20] ;  /* 0x000a200001387983 */ /* 0x000ee40000300800 */
[----:B------:R-:W3:Y:S01]  /*6a830*/  LDL.LU R57, [R1+0xa24] ;  /* 0x000a240001397983 */ /* 0x000ee20000300800 */
[----:B------:R-:W3:Y:S01]  /*6a840*/  LDL.LU R58, [R1+0xa28] ;  /* 0x000a2800013a7983 */ /* 0x000ee20000300800 */
[----:B------:R-:W3:Y:S02]  /*6a850*/  LDL.LU R59, [R1+0xa2c] ;  /* 0x000a2c00013b7983 */ /* 0x000ee40000300800 */
[----:B------:R-:W3:Y:S02]  /*6a860*/  LDL.64 R34, [R1+0x218] ;  /* 0x0002180001227983 */ /* 0x000ee40000100a00 */
[----:B------:R-:W2:Y:S01]  /*6a870*/  LDL.64 R30, [R1+0x208] ;  /* 0x00020800011e7983 */ /* 0x000ea20000100a00 */
[----:B0-----:R-:W-:Y:S01]  /*6a880*/  HMMA.16816.F32.BF16 R4, R44, R42, R20 ;  /* 0x0000002a2c04723c */ /* 0x001fe20000041814 */
[----:B----4-:R-:W-:Y:S01]  /*6a890*/  STL.64 [R1+0x3a88], R14 ;  /* 0x003a880e01007387 */ /* 0x010fe20000100a00 */
[----:B------:R-:W-:Y:S02]  /*6a8a0*/  STL [R1+0x3a80], R13 ;  /* 0x003a800d01007387 */ /* 0x000fe40000100800 */
[----:B------:R-:W-:Y:S02]  /*6a8b0*/  STL.64 [R1+0x37e8], R38 ;  /* 0x0037e82601007387 */ /* 0x000fe40000100a00 */
[----:B------:R-:W-:Y:S02]  /*6a8c0*/  STL.64 [R1+0x37e0], R36 ;  /* 0x0037e02401007387 */ /* 0x000fe40000100a00 */
[----:B------:R-:W-:-:S02]  /*6a8d0*/  IMAD.MOV.U32 R42, RZ, RZ, R0 ;  /* 0x000000ffff2a7224 */ /* 0x000fc400078e0000 */
[----:B------:R-:W-:Y:S11]  /*6a8e0*/  IMAD.MOV.U32 R43, RZ, RZ, R2 ;  /* 0x000000ffff2b7224 */ /* 0x000ff600078e0002 */
[----:B------:R-:W-:Y:S02]  /*6a8f0*/  @!UPT UIADD3 URZ, URZ, URZ, URZ ;  /* 0x0000003f3f3ff290 */ /* 0x000fe4000fffe03f */
[----:B------:R-:W-:Y:S01]  /*6a900*/  STL.64 [R1+0xa30], R4 ;  /* 0x000a300401007387 */ /* 0x000fe20000100a00 */
[----:B------:R-:W-:Y:S02]  /*6a910*/  STL.64 [R1+0xa38], R6 ;  /* 0x000a380601007387 */ /* 0x000fe40000100a00 */
[----:B------:R-:W4:Y:S02]  /*6a920*/  LDL.LU R0, [R1+0x3ab4] ;  /* 0x003ab40001007983 */ /* 0x000f240000300800 */
[----:B------:R-:W4:Y:S01]  /*6a930*/  LDL.LU R2, [R1+0x3ab0] ;  /* 0x003ab00001027983 */ /* 0x000f220000300800 */
[----:B------:R0:W-:Y:S01]  /*6a940*/  STL.64 [R1+0x3aa0], R42 ;  /* 0x003aa02a01007387 */ /* 0x0001e20000100a00 */
[----:B------:R-:W4:Y:S02]  /*6a950*/  LDL.LU R52, [R1+0x990] ;  /* 0x0009900001347983 */ /* 0x000f240000300800 */
[----:B------:R-:W4:Y:S02]  /*6a960*/  LDL.LU R53, [R1+0x994] ;  /* 0x0009940001357983 */ /* 0x000f240000300800 */
[----:B------:R-:W4:Y:S01]  /*6a970*/  LDL.LU R54, [R1+0x998] ;  /* 0x0009980001367983 */ /* 0x000f220000300800 */
[----:B------:R-:W4:Y:S01]  /*6a980*/  LDL.LU R55, [R1+0x99c] ;  /* 0x00099c0001377983 */ /* 0x000f220000300800 */
[----:B------:R-:W4:Y:S02]  /*6a990*/  LDL.LU R48, [R1+0xa00] ;  /* 0x000a000001307983 */ /* 0x000f240000300800 */
[----:B------:R-:W4:Y:S02]  /*6a9a0*/  LDL.LU R49, [R1+0xa04] ;  /* 0x000a040001317983 */ /* 0x000f240000300800 */
[----:B------:R-:W4:Y:S01]  /*6a9b0*/  LDL.LU R50, [R1+0xa08] ;  /* 0x000a080001327983 */ /* 0x000f220000300800 */
[----:B------:R-:W4:Y:S04]  /*6a9c0*/  LDL.LU R51, [R1+0xa0c] ;  /* 0x000a0c0001337983 */ /* 0x000f280000300800 */
[----:B0-----:R-:W4:Y:S01]  /*6a9d0*/  LDL.64 R42, [R1+0x1f8] ;  /* 0x0001f800012a7983 */ /* 0x001f220000100a00 */
        /* <DEDUP_REMOVED lines=8> */
[----:B------:R-:W4:Y:S02]  /*6aa60*/  LDL.64 R14, [R1+0x1e8] ;  /* 0x0001e800010e7983 */ /* 0x000f240000100a00 */
[----:B------:R-:W-:-:S02]  /*6aa70*/  IMAD.MOV.U32 R18, RZ, RZ, R9 ;  /* 0x000000ffff127224 */ /* 0x000fc400078e0009 */
[----:B------:R-:W-:Y:S01]  /*6aa80*/  IMAD.MOV.U32 R19, RZ, RZ, R8 ;  /* 0x000000ffff137224 */ /* 0x000fe200078e0008 */
[C---:B---3--:R-:W-:Y:S08]  /*6aa90*/  HMMA.16816.F32.BF16 R56, R44.reuse, R34, R56 ;  /* 0x000000222c38723c */ /* 0x048ff00000041838 */
[----:B--2---:R-:W-:Y:S01]  /*6aaa0*/  HMMA.16816.F32.BF16 R24, R44, R30, R24 ;  /* 0x0000001e2c18723c */ /* 0x004fe20000041818 */
[----:B------:R-:W-:-:S02]  /*6aab0*/  IMAD.MOV.U32 R9, RZ, RZ, R30 ;  /* 0x000000ffff097224 */ /* 0x000fc400078e001e */
[----:B------:R-:W-:Y:S11]  /*6aac0*/  IMAD.MOV.U32 R8, RZ, RZ, R31 ;  /* 0x000000ffff087224 */ /* 0x000ff600078e001f */
[----:B------:R-:W-:Y:S01]  /*6aad0*/  @!UPT UIADD3 URZ, URZ, URZ, URZ ;  /* 0x0000003f3f3ff290 */ /* 0x000fe2000fffe03f */
[----:B------:R-:W-:Y:S01]  /*6aae0*/  STL.64 [R1+0xa20], R56 ;  /* 0x000a203801007387 */ /* 0x000fe20000100a00 */
[----:B------:R0:W-:Y:S07]  /*6aaf0*/  STL.64 [R1+0xa28], R58 ;  /* 0x000a283a01007387 */ /* 0x0001ee0000100a00 */
[----:B------:R1:W-:Y:S02]  /*6ab00*/  STL.64 [R1+0xa10], R24 ;  /* 0x000a101801007387 */ /* 0x0003e40000100a00 */
[----:B------:R2:W-:Y:S01]  /*6ab10*/  STL.64 [R1+0xa18], R26 ;  /* 0x000a181a01007387 */ /* 0x0005e20000100a00 */
[----:B------:R-:W3:Y:S04]  /*6ab20*/  LDL R30, [R1+0x1c8] ;  /* 0x0001c800011e7983 */ /* 0x000ee80000100800 */
[----:B------:R-:W3:Y:S01]  /*6ab30*/  LDL R31, [R1+0x1cc] ;  /* 0x0001cc00011f7983 */ /* 0x000ee20000100800 */
[----:B----4-:R-:W-:-:S03]  /*6ab40*/  IMAD.MOV.U32 R38, RZ, RZ, R2 ;  /* 0x000000ffff267224 */ /* 0x010fc600078e0002 */
[----:B------:R-:W4:Y:S01]  /*6ab50*/  LDL.LU R32, [R1+0x9e0] ;  /* 0x0009e00001207983 */ /* 0x000f220000300800 */
[----:B------:R-:W-:Y:S02]  /*6ab60*/  IMAD.MOV.U32 R39, RZ, RZ, R0 ;  /* 0x000000ffff277224 */ /* 0x000fe400078e0000 */
[----:B------:R-:W-:Y:S01]  /*6ab70*/  IMAD.MOV.U32 R2, RZ, RZ, R34 ;  /* 0x000000ffff027224 */ /* 0x000fe200078e0022 */
[----:B------:R-:W4:Y:S01]  /*6ab80*/  LDL.LU R33, [R1+0x9e4] ;  /* 0x0009e40001217983 */ /* 0x000f220000300800 */
[C---:B------:R-:W-:Y:S01]  /*6ab90*/  HMMA.16816.F32.BF16 R48, R44.reuse, R42, R48 ;  /* 0x0000002a2c30723c */ /* 0x040fe20000041830 */
[----:B------:R-:W-:Y:S02]  /*6aba0*/  IMAD.MOV.U32 R0, RZ, RZ, R35 ;  /* 0x000000ffff007224 */ /* 0x000fe400078e0023 */
[----:B------:R-:W4:Y:S01]  /*6abb0*/  LDL.LU R34, [R1+0x9e8] ;  /* 0x0009e80001227983 */ /* 0x000f220000300800 */
[----:B------:R-:W4:Y:S02]  /*6abc0*/  LDL.LU R35, [R1+0x9ec] ;  /* 0x0009ec0001237983 */ /* 0x000f240000300800 */
[----:B0-----:R-:W4:Y:S02]  /*6abd0*/  LDL.64 R58, [R1+0x1d8] ;  /* 0x0001d800013a7983 */ /* 0x001f240000100a00 */
[----:B-1----:R-:W3:Y:S01]  /*6abe0*/  LDL.LU R24, [R1+0x9d0] ;  /* 0x0009d00001187983 */ /* 0x002ee20000300800 */
[----:B------:R-:W3:Y:S01]  /*6abf0*/  LDL.LU R25, [R1+0x9d4] ;  /* 0x0009d40001197983 */ /* 0x000ee20000300800 */
[----:B--2---:R-:W3:Y:S02]  /*6ac00*/  LDL.LU R26, [R1+0x9d8] ;  /* 0x0009d800011a7983 */ /* 0x004ee40000300800 */
[----:B------:R-:W3:Y:S02]  /*6ac10*/  LDL.LU R27, [R1+0x9dc] ;  /* 0x0009dc00011b7983 */ /* 0x000ee40000300800 */
[----:B------:R-:W-:Y:S01]  /*6ac20*/  STL.64 [R1+0x3778], R10 ;  /* 0x0037780a01007387 */ /* 0x000fe20000100a00 */
[----:B------:R0:W-:Y:S04]  /*6ac30*/  STL.64 [R1+0x3770], R8 ;  /* 0x0037700801007387 */ /* 0x0001e80000100a00 */
[----:B0-----:R-:W2:Y:S01]  /*6ac40*/  LDL.LU R8, [R1+0x9a0] ;  /* 0x0009a00001087983 */ /* 0x001ea20000300800 */
[----:B------:R-:W2:Y:S02]  /*6ac50*/  LDL.LU R9, [R1+0x9a4] ;  /* 0x0009a40001097983 */ /* 0x000ea40000300800 */
[----:B------:R-:W2:Y:S02]  /*6ac60*/  LDL.LU R10, [R1+0x9a8] ;  /* 0x0009a800010a7983 */ /* 0x000ea40000300800 */
[----:B------:R-:W2:Y:S01]  /*6ac70*/  LDL.LU R11, [R1+0x9ac] ;  /* 0x0009ac00010b7983 */ /* 0x000ea20000300800 */
[----:B------:R-:W-:Y:S01]  /*6ac80*/  STL.64 [R1+0xa00], R48 ;  /* 0x000a003001007387 */ /* 0x000fe20000100a00 */
[----:B------:R0:W-:Y:S03]  /*6ac90*/  STL.64 [R1+0xa08], R50 ;  /* 0x000a083201007387 */ /* 0x0001e60000100a00 */
[----:B0-----:R-:W2:Y:S01]  /*6aca0*/  LDL.LU.64 R50, [R1+0x3aa8] ;  /* 0x003aa80001327983 */ /* 0x001ea20000300a00 */
[----:B------:R-:W-:Y:S01]  /*6acb0*/  HMMA.16816.F32.BF16 R4, R44, R14, R4 ;  /* 0x0000000e2c04723c */ /* 0x000fe20000041804 */
[----:B------:R-:W-:-:S02]  /*6acc0*/  IMAD.MOV.U32 R49, RZ, RZ, R42 ;  /* 0x000000ffff317224 */ /* 0x000fc400078e002a */
[----:B------:R-:W-:Y:S02]  /*6acd0*/  IMAD.MOV.U32 R48, RZ, RZ, R43 ;  /* 0x000000ffff307224 */ /* 0x000fe400078e002b */
[----:B------:R-:W3:Y:S01]  /*6ace0*/  LDL.LU.64 R42, [R1+0x3aa0] ;  /* 0x003aa000012a7983 */ /* 0x000ee20000300a00 */
[----:B------:R-:W-:-:S03]  /*6acf0*/  IMAD.MOV.U32 R12, RZ, RZ, R15 ;  /* 0x000000ffff0c7224 */ /* 0x000fc600078e000f */
[----:B--2---:R0:W-:Y:S01]  /*6ad00*/  STL.64 [R1+0x37f8], R50 ;  /* 0x0037f83201007387 */ /* 0x0041e20000100a00 */
[----:B------:R-:W-:Y:S03]  /*6ad10*/  STL.64 [R1+0x37f0], R48 ;  /* 0x0037f03001007387 */ /* 0x000fe60000100a00 */
[----:B0-----:R-:W2:Y:S04]  /*6ad20*/  LDL R50, [R1+0x1a8] ;  /* 0x0001a80001327983 */ /* 0x001ea80000100800 */
[----:B------:R-:W2:Y:S06]  /*6ad30*/  LDL R51, [R1+0x1ac] ;  /* 0x0001ac0001337983 */ /* 0x000eac0000100800 */
[----:B------:R0:W-:Y:S02]  /*6ad40*/  STL.64 [R1+0x9f0], R4 ;  /* 0x0009f00401007387 */ /* 0x0001e40000100a00 */
[----:B------:R1:W-:Y:S02]  /*6ad50*/  STL.64 [R1+0x9f8], R6 ;  /* 0x0009f80601007387 */ /* 0x0003e40000100a00 */
[----:B0-----:R-:W-:Y:S01]  /*6ad60*/  IMAD.MOV.U32 R5, RZ, RZ, R14 ;  /* 0x000000ffff057224 */ /* 0x001fe200078e000e */
[----:B-1----:R-:W2:Y:S01]  /*6ad70*/  LDL.LU.64 R6, [R1+0x3a98] ;  /* 0x003a980001067983 */ /* 0x002ea20000300a00 */
[----:B------:R-:W2:Y:S02]  /*6ad80*/  LDL.LU R4, [R1+0x3a90] ;  /* 0x003a900001047983 */ /* 0x000ea40000300800 */
[----:B------:R-:W2:Y:S02]  /*6ad90*/  LDL.LU.64 R14, [R1+0x3a88] ;  /* 0x003a8800010e7983 */ /* 0x000ea40000300a00 */
[----:B------:R-:W3:Y:S01]  /*6ada0*/  LDL.LU R13, [R1+0x3a80] ;  /* 0x003a8000010d7983 */ /* 0x000ee20000300800 */
[----:B----4-:R-:W-:Y:S01]  /*6adb0*/  HMMA.16816.F32.BF16 R32, R44, R58, R32 ;  /* 0x0000003a2c20723c */ /* 0x010fe20000041820 */
[----:B--2---:R-:W-:Y:S01]  /*6adc0*/  STL.64 [R1+0x3788], R14 ;  /* 0x0037880e01007387 */ /* 0x004fe20000100a00 */
[----:B---3--:R0:W-:Y:S03]  /*6add0*/  STL.64 [R1+0x3780], R12 ;  /* 0x0037800c01007387 */ /* 0x0081e60000100a00 */
[----:B0-----:R-:W2:Y:S01]  /*6ade0*/  LDL.LU R12, [R1+0x9b0] ;  /* 0x0009b000010c7983 */ /* 0x001ea20000300800 */
[----:B------:R-:W2:Y:S02]  /*6adf0*/  LDL.LU R13, [R1+0x9b4] ;  /* 0x0009b400010d7983 */ /* 0x000ea40000300800 */
[----:B------:R-:W2:Y:S02]  /*6ae00*/  LDL.LU R14, [R1+0x9b8] ;  /* 0x0009b800010e7983 */ /* 0x000ea40000300800 */
[----:B------:R-:W2:Y:S01]  /*6ae10*/  LDL.LU R15, [R1+0x9bc] ;  /* 0x0009bc00010f7983 */ /* 0x000ea20000300800 */
[----:B------:R0:W-:Y:S01]  /*6ae20*/  STL.64 [R1+0x3768], R6 ;  /* 0x0037680601007387 */ /* 0x0001e20000100a00 */
[----:B------:R-:W-:Y:S03]  /*6ae30*/  STL.64 [R1+0x3760], R4 ;  /* 0x0037600401007387 */ /* 0x000fe60000100a00 */
[----:B0-----:R-:W3:Y:S04]  /*6ae40*/  LDL R6, [R1+0x1b8] ;  /* 0x0001b80001067983 */ /* 0x001ee80000100800 */
[----:B------:R-:W3:Y:S04]  /*6ae50*/  LDL R7, [R1+0x1bc] ;  /* 0x0001bc0001077983 */ /* 0x000ee80000100800 */
[----:B------:R-:W-:Y:S02]  /*6ae60*/  STL.64 [R1+0x9e0], R32 ;  /* 0x0009e02001007387 */ /* 0x000fe40000100a00 */
[----:B------:R0:W-:Y:S02]  /*6ae70*/  STL.64 [R1+0x9e8], R34 ;  /* 0x0009e82201007387 */ /* 0x0001e40000100a00 */
[----:B0-----:R-:W4:Y:S01]  /*6ae80*/  LDL.LU.64 R34, [R1+0x3a78] ;  /* 0x003a780001227983 */ /* 0x001f220000300a00 */
[----:B------:R-:W-:-:S02]  /*6ae90*/  IMAD.MOV.U32 R33, RZ, RZ, R58 ;  /* 0x000000ffff217224 */ /* 0x000fc400078e003a */
[----:B------:R-:W-:Y:S02]  /*6aea0*/  IMAD.MOV.U32 R32, RZ, RZ, R59 ;  /* 0x000000ffff207224 */ /* 0x000fe400078e003b */
[----:B------:R-:W2:Y:S01]  /*6aeb0*/  LDL.LU R56, [R1+0x3a70] ;  /* 0x003a700001387983 */ /* 0x000ea20000300800 */
[----:B----4-:R-:W-:Y:S02]  /*6aec0*/  STL.64 [R1+0x3808], R34 ;  /* 0x0038082201007387 */ /* 0x010fe40000100a00 */
[----:B------:R0:W-:Y:S02]  /*6aed0*/  STL.64 [R1+0x3800], R32 ;  /* 0x0038002001007387 */ /* 0x0001e40000100a00 */
[----:B0-----:R-:W3:Y:S01]  /*6aee0*/  LDL.LU R32, [R1+0x9c0] ;  /* 0x0009c00001207983 */ /* 0x001ee20000300800 */
[----:B------:R-:W3:Y:S02]  /*6aef0*/  LDL.LU R33, [R1+0x9c4] ;  /* 0x0009c40001217983 */ /* 0x000ee40000300800 */
[----:B------:R-:W3:Y:S02]  /*6af00*/  LDL.LU R34, [R1+0x9c8] ;  /* 0x0009c80001227983 */ /* 0x000ee40000300800 */
[----:B------:R-:W3:Y:S01]  /*6af10*/  LDL.LU R35, [R1+0x9cc] ;  /* 0x0009cc0001237983 */ /* 0x000ee20000300800 */
[C---:B------:R-:W-:Y:S01]  /*6af20*/  HMMA.16816.F32.BF16 R28, R44.reuse, R30, R24 ;  /* 0x0000001e2c1c723c */ /* 0x040fe20000041818 */
[----:B------:R-:W4:Y:S11]  /*6af30*/  LDL.LU.64 R24, [R1+0x3a68] ;  /* 0x003a680001187983 */ /* 0x000f360000300a00 */
[----:B------:R-:W-:Y:S11]  /*6af40*/  @!UPT UIADD3 URZ, URZ, URZ, URZ ;  /* 0x0000003f3f3ff290 */ /* 0x000ff6000fffe03f */
[----:B------:R0:W-:Y:S01]  /*6af50*/  STL.64 [R1+0x9d0], R28 ;  /* 0x0009d01c01007387 */ /* 0x0001e20000100a00 */
[----:B------:R-:W-:Y:S03]  /*6af60*/  STL.64 [R1+0x9d8], R30 ;  /* 0x0009d81e01007387 */ /* 0x000fe60000100a00 */
[----:B0-----:R-:W4:Y:S01]  /*6af70*/  LDL.LU.64 R28, [R1+0x3a60] ;  /* 0x003a6000011c7983 */ /* 0x001f220000300a00 */
[C---:B---3--:R-:W-:Y:S08]  /*6af80*/  HMMA.16816.F32.BF16 R32, R44.reuse, R6, R32 ;  /* 0x000000062c20723c */ /* 0x048ff00000041820 */
[C---:B--2---:R-:W-:Y:S08]  /*6af90*/  HMMA.16816.F32.BF16 R4, R44.reuse, R50, R12 ;  /* 0x000000322c04723c */ /* 0x044ff0000004180c */
[C---:B------:R-:W-:Y:S08]  /*6afa0*/  HMMA.16816.F32.BF16 R12, R44.reuse, R38, R8 ;  /* 0x000000262c0c723c */ /* 0x040ff00000041808 */
[C---:B------:R-:W-:Y:S01]  /*6afb0*/  HMMA.16816.F32.BF16 R8, R44.reuse, R18, R52 ;  /* 0x000000122c08723c */ /* 0x040fe20000041834 */
[----:B------:R-:W-:Y:S01]  /*6afc0*/  STL.64 [R1+0x9c0], R32 ;  /* 0x0009c02001007387 */ /* 0x000fe20000100a00 */
[----:B------:R-:W-:Y:S05]  /*6afd0*/  STL.64 [R1+0x9c8], R34 ;  /* 0x0009c82201007387 */ /* 0x000fea0000100a00 */
[----:B------:R-:W-:Y:S02]  /*6afe0*/  STL.64 [R1+0x9b0], R4 ;  /* 0x0009b00401007387 */ /* 0x000fe40000100a00 */
[----:B------:R0:W-:Y:S02]  /*6aff0*/  STL.64 [R1+0x9b8], R6 ;  /* 0x0009b80601007387 */ /* 0x0001e40000100a00 */
[----:B0-----:R-:W-:Y:S04]  /*6b000*/  HMMA.16816.F32.BF16 R4, R44, R42, R20 ;  /* 0x0000002a2c04723c */ /* 0x001fe80000041814 */
[----:B------:R-:W-:Y:S01]  /*6b010*/  STL.64 [R1+0x9a0], R12 ;  /* 0x0009a00c01007387 */ /* 0x000fe20000100a00 */
[----:B------:R-:W-:Y:S02]  /*6b020*/  STL.64 [R1+0x9a8], R14 ;  /* 0x0009a80e01007387 */ /* 0x000fe40000100a00 */
[----:B------:R-:W2:Y:S05]  /*6b030*/  LDL.LU R16, [R1+0xff0] ;  /* 0x000ff00001107983 */ /* 0x000eaa0000300800 */
[----:B------:R-:W-:Y:S01]  /*6b040*/  STL.64 [R1+0x990], R8 ;  /* 0x0009900801007387 */ /* 0x000fe20000100a00 */
[----:B------:R4:W-:Y:S10]  /*6b050*/  STL.64 [R1+0x998], R10 ;  /* 0x0009980a01007387 */ /* 0x0009f40000100a00 */
[----:B------:R-:W-:Y:S01]  /*6b060*/  STL.64 [R1+0x980], R4 ;  /* 0x0009800401007387 */ /* 0x000fe20000100a00 */
[----:B------:R0:W-:Y:S02]  /*6b070*/  STL.64 [R1+0x988], R6 ;  /* 0x0009880601007387 */ /* 0x0001e40000100a00 */
[----:B------:R-:W2:Y:S02]  /*6b080*/  LDL.LU R17, [R1+0xff4] ;  /* 0x000ff40001117983 */ /* 0x000ea40000300800 */
[----:B------:R-:W3:Y:S01]  /*6b090*/  LDL.LU R18, [R1+0xff8] ;  /* 0x000ff80001127983 */ /* 0x000ee20000300800 */
[----:B------:R-:W3:Y:S01]  /*6b0a0*/  LDL.LU R19, [R1+0xffc] ;  /* 0x000ffc0001137983 */ /* 0x000ee20000300800 */
[----:B----4-:R-:W-:-:S02]  /*6b0b0*/  IMAD.MOV.U32 R10, RZ, RZ, R24 ;  /* 0x000000ffff0a7224 */ /* 0x010fc400078e0018 */
[----:B------:R-:W-:Y:S01]  /*6b0c0*/  IMAD.MOV.U32 R11, RZ, RZ, R29 ;  /* 0x000000ffff0b7224 */ /* 0x000fe200078e001d */
[----:B---3--:R-:W-:Y:S01]  /*6b0d0*/  STL.64 [R1+0x3818], R18 ;  /* 0x0038181201007387 */ /* 0x008fe20000100a00 */
[----:B--2---:R1:W-:Y:S02]  /*6b0e0*/  STL.64 [R1+0x3810], R16 ;  /* 0x0038101001007387 */ /* 0x0043e40000100a00 */
[----:B------:R-:W2:Y:S02]  /*6b0f0*/  LDL.LU R24, [R1+0x3a58] ;  /* 0x003a580001187983 */ /* 0x000ea40000300800 */
[----:B------:R-:W3:Y:S01]  /*6b100*/  LDL.LU R29, [R1+0x3a54] ;  /* 0x003a5400011d7983 */ /* 0x000ee20000300800 */
[----:B------:R4:W-:Y:S01]  /*6b110*/  STL.64 [R1+0x3820], R10 ;  /* 0x0038200a01007387 */ /* 0x0009e20000100a00 */
[----:B------:R-:W3:Y:S02]  /*6b120*/  LDL.LU R12, [R1+0x1000] ;  /* 0x00100000010c7983 */ /* 0x000ee40000300800 */
[----:B------:R-:W3:Y:S02]  /*6b130*/  LDL.LU R13, [R1+0x1004] ;  /* 0x00100400010d7983 */ /* 0x000ee40000300800 */
[----:B------:R-:W3:Y:S01]  /*6b140*/  LDL.LU R14, [R1+0x1008] ;  /* 0x00100800010e7983 */ /* 0x000ee20000300800 */
[----:B------:R-:W3:Y:S01]  /*6b150*/  LDL.LU R15, [R1+0x100c] ;  /* 0x00100c00010f7983 */ /* 0x000ee20000300800 */
[----:B0-----:R-:W-:-:S02]  /*6b160*/  IMAD.MOV.U32 R6, RZ, RZ, R28 ;  /* 0x000000ffff067224 */ /* 0x001fc400078e001c */
[----:B------:R-:W-:Y:S02]  /*6b170*/  IMAD.MOV.U32 R7, RZ, RZ, R25 ;  /* 0x000000ffff077224 */ /* 0x000fe400078e0019 */
[----:B------:R-:W-:Y:S02]  /*6b180*/  IMAD.MOV.U32 R55, RZ, RZ, R56 ;  /* 0x000000ffff377224 */ /* 0x000fe400078e0038 */
[----:B--2---:R-:W-:Y:S01]  /*6b190*/  IMAD.MOV.U32 R54, RZ, RZ, R24 ;  /* 0x000000ffff367224 */ /* 0x004fe200078e0018 */
[----:B---3--:R-:W-:Y:S01]  /*6b1a0*/  STL.64 [R1+0x3830], R14 ;  /* 0x0038300e01007387 */ /* 0x008fe20000100a00 */
[----:B------:R-:W-:Y:S02]  /*6b1b0*/  STL.64 [R1+0x3828], R12 ;  /* 0x0038280c01007387 */ /* 0x000fe40000100a00 */
[----:B------:R-:W2:Y:S02]  /*6b1c0*/  LDL.LU R28, [R1+0x3a50] ;  /* 0x003a5000011c7983 */ /* 0x000ea40000300800 */
[----:B------:R-:W3:Y:S01]  /*6b1d0*/  LDL.LU R25, [R1+0x3a4c] ;  /* 0x003a4c0001197983 */ /* 0x000ee20000300800 */
[----:B------:R0:W-:Y:S01]  /*6b1e0*/  STL.64 [R1+0x3838], R6 ;  /* 0x0038380601007387 */ /* 0x0001e20000100a00 */
[----:B------:R-:W3:Y:S02]  /*6b1f0*/  LDL.LU R24, [R1+0x3a48] ;  /* 0x003a480001187983 */ /* 0x000ee40000300800 */
[----:B------:R0:W-:Y:S02]  /*6b200*/  STL.64 [R1+0x3840], R54 ;  /* 0x0038403601007387 */ /* 0x0001e40000100a00 */
[----:B------:R-:W3:Y:S01]  /*6b210*/  LDL.LU R56, [R1+0x1020] ;  /* 0x0010200001387983 */ /* 0x000ee20000300800 */
[----:B------:R-:W3:Y:S01]  /*6b220*/  LDL.LU R57, [R1+0x1024] ;  /* 0x0010240001397983 */ /* 0x000ee20000300800 */
[----:B------:R-:W3:Y:S02]  /*6b230*/  LDL.LU R58, [R1+0x1028] ;  /* 0x00102800013a7983 */ /* 0x000ee40000300800 */
[----:B------:R-:W3:Y:S02]  /*6b240*/  LDL.LU R59, [R1+0x102c] ;  /* 0x00102c00013b7983 */ /* 0x000ee40000300800 */
[----:B------:R-:W-:-:S02]  /*6b250*/  IMAD.MOV.U32 R39, RZ, RZ, R29 ;  /* 0x000000ffff277224 */ /* 0x000fc400078e001d */
[----:B--2---:R-:W-:Y:S01]  /*6b260*/  IMAD.MOV.U32 R38, RZ, RZ, R28 ;  /* 0x000000ffff267224 */ /* 0x004fe200078e001c */
[----:B---3--:R2:W-:Y:S01]  /*6b270*/  STL.64 [R1+0x3850], R58 ;  /* 0x0038503a01007387 */ /* 0x0085e20000100a00 */
[----:B------:R-:W-:Y:S02]  /*6b280*/  STL.64 [R1+0x3848], R56 ;  /* 0x0038483801007387 */ /* 0x000fe40000100a00 */
[----:B------:R-:W3:Y:S02]  /*6b290*/  LDL.LU R28, [R1+0x3a44] ;  /* 0x003a4400011c7983 */ /* 0x000ee40000300800 */
[----:B------:R-:W4:Y:S01]  /*6b2a0*/  LDL.LU R29, [R1+0x3a40] ;  /* 0x003a4000011d7983 */ /* 0x000f220000300800 */
[----:B------:R0:W-:Y:S01]  /*6b2b0*/  STL.64 [R1+0x3858], R38 ;  /* 0x0038582601007387 */ /* 0x0001e20000100a00 */
[----:B------:R-:W2:Y:S02]  /*6b2c0*/  LDL.LU R48, [R1+0x1030] ;  /* 0x0010300001307983 */ /* 0x000ea40000300800 */
[----:B------:R-:W2:Y:S02]  /*6b2d0*/  LDL.LU R49, [R1+0x1034] ;  /* 0x0010340001317983 */ /* 0x000ea40000300800 */
[----:B------:R-:W2:Y:S01]  /*6b2e0*/  LDL.LU R50, [R1+0x1038] ;  /* 0x0010380001327983 */ /* 0x000ea20000300800 */
[----:B------:R-:W2:Y:S01]  /*6b2f0*/  LDL.LU R51, [R1+0x103c] ;  /* 0x00103c0001337983 */ /* 0x000ea20000300800 */
[----:B------:R-:W-:-:S02]  /*6b300*/  IMAD.MOV.U32 R34, RZ, RZ, R24 ;  /* 0x000000ffff227224 */ /* 0x000fc400078e0018 */
[----:B------:R-:W-:Y:S01]  /*6b310*/  IMAD.MOV.U32 R35, RZ, RZ, R25 ;  /* 0x000000ffff237224 */ /* 0x000fe200078e0019 */
[----:B--2---:R2:W-:Y:S01]  /*6b320*/  STL.64 [R1+0x3868], R50 ;  /* 0x0038683201007387 */ /* 0x0045e20000100a00 */
[----:B------:R-:W-:Y:S02]  /*6b330*/  STL.64 [R1+0x3860], R48 ;  /* 0x0038603001007387 */ /* 0x000fe40000100a00 */
[----:B------:R-:W0:Y:S02]  /*6b340*/  LDL.LU R24, [R1+0x3a3c] ;  /* 0x003a3c0001187983 */ /* 0x000e240000300800 */
[----:B------:R-:W2:Y:S01]  /*6b350*/  LDL.LU R25, [R1+0x3a38] ;  /* 0x003a380001197983 */ /* 0x000ea20000300800 */
[----:B------:R0:W-:Y:S01]  /*6b360*/  STL.64 [R1+0x3870], R34 ;  /* 0x0038702201007387 */ /* 0x0001e20000100a00 */
[----:B-1----:R-:W2:Y:S02]  /*6b370*/  LDL.LU R16, [R1+0x1040] ;  /* 0x0010400001107983 */ /* 0x002ea40000300800 */
[----:B------:R-:W2:Y:S02]  /*6b380*/  LDL.LU R17, [R1+0x1044] ;  /* 0x0010440001117983 */ /* 0x000ea40000300800 */
[----:B------:R-:W2:Y:S01]  /*6b390*/  LDL.LU R18, [R1+0x1048] ;  /* 0x0010480001127983 */ /* 0x000ea20000300800 */
[----:B------:R-:W2:Y:S01]  /*6b3a0*/  LDL.LU R19, [R1+0x104c] ;  /* 0x00104c0001137983 */ /* 0x000ea20000300800 */
[----:B----4-:R-:W-:-:S02]  /*6b3b0*/  IMAD.MOV.U32 R10, RZ, RZ, R29 ;  /* 0x000000ffff0a7224 */ /* 0x010fc400078e001d */
[----:B---3--:R-:W-:Y:S02]  /*6b3c0*/  IMAD.MOV.U32 R11, RZ, RZ, R28 ;  /* 0x000000ffff0b7224 */ /* 0x008fe400078e001c */
[----:B0-----:R-:W-:Y:S02]  /*6b3d0*/  IMAD.MOV.U32 R7, RZ, RZ, R24 ;  /* 0x000000ffff077224 */ /* 0x001fe400078e0018 */
[----:B--2---:R-:W-:Y:S01]  /*6b3e0*/  IMAD.MOV.U32 R6, RZ, RZ, R25 ;  /* 0x000000ffff067224 */ /* 0x004fe200078e0019 */
[----:B------:R0:W-:Y:S01]  /*6b3f0*/  STL.64 [R1+0x3880], R18 ;  /* 0x0038801201007387 */ /* 0x0001e20000100a00 */
[----:B------:R-:W-:Y:S02]  /*6b400*/  STL.64 [R1+0x3878], R16 ;  /* 0x0038781001007387 */ /* 0x000fe40000100a00 */
[----:B------:R-:W2:Y:S02]  /*6b410*/  LDL.LU R29, [R1+0x3a34] ;  /* 0x003a3400011d7983 */ /* 0x000ea40000300800 */
[----:B------:R-:W3:Y:S01]  /*6b420*/  LDL.LU R28, [R1+0x3a30] ;  /* 0x003a3000011c7983 */ /* 0x000ee20000300800 */
[----:B------:R-:W-:Y:S01]  /*6b430*/  STL.64 [R1+0x3888], R10 ;  /* 0x0038880a01007387 */ /* 0x000fe20000100a00 */
[----:B------:R-:W4:Y:S02]  /*6b440*/  LDL.LU R25, [R1+0x3a2c] ;  /* 0x003a2c0001197983 */ /* 0x000f240000300800 */
[----:B------:R-:W4:Y:S02]  /*6b450*/  LDL.LU R24, [R1+0x3a28] ;  /* 0x003a280001187983 */ /* 0x000f240000300800 */
[----:B------:R1:W-:Y:S01]  /*6b460*/  STL.64 [R1+0x3890], R6 ;  /* 0x0038900601007387 */ /* 0x0003e20000100a00 */
[----:B------:R-:W4:Y:S01]  /*6b470*/  LDL.LU R52, [R1+0x1060] ;  /* 0x0010600001347983 */ /* 0x000f220000300800 */
[----:B------:R-:W4:Y:S02]  /*6b480*/  LDL.LU R53, [R1+0x1064] ;  /* 0x0010640001357983 */ /* 0x000f240000300800 */
[----:B------:R-:W4:Y:S02]  /*6b490*/  LDL.LU R54, [R1+0x1068] ;  /* 0x0010680001367983 */ /* 0x000f240000300800 */
[----:B------:R-:W4:Y:S02]  /*6b4a0*/  LDL.LU R55, [R1+0x106c] ;  /* 0x00106c0001377983 */ /* 0x000f240000300800 */
[----:B--2---:R-:W-:-:S02]  /*6b4b0*/  IMAD.MOV.U32 R59, RZ, RZ, R29 ;  /* 0x000000ffff3b7224 */ /* 0x004fc400078e001d */
[----:B---3--:R-:W-:Y:S01]  /*6b4c0*/  IMAD.MOV.U32 R58, RZ, RZ, R28 ;  /* 0x000000ffff3a7224 */ /* 0x008fe200078e001c */
[----:B----4-:R-:W-:Y:S01]  /*6b4d0*/  STL.64 [R1+0x38a0], R54 ;  /* 0x0038a03601007387 */ /* 0x010fe20000100a00 */
[----:B------:R2:W-:Y:S02]  /*6b4e0*/  STL.64 [R1+0x3898], R52 ;  /* 0x0038983401007387 */ /* 0x0005e40000100a00 */
[----:B------:R-:W3:Y:S02]  /*6b4f0*/  LDL.LU R28, [R1+0x3a24] ;  /* 0x003a2400011c7983 */ /* 0x000ee40000300800 */
[----:B------:R-:W0:Y:S01]  /*6b500*/  LDL.LU R29, [R1+0x3a20] ;  /* 0x003a2000011d7983 */ /* 0x000e220000300800 */
[----:B------:R4:W-:Y:S01]  /*6b510*/  STL.64 [R1+0x38a8], R58 ;  /* 0x0038a83a01007387 */ /* 0x0009e20000100a00 */
[----:B------:R-:W2:Y:S02]  /*6b520*/  LDL.LU R36, [R1+0x1070] ;  /* 0x0010700001247983 */ /* 0x000ea40000300800 */
[----:B------:R-:W2:Y:S02]  /*6b530*/  LDL.LU R37, [R1+0x1074] ;  /* 0x0010740001257983 */ /* 0x000ea40000300800 */
[----:B------:R-:W2:Y:S01]  /*6b540*/  LDL.LU R38, [R1+0x1078] ;  /* 0x0010780001267983 */ /* 0x000ea20000300800 */
[----:B------:R-:W2:Y:S01]  /*6b550*/  LDL.LU R39, [R1+0x107c] ;  /* 0x00107c0001277983 */ /* 0x000ea20000300800 */
[----:B------:R-:W-:-:S02]  /*6b560*/  IMAD.MOV.U32 R50, RZ, RZ, R24 ;  /* 0x000000ffff327224 */ /* 0x000fc400078e0018 */
[----:B------:R-:W-:Y:S01]  /*6b570*/  IMAD.MOV.U32 R51, RZ, RZ, R25 ;  /* 0x000000ffff337224 */ /* 0x000fe200078e0019 */
[----:B--2---:R-:W-:Y:S01]  /*6b580*/  STL.64 [R1+0x38b8], R38 ;  /* 0x0038b82601007387 */ /* 0x004fe20000100a00 */
[----:B------:R2:W-:Y:S02]  /*6b590*/  STL.64 [R1+0x38b0], R36 ;  /* 0x0038b02401007387 */ /* 0x0005e40000100a00 */
[----:B------:R-:W1:Y:S02]  /*6b5a0*/  LDL.LU R24, [R1+0x3a1c] ;  /* 0x003a1c0001187983 */ /* 0x000e640000300800 */
[----:B------:R-:W2:Y:S01]  /*6b5b0*/  LDL.LU R25, [R1+0x3a18] ;  /* 0x003a180001197983 */ /* 0x000ea20000300800 */
[----:B------:R1:W-:Y:S01]  /*6b5c0*/  STL.64 [R1+0x38c0], R50 ;  /* 0x0038c03201007387 */ /* 0x0003e20000100a00 */
[----:B------:R-:W4:Y:S02]  /*6b5d0*/  LDL.LU R32, [R1+0x1080] ;  /* 0x0010800001207983 */ /* 0x000f240000300800 */
[----:B------:R-:W4:Y:S02]  /*6b5e0*/  LDL.LU R33, [R1+0x1084] ;  /* 0x0010840001217983 */ /* 0x000f240000300800 */
[----:B------:R-:W4:Y:S01]  /*6b5f0*/  LDL.LU R34, [R1+0x1088] ;  /* 0x0010880001227983 */ /* 0x000f220000300800 */
[----:B------:R-:W4:Y:S01]  /*6b600*/  LDL.LU R35, [R1+0x108c] ;  /* 0x00108c0001237983 */ /* 0x000f220000300800 */
[----:B0-----:R-:W-:-:S02]  /*6b610*/  IMAD.MOV.U32 R18, RZ, RZ, R29 ;  /* 0x000000ffff127224 */ /* 0x001fc400078e001d */
[----:B---3--:R-:W-:Y:S02]  /*6b620*/  IMAD.MOV.U32 R19, RZ, RZ, R28 ;  /* 0x000000ffff137224 */ /* 0x008fe400078e001c */
[----:B-1----:R-:W-:Y:S02]  /*6b630*/  IMAD.MOV.U32 R7, RZ, RZ, R24 ;  /* 0x000000ffff077224 */ /* 0x002fe400078e0018 */
[----:B--2---:R-:W-:Y:S01]  /*6b640*/  IMAD.MOV.U32 R6, RZ, RZ, R25 ;  /* 0x000000ffff067224 */ /* 0x004fe200078e0019 */
[----:B----4-:R-:W-:Y:S01]  /*6b650*/  STL.64 [R1+0x38d0], R34 ;  /* 0x0038d02201007387 */ /* 0x010fe20000100a00 */
[----:B------:R0:W-:Y:S02]  /*6b660*/  STL.64 [R1+0x38c8], R32 ;  /* 0x0038c82001007387 */ /* 0x0001e40000100a00 */
[----:B------:R-:W2:Y:S02]  /*6b670*/  LDL.LU R29, [R1+0x3a14] ;  /* 0x003a1400011d7983 */ /* 0x000ea40000300800 */
[----:B------:R-:W3:Y:S01]  /*6b680*/  LDL.LU R28, [R1+0x3a10] ;  /* 0x003a1000011c7983 */ /* 0x000ee20000300800 */
[----:B------:R1:W-:Y:S01]  /*6b690*/  STL.64 [R1+0x38d8], R18 ;  /* 0x0038d81201007387 */ /* 0x0003e20000100a00 */
[----:B------:R-:W4:Y:S02]  /*6b6a0*/  LDL.LU R25, [R1+0x3a0c] ;  /* 0x003a0c0001197983 */ /* 0x000f240000300800 */
[----:B------:R-:W4:Y:S02]  /*6b6b0*/  LDL.LU R24, [R1+0x3a08] ;  /* 0x003a080001187983 */ /* 0x000f240000300800 */
[----:B------:R-:W-:Y:S01]  /*6b6c0*/  STL.64 [R1+0x38e0], R6 ;  /* 0x0038e00601007387 */ /* 0x000fe20000100a00 */
[----:B------:R-:W4:Y:S01]  /*6b6d0*/  LDL.LU R52, [R1+0x10a0] ;  /* 0x0010a00001347983 */ /* 0x000f220000300800 */
[----:B------:R-:W4:Y:S02]  /*6b6e0*/  LDL.LU R53, [R1+0x10a4] ;  /* 0x0010a40001357983 */ /* 0x000f240000300800 */
[----:B------:R-:W4:Y:S02]  /*6b6f0*/  LDL.LU R54, [R1+0x10a8] ;  /* 0x0010a80001367983 */ /* 0x000f240000300800 */
[----:B------:R-:W4:Y:S02]  /*6b700*/  LDL.LU R55, [R1+0x10ac] ;  /* 0x0010ac0001377983 */ /* 0x000f240000300800 */
[----:B--2---:R-:W-:-:S02]  /*6b710*/  IMAD.MOV.U32 R59, RZ, RZ, R29 ;  /* 0x000000ffff3b7224 */ /* 0x004fc400078e001d */
[----:B---3--:R-:W-:Y:S01]  /*6b720*/  IMAD.MOV.U32 R58, RZ, RZ, R28 ;  /* 0x000000ffff3a7224 */ /* 0x008fe200078e001c */
[----:B----4-:R2:W-:Y:S01]  /*6b730*/  STL.64 [R1+0x38f0], R54 ;  /* 0x0038f03601007387 */ /* 0x0105e20000100a00 */
[----:B------:R-:W-:Y:S02]  /*6b740*/  STL.64 [R1+0x38e8], R52 ;  /* 0x0038e83401007387 */ /* 0x000fe40000100a00 */
[----:B------:R-:W3:Y:S02]  /*6b750*/  LDL.LU R28, [R1+0x3a04] ;  /* 0x003a0400011c7983 */ /* 0x000ee40000300800 */
[----:B------:R-:W1:Y:S01]  /*6b760*/  LDL.LU R29, [R1+0x3a00] ;  /* 0x003a0000011d7983 */ /* 0x000e620000300800 */
        /* <DEDUP_REMOVED lines=9> */
[----:B------:R-:W2:Y:S02]  /*6b800*/  LDL.LU R24, [R1+0x39fc] ;  /* 0x0039fc0001187983 */ /* 0x000ea40000300800 */
[----:B------:R-:W4:Y:S01]  /*6b810*/  LDL.LU R25, [R1+0x39f8] ;  /* 0x0039f80001197983 */ /* 0x000f220000300800 */
[----:B------:R2:W-:Y:S01]  /*6b820*/  STL.64 [R1+0x3910], R50 ;  /* 0x0039103201007387 */ /* 0x0005e20000100a00 */
[----:B0-----:R-:W4:Y:S02]  /*6b830*/  LDL.LU R32, [R1+0x10c0] ;  /* 0x0010c00001207983 */ /* 0x001f240000300800 */
[----:B------:R-:W4:Y:S02]  /*6b840*/  LDL.LU R33, [R1+0x10c4] ;  /* 0x0010c40001217983 */ /* 0x000f240000300800 */
[----:B------:R-:W4:Y:S01]  /*6b850*/  LDL.LU R34, [R1+0x10c8] ;  /* 0x0010c80001227983 */ /* 0x000f220000300800 */
[----:B------:R-:W4:Y:S01]  /*6b860*/  LDL.LU R35, [R1+0x10cc] ;  /* 0x0010cc0001237983 */ /* 0x000f220000300800 */
[----:B-1----:R-:W-:-:S02]  /*6b870*/  IMAD.MOV.U32 R18, RZ, RZ, R29 ;  /* 0x000000ffff127224 */ /* 0x002fc400078e001d */
[----:B---3--:R-:W-:Y:S02]  /*6b880*/  IMAD.MOV.U32 R19, RZ, RZ, R28 ;  /* 0x000000ffff137224 */ /* 0x008fe400078e001c */
[----:B--2---:R-:W-:Y:S02]  /*6b890*/  IMAD.MOV.U32 R55, RZ, RZ, R24 ;  /* 0x000000ffff377224 */ /* 0x004fe400078e0018 */
[----:B----4-:R-:W-:Y:S01]  /*6b8a0*/  IMAD.MOV.U32 R54, RZ, RZ, R25 ;  /* 0x000000ffff367224 */ /* 0x010fe200078e0019 */
[----:B------:R0:W-:Y:S01]  /*6b8b0*/  STL.64 [R1+0x3920], R34 ;  /* 0x0039202201007387 */ /* 0x0001e20000100a00 */
[----:B------:R-:W-:Y:S02]  /*6b8c0*/  STL.64 [R1+0x3918], R32 ;  /* 0x0039182001007387 */ /* 0x000fe40000100a00 */
[----:B------:R-:W2:Y:S02]  /*6b8d0*/  LDL.LU R29, [R1+0x39f4] ;  /* 0x0039f400011d7983 */ /* 0x000ea40000300800 */
[----:B------:R-:W3:Y:S01]  /*6b8e0*/  LDL.LU R28, [R1+0x39f0] ;  /* 0x0039f000011c7983 */ /* 0x000ee20000300800 */
[----:B------:R1:W-:Y:S01]  /*6b8f0*/  STL.64 [R1+0x3928], R18 ;  /* 0x0039281201007387 */ /* 0x0003e20000100a00 */
[----:B------:R-:W4:Y:S02]  /*6b900*/  LDL.LU R25, [R1+0x39ec] ;  /* 0x0039ec0001197983 */ /* 0x000f240000300800 */
[----:B------:R-:W0:Y:S02]  /*6b910*/  LDL.LU R24, [R1+0x39e8] ;  /* 0x0039e80001187983 */ /* 0x000e240000300800 */
        /* <DEDUP_REMOVED lines=8> */
[----:B------:R-:W-:Y:S02]  /*6b9a0*/  STL.64 [R1+0x3938], R56 ;  /* 0x0039383801007387 */ /* 0x000fe40000100a00 */
[----:B------:R-:W2:Y:S02]  /*6b9b0*/  LDL.LU R28, [R1+0x39e4] ;  /* 0x0039e400011c7983 */ /* 0x000ea40000300800 */
[----:B------:R-:W3:Y:S01]  /*6b9c0*/  LDL.LU R29, [R1+0x39e0] ;  /* 0x0039e000011d7983 */ /* 0x000ee20000300800 */
[----:B------:R4:W-:Y:S01]  /*6b9d0*/  STL.64 [R1+0x3948], R38 ;  /* 0x0039482601007387 */ /* 0x0009e20000100a00 */
[----:B------:R-:W2:Y:S02]  /*6b9e0*/  LDL.LU R48, [R1+0x10f0] ;  /* 0x0010f00001307983 */ /* 0x000ea40000300800 */
[----:B------:R-:W2:Y:S02]  /*6b9f0*/  LDL.LU R49, [R1+0x10f4] ;  /* 0x0010f40001317983 */ /* 0x000ea40000300800 */
[----:B------:R-:W2:Y:S01]  /*6ba00*/  LDL.LU R50, [R1+0x10f8] ;  /* 0x0010f80001327983 */ /* 0x000ea20000300800 */
[----:B------:R-:W2:Y:S01]  /*6ba10*/  LDL.LU R51, [R1+0x10fc] ;  /* 0x0010fc0001337983 */ /* 0x000ea20000300800 */
[----:B0-----:R-:W-:-:S02]  /*6ba20*/  IMAD.MOV.U32 R34, RZ, RZ, R24 ;  /* 0x000000ffff227224 */ /* 0x001fc400078e0018 */
[----:B------:R-:W-:Y:S01]  /*6ba30*/  IMAD.MOV.U32 R35, RZ, RZ, R25 ;  /* 0x000000ffff237224 */ /* 0x000fe200078e0019 */
[----:B--2---:R-:W-:Y:S01]  /*6ba40*/  STL.64 [R1+0x3958], R50 ;  /* 0x0039583201007387 */ /* 0x004fe20000100a00 */
[----:B------:R0:W-:Y:S02]  /*6ba50*/  STL.64 [R1+0x3950], R48 ;  /* 0x0039503001007387 */ /* 0x0001e40000100a00 */
[----:B------:R-:W4:Y:S02]  /*6ba60*/  LDL.LU R24, [R1+0x39dc] ;  /* 0x0039dc0001187983 */ /* 0x000f240000300800 */
[----:B------:R-:W2:Y:S01]  /*6ba70*/  LDL.LU R25, [R1+0x39d8] ;  /* 0x0039d80001197983 */ /* 0x000ea20000300800 */
[----:B------:R0:W-:Y:S01]  /*6ba80*/  STL.64 [R1+0x3960], R34 ;  /* 0x0039602201007387 */ /* 0x0001e20000100a00 */
[----:B------:R-:W2:Y:S02]  /*6ba90*/  LDL.LU R16, [R1+0x1100] ;  /* 0x0011000001107983 */ /* 0x000ea40000300800 */
[----:B------:R-:W2:Y:S02]  /*6baa0*/  LDL.LU R17, [R1+0x1104] ;  /* 0x0011040001117983 */ /* 0x000ea40000300800 */
[----:B-1----:R-:W2:Y:S01]  /*6bab0*/  LDL.LU R18, [R1+0x1108] ;  /* 0x0011080001127983 */ /* 0x002ea20000300800 */
[----:B------:R-:W2:Y:S01]  /*6bac0*/  LDL.LU R19, [R1+0x110c] ;  /* 0x00110c0001137983 */ /* 0x000ea20000300800 */
[----:B---3--:R-:W-:-:S02]  /*6bad0*/  IMAD.MOV.U32 R54, RZ, RZ, R29 ;  /* 0x000000ffff367224 */ /* 0x008fc400078e001d */
[----:B------:R-:W-:Y:S02]  /*6bae0*/  IMAD.MOV.U32 R55, RZ, RZ, R28 ;  /* 0x000000ffff377224 */ /* 0x000fe400078e001c */
[----:B----4-:R-:W-:Y:S02]  /*6baf0*/  IMAD.MOV.U32 R39, RZ, RZ, R24 ;  /* 0x000000ffff277224 */ /* 0x010fe400078e0018 */
[----:B--2---:R-:W-:Y:S01]  /*6bb00*/  IMAD.MOV.U32 R38, RZ, RZ, R25 ;  /* 0x000000ffff267224 */ /* 0x004fe200078e0019 */
[----:B------:R-:W-:Y:S01]  /*6bb10*/  STL.64 [R1+0x3970], R18 ;  /* 0x0039701201007387 */ /* 0x000fe20000100a00 */
[----:B------:R1:W-:Y:S02]  /*6bb20*/  STL.64 [R1+0x3968], R16 ;  /* 0x0039681001007387 */ /* 0x0003e40000100a00 */
[----:B------:R-:W2:Y:S02]  /*6bb30*/  LDL.LU R29, [R1+0x39d4] ;  /* 0x0039d400011d7983 */ /* 0x000ea40000300800 */
[----:B------:R-:W3:Y:S01]  /*6bb40*/  LDL.LU R28, [R1+0x39d0] ;  /* 0x0039d000011c7983 */ /* 0x000ee20000300800 */
[----:B------:R4:W-:Y:S01]  /*6bb50*/  STL.64 [R1+0x3978], R54 ;  /* 0x0039783601007387 */ /* 0x0009e20000100a00 */
[----:B------:R-:W4:Y:S02]  /*6bb60*/  LDL.LU R25, [R1+0x39cc] ;  /* 0x0039cc0001197983 */ /* 0x000f240000300800 */
[----:B------:R-:W4:Y:S02]  /*6bb70*/  LDL.LU R24, [R1+0x39c8] ;  /* 0x0039c80001187983 */ /* 0x000f240000300800 */
[----:B------:R1:W-:Y:S01]  /*6bb80*/  STL.64 [R1+0x3980], R38 ;  /* 0x0039802601007387 */ /* 0x0003e20000100a00 */
[----:B0-----:R-:W4:Y:S01]  /*6bb90*/  LDL.LU R48, [R1+0x1120] ;  /* 0x0011200001307983 */ /* 0x001f220000300800 */
        /* <DEDUP_REMOVED lines=9> */
[----:B------:R-:W-:Y:S01]  /*6bc30*/  STL.64 [R1+0x3998], R34 ;  /* 0x0039982201007387 */ /* 0x000fe20000100a00 */
[----:B-1----:R-:W4:Y:S02]  /*6bc40*/  LDL.LU R16, [R1+0x1130] ;  /* 0x0011300001107983 */ /* 0x002f240000300800 */
[----:B------:R-:W4:Y:S02]  /*6bc50*/  LDL.LU R17, [R1+0x1134] ;  /* 0x0011340001117983 */ /* 0x000f240000300800 */
[----:B------:R-:W2:Y:S01]  /*6bc60*/  LDL.LU R18, [R1+0x1138] ;  /* 0x0011380001127983 */ /* 0x000ea20000300800 */
[----:B------:R-:W2:Y:S01]  /*6bc70*/  LDL.LU R19, [R1+0x113c] ;  /* 0x00113c0001137983 */ /* 0x000ea20000300800 */
[----:B------:R-:W-:-:S02]  /*6bc80*/  IMAD.MOV.U32 R54, RZ, RZ, R24 ;  /* 0x000000ffff367224 */ /* 0x000fc400078e0018 */
[----:B------:R-:W-:Y:S01]  /*6bc90*/  IMAD.MOV.U32 R55, RZ, RZ, R25 ;  /* 0x000000ffff377224 */ /* 0x000fe200078e0019 */
[----:B--2---:R-:W-:Y:S01]  /*6bca0*/  STL.64 [R1+0x39a8], R18 ;  /* 0x0039a81201007387 */ /* 0x004fe20000100a00 */
[----:B----4-:R-:W-:Y:S02]  /*6bcb0*/  STL.64 [R1+0x39a0], R16 ;  /* 0x0039a01001007387 */ /* 0x010fe40000100a00 */
[----:B------:R-:W2:Y:S02]  /*6bcc0*/  LDL.LU R24, [R1+0x39bc] ;  /* 0x0039bc0001187983 */ /* 0x000ea40000300800 */
[----:B------:R-:W4:Y:S01]  /*6bcd0*/  LDL.LU R25, [R1+0x39b8] ;  /* 0x0039b80001197983 */ /* 0x000f220000300800 */
[----:B------:R0:W-:Y:S01]  /*6bce0*/  STL.64 [R1+0x39b0], R54 ;  /* 0x0039b03601007387 */ /* 0x0001e20000100a00 */
[----:B------:R-:W4:Y:S02]  /*6bcf0*/  LDL.LU R36, [R1+0x1140] ;  /* 0x0011400001247983 */ /* 0x000f240000300800 */
[----:B------:R-:W4:Y:S02]  /*6bd00*/  LDL.LU R37, [R1+0x1144] ;  /* 0x0011440001257983 */ /* 0x000f240000300800 */
[----:B------:R-:W4:Y:S01]  /*6bd10*/  LDL.LU R38, [R1+0x1148] ;  /* 0x0011480001267983 */ /* 0x000f220000300800 */
[----:B------:R-:W4:Y:S01]  /*6bd20*/  LDL.LU R39, [R1+0x114c] ;  /* 0x00114c0001277983 */ /* 0x000f220000300800 */
[----:B------:R-:W4:Y:S02]  /*6bd30*/  LDL.LU R52, [R1+0x970] ;  /* 0x0009700001347983 */ /* 0x000f240000300800 */
[----:B------:R-:W4:Y:S01]  /*6bd40*/  LDL.LU R53, [R1+0x974] ;  /* 0x0009740001357983 */ /* 0x000f220000300800 */
[----:B0-----:R-:W4:Y:S01]  /*6bd50*/  LDL.LU R54, [R1+0x978] ;  /* 0x0009780001367983 */ /* 0x001f220000300800 */
[----:B------:R-:W4:Y:S02]  /*6bd60*/  LDL.LU R55, [R1+0x97c] ;  /* 0x00097c0001377983 */ /* 0x000f240000300800 */
[----:B------:R-:W4:Y:S02]  /*6bd70*/  LDL.LU R32, [R1+0x960] ;  /* 0x0009600001207983 */ /* 0x000f240000300800 */
[----:B------:R-:W4:Y:S01]  /*6bd80*/  LDL.LU R33, [R1+0x964] ;  /* 0x0009640001217983 */ /* 0x000f220000300800 */
[----:B------:R-:W4:Y:S01]  /*6bd90*/  LDL.LU R34, [R1+0x968] ;  /* 0x0009680001227983 */ /* 0x000f220000300800 */
[----:B------:R-:W4:Y:S02]  /*6bda0*/  LDL.LU R35, [R1+0x96c] ;  /* 0x00096c0001237983 */ /* 0x000f240000300800 */
[----:B------:R-:W4:Y:S02]  /*6bdb0*/  LDL R43, [R1+0x272c] ;  /* 0x00272c00012b7983 */ /* 0x000f240000100800 */
        /* <DEDUP_REMOVED lines=15> */
[----:B------:R-:W-:-:S02]  /*6beb0*/  IMAD.MOV.U32 R51, RZ, RZ, R28 ;  /* 0x000000ffff337224 */ /* 0x000fc400078e001c */
[----:B------:R-:W4:Y:S02]  /*6bec0*/  LDL.LU R15, [R1+0x105c] ;  /* 0x00105c00010f7983 */ /* 0x000f240000300800 */
[----:B---3--:R-:W-:Y:S01]  /*6bed0*/  IMAD.MOV.U32 R50, RZ, RZ, R29 ;  /* 0x000000ffff327224 */ /* 0x008fe200078e001d */
[----:B------:R-:W3:Y:S01]  /*6bee0*/  LDL.LU R28, [R1+0x1010] ;  /* 0x00101000011c7983 */ /* 0x000ee20000300800 */
[----:B------:R-:W3:Y:S02]  /*6bef0*/  LDL.LU R29, [R1+0x1014] ;  /* 0x00101400011d7983 */ /* 0x000ee40000300800 */
[----:B------:R-:W3:Y:S02]  /*6bf00*/  LDL.LU R30, [R1+0x1018] ;  /* 0x00101800011e7983 */ /* 0x000ee40000300800 */
[----:B------:R-:W3:Y:S01]  /*6bf10*/  LDL.LU R31, [R1+0x101c] ;  /* 0x00101c00011f7983 */ /* 0x000ee20000300800 */
[----:B------:R-:W3:Y:S01]  /*6bf20*/  LDL.LU R20, [R1+0xfe0] ;  /* 0x000fe00001147983 */ /* 0x000ee20000300800 */
[----:B------:R-:W3:Y:S02]  /*6bf30*/  LDL.LU R21, [R1+0xfe4] ;  /* 0x000fe40001157983 */ /* 0x000ee40000300800 */
[----:B------:R-:W3:Y:S02]  /*6bf40*/  LDL.LU R22, [R1+0xfe8] ;  /* 0x000fe80001167983 */ /* 0x000ee40000300800 */
[----:B------:R-:W3:Y:S02]  /*6bf50*/  LDL.LU R23, [R1+0xfec] ;  /* 0x000fec0001177983 */ /* 0x000ee40000300800 */
[----:B--2---:R-:W-:-:S02]  /*6bf60*/  IMAD.MOV.U32 R19, RZ, RZ, R24 ;  /* 0x000000ffff137224 */ /* 0x004fc400078e0018 */
[----:B----4-:R-:W-:Y:S01]  /*6bf70*/  IMAD.MOV.U32 R18, RZ, RZ, R25 ;  /* 0x000000ffff127224 */ /* 0x010fe200078e0019 */
[----:B------:R-:W2:Y:S01]  /*6bf80*/  LDL.LU R24, [R1+0xfd0] ;  /* 0x000fd00001187983 */ /* 0x000ea20000300800 */
[----:B------:R-:W2:Y:S02]  /*6bf90*/  LDL.LU R25, [R1+0xfd4] ;  /* 0x000fd40001197983 */ /* 0x000ea40000300800 */
[----:B------:R-:W2:Y:S02]  /*6bfa0*/  LDL.LU R26, [R1+0xfd8] ;  /* 0x000fd800011a7983 */ /* 0x000ea40000300800 */
[----:B------:R-:W2:Y:S01]  /*6bfb0*/  LDL.LU R27, [R1+0xfdc] ;  /* 0x000fdc00011b7983 */ /* 0x000ea20000300800 */
[C---:B------:R-:W-:Y:S01]  /*6bfc0*/  HMMA.16816.F32.BF16 R16, R44.reuse, R18, R52 ;  /* 0x000000122c10723c */ /* 0x040fe20000041834 */
[----:B------:R-:W4:Y:S07]  /*6bfd0*/  LDL.LU.64 R54, [R1+0x39b0] ;  /* 0x0039b00001367983 */ /* 0x000f2e0000300a00 */
[C---:B------:R-:W-:Y:S01]  /*6bfe0*/  HMMA.16816.F32.BF16 R48, R44.reuse, R50, R32 ;  /* 0x000000322c30723c */ /* 0x040fe20000041820 */
[----:B------:R-:W0:Y:S11]  /*6bff0*/  LDSM.16.MT88.4 R40, [R43+0x8800] ;  /* 0x008800002b28783b */ /* 0x000e360000004200 */
[----:B------:R-:W-:Y:S03]  /*6c000*/  @!UPT UIADD3 URZ, URZ, URZ, URZ ;  /* 0x0000003f3f3ff290 */ /* 0x000fe6000fffe03f */
[----:B------:R-:W-:Y:S01]  /*6c010*/  STL.64 [R1+0x970], R16 ;  /* 0x0009701001007387 */ /* 0x000fe20000100a00 */
[----:B------:R1:W-:Y:S03]  /*6c020*/  STL.64 [R1+0x978], R18 ;  /* 0x0009781201007387 */ /* 0x0003e60000100a00 */
[----:B-1----:R-:W2:Y:S01]  /*6c030*/  LDL.LU.64 R18, [R1+0x39a8] ;  /* 0x0039a80001127983 */ /* 0x002ea20000300a00 */
[----:B------:R-:W2:Y:S02]  /*6c040*/  LDL.LU.64 R16, [R1+0x39a0] ;  /* 0x0039a00001107983 */ /* 0x000ea40000300a00 */
[----:B------:R-:W2:Y:S02]  /*6c050*/  LDL.LU.64 R34, [R1+0x3998] ;  /* 0x0039980001227983 */ /* 0x000ea40000300a00 */
[----:B------:R-:W-:Y:S01]  /*6c060*/  STL.64 [R1+0x960], R48 ;  /* 0x0009603001007387 */ /* 0x000fe20000100a00 */
[----:B------:R1:W-:Y:S04]  /*6c070*/  STL.64 [R1+0x968], R50 ;  /* 0x0009683201007387 */ /* 0x0003e80000100a00 */
[----:B-1----:R-:W3:Y:S01]  /*6c080*/  LDL.LU.64 R50, [R1+0x3990] ;  /* 0x0039900001327983 */ /* 0x002ee20000300a00 */
[----:B------:R-:W3:Y:S01]  /*6c090*/  LDL.LU.64 R48, [R1+0x3988] ;  /* 0x0039880001307983 */ /* 0x000ee20000300a00 */
[C---:B----4-:R-:W-:Y:S02]  /*6c0a0*/  HMMA.16816.F32.BF16 R52, R44.reuse, R54, R36 ;  /* 0x000000362c34723c */ /* 0x050fe40000041824 */
[----:B------:R-:W3:Y:S11]  /*6c0b0*/  LDL.LU.64 R38, [R1+0x3980] ;  /* 0x0039800001267983 */ /* 0x000ef60000300a00 */
[----:B------:R-:W-:Y:S10]  /*6c0c0*/  @!UPT UIADD3 URZ, URZ, URZ, URZ ;  /* 0x0000003f3f3ff290 */ /* 0x000ff4000fffe03f */
[----:B------:R-:W-:Y:S01]  /*6c0d0*/  STL.64 [R1+0x1140], R52 ;  /* 0x0011403401007387 */ /* 0x000fe20000100a00 */
[----:B------:R1:W-:Y:S03]  /*6c0e0*/  STL.64 [R1+0x1148], R54 ;  /* 0x0011483601007387 */ /* 0x0003e60000100a00 */
[----:B-1----:R-:W4:Y:S01]  /*6c0f0*/  LDL.LU.64 R54, [R1+0x3978] ;  /* 0x0039780001367983 */ /* 0x002f220000300a00 */
[C---:B--2---:R-:W-:Y:S01]  /*6c100*/  HMMA.16816.F32.BF16 R32, R44.reuse, R34, R16 ;  /* 0x000000222c20723c */ /* 0x044fe20000041810 */
[----:B------:R-:W2:Y:S02]  /*6c110*/  LDL.LU.64 R18, [R1+0x3970] ;  /* 0x0039700001127983 */ /* 0x000ea40000300a00 */
[----:B------:R-:W2:Y:S11]  /*6c120*/  LDL.LU.64 R16, [R1+0x3968] ;  /* 0x0039680001107983 */ /* 0x000eb60000300a00 */
[----:B------:R-:W-:Y:S09]  /*6c130*/  @!UPT UIADD3 URZ, URZ, URZ, URZ ;  /* 0x0000003f3f3ff290 */ /* 0x000ff2000fffe03f */
[----:B------:R-:W-:Y:S01]  /*6c140*/  STL.64 [R1+0x1130], R32 ;  /* 0x0011302001007387 */ /* 0x000fe20000100a00 */
[----:B------:R1:W-:Y:S03]  /*6c150*/  STL.64 [R1+0x1138], R34 ;  /* 0x0011382201007387 */ /* 0x0003e60000100a00 */
[----:B-1----:R-:W2:Y:S01]  /*6c160*/  LDL.LU.64 R34, [R1+0x3960] ;  /* 0x0039600001227983 */ /* 0x002ea20000300a00 */
[C---:B---3--:R-:W-:Y:S03]  /*6c170*/  HMMA.16816.F32.BF16 R36, R44.reuse, R38, R48 ;  /* 0x000000262c24723c */ /* 0x048fe60000041830 */
[----:B------:R-:W3:Y:S01]  /*6c180*/  LDL.LU.64 R50, [R1+0x3958] ;  /* 0x0039580001327983 */ /* 0x000ee20000300a00 */
[----:B------:R-:W3:Y:S11]  /*6c190*/  LDL.LU.64 R48, [R1+0x3950] ;  /* 0x0039500001307983 */ /* 0x000ef60000300a00 */
[----:B------:R-:W-:Y:S08]  /*6c1a0*/  @!UPT UIADD3 URZ, URZ, URZ, URZ ;  /* 0x0000003f3f3ff290 */ /* 0x000ff0000fffe03f */
[----:B------:R-:W-:Y:S01]  /*6c1b0*/  STL.64 [R1+0x1120], R36 ;  /* 0x0011202401007387 */ /* 0x000fe20000100a00 */
[----:B------:R1:W-:Y:S01]  /*6c1c0*/  STL.64 [R1+0x1128], R38 ;  /* 0x0011282601007387 */ /* 0x0003e20000100a00 */
[C---:B----4-:R-:W-:Y:S02]  /*6c1d0*/  HMMA.16816.F32.BF16 R52, R44.reuse, R54, R56 ;  /* 0x000000362c34723c */ /* 0x050fe40000041838 */
[----:B-1----:R-:W3:Y:S01]  /*6c1e0*/  LDL.LU.64 R38, [R1+0x3948] ;  /* 0x0039480001267983 */ /* 0x002ee20000300a00 */
[----:B------:R-:W4:Y:S02]  /*6c1f0*/  LDL.LU.64 R58, [R1+0x3940] ;  /* 0x00394000013a7983 */ /* 0x000f240000300a00 */
[----:B------:R-:W4:Y:S11]  /*6c200*/  LDL.LU.64 R56, [R1+0x3938] ;  /* 0x0039380001387983 */ /* 0x000f360000300a00 */
[----:B------:R-:W-:Y:S07]  /*6c210*/  @!UPT UIADD3 URZ, URZ, URZ, URZ ;  /* 0x0000003f3f3ff290 */ /* 0x000fee000fffe03f */
[----:B------:R-:W-:Y:S01]  /*6c220*/  STL.64 [R1+0x1110], R52 ;  /* 0x0011103401007387 */ /* 0x000fe20000100a00 */
[----:B------:R1:W-:Y:S03]  /*6c230*/  STL.64 [R1+0x1118], R54 ;  /* 0x0011183601007387 */ /* 0x0003e60000100a00 */
[----:B-1----:R-:W4:Y:S01]  /*6c240*/  LDL.LU.64 R54, [R1+0x3930] ;  /* 0x0039300001367983 */ /* 0x002f220000300a00 */
[C---:B--2---:R-:W-:Y:S01]  /*6c250*/  HMMA.16816.F32.BF16 R32, R44.reuse, R34, R16 ;  /* 0x000000222c20723c */ /* 0x044fe20000041810 */
[----:B------:R-:W2:Y:S11]  /*6c260*/  LDL.LU.64 R18, [R1+0x3928] ;  /* 0x0039280001127983 */ /* 0x000eb60000300a00 */
[----:B------:R-:W-:Y:S11]  /*6c270*/  @!UPT UIADD3 URZ, URZ, URZ, URZ ;  /* 0x0000003f3f3ff290 */ /* 0x000ff6000fffe03f */
[----:B------:R-:W-:Y:S01]  /*6c280*/  STL.64 [R1+0x1100], R32 ;  /* 0x0011002001007387 */ /* 0x000fe20000100a00 */
[----:B------:R1:W-:Y:S03]  /*6c290*/  STL.64 [R1+0x1108], R34 ;  /* 0x0011082201007387 */ /* 0x0003e60000100a00 */
[----:B-1----:R-:W2:Y:S01]  /*6c2a0*/  LDL.LU.64 R34, [R1+0x3920] ;  /* 0x0039200001227983 */ /* 0x002ea20000300a00 */
[----:B------:R-:W2:Y:S01]  /*6c2b0*/  LDL.LU.64 R32, [R1+0x3918] ;  /* 0x0039180001207983 */ /* 0x000ea20000300a00 */
[C---:B---3--:R-:W-:Y:S02]  /*6c2c0*/  HMMA.16816.F32.BF16 R36, R44.reuse, R38, R48 ;  /* 0x000000262c24723c */ /* 0x048fe40000041830 */
[----:B------:R-:W3:Y:S11]  /*6c2d0*/  LDL.LU.64 R50, [R1+0x3910] ;  /* 0x0039100001327983 */ /* 0x000ef60000300a00 */
[----:B------:R-:W-:Y:S10]  /*6c2e0*/  @!UPT UIADD3 URZ, URZ, URZ, URZ ;  /* 0x0000003f3f3ff290 */ /* 0x000ff4000fffe03f */
[----:B------:R-:W-:Y:S01]  /*6c2f0*/  STL.64 [R1+0x10f0], R36 ;  /* 0x0010f02401007387 */ /* 0x000fe20000100a00 */
[----:B------:R1:W-:Y:S01]  /*6c300*/  STL.64 [R1+0x10f8], R38 ;  /* 0x0010f82601007387 */ /* 0x0003e20000100a00 */
[C---:B----4-:R-:W-:Y:S02]  /*6c310*/  HMMA.16816.F32.BF16 R52, R44.reuse, R54, R56 ;  /* 0x000000362c34723c */ /* 0x050fe40000041838 */
[----:B-1----:R-:W4:Y:S01]  /*6c320*/  LDL.LU.64 R38, [R1+0x3908] ;  /* 0x0039080001267983 */ /* 0x002f220000300a00 */
[----:B------:R-:W4:Y:S02]  /*6c330*/  LDL.LU.64 R36, [R1+0x3900] ;  /* 0x0039000001247983 */ /* 0x000f240000300a00 */
[----:B------:R-:W4:Y:S03]  /*6c340*/  LDL.LU.64 R58, [R1+0x38f8] ;  /* 0x0038f800013a7983 */ /* 0x000f260000300a00 */
[C---:B--2---:R-:W-:Y:S11]  /*6c350*/  HMMA.16816.F32.BF16 R16, R44.reuse, R18, R4 ;  /* 0x000000122c10723c */ /* 0x044ff60000041804 */
[----:B------:R-:W-:Y:S04]  /*6c360*/  @!UPT UIADD3 URZ, URZ, URZ, URZ ;  /* 0x0000003f3f3ff290 */ /* 0x000fe8000fffe03f */
[----:B------:R-:W-:Y:S01]  /*6c370*/  STL.64 [R1+0x10e0], R52 ;  /* 0x0010e03401007387 */ /* 0x000fe20000100a00 */
[----:B------:R1:W-:Y:S03]  /*6c380*/  STL.64 [R1+0x10e8], R54 ;  /* 0x0010e83601007387 */ /* 0x0003e60000100a00 */
[----:B-1----:R-:W2:Y:S01]  /*6c390*/  LDL.LU.64 R54, [R1+0x38f0] ;  /* 0x0038f00001367983 */ /* 0x002ea20000300a00 */
[----:B------:R-:W2:Y:S02]  /*6c3a0*/  LDL.LU.64 R52, [R1+0x38e8] ;  /* 0x0038e80001347983 */ /* 0x000ea40000300a00 */
[----:B------:R-:W2:Y:S01]  /*6c3b0*/  LDL.LU.64 R6, [R1+0x38e0] ;  /* 0x0038e00001067983 */ /* 0x000ea20000300a00 */
[----:B------:R-:W-:Y:S04]  /*6c3c0*/  STL.64 [R1+0x10d0], R16 ;  /* 0x0010d01001007387 */ /* 0x000fe80000100a00 */
[----:B------:R1:W-:Y:S04]  /*6c3d0*/  STL.64 [R1+0x10d8], R18 ;  /* 0x0010d81201007387 */ /* 0x0003e80000100a00 */
[----:B-1----:R-:W2:Y:S01]  /*6c3e0*/  LDL.LU.64 R18, [R1+0x38d8] ;  /* 0x0038d80001127983 */ /* 0x002ea20000300a00 */
[C---:B---3--:R-:W-:Y:S03]  /*6c3f0*/  HMMA.16816.F32.BF16 R48, R44.reuse, R50, R32 ;  /* 0x000000322c30723c */ /* 0x048fe60000041820 */
[----:B------:R-:W3:Y:S01]  /*6c400*/  LDL.LU.64 R34, [R1+0x38d0] ;  /* 0x0038d00001227983 */ /* 0x000ee20000300a00 */
[----:B------:R-:W3:Y:S11]  /*6c410*/  LDL.LU.64 R32, [R1+0x38c8] ;  /* 0x0038c80001207983 */ /* 0x000ef60000300a00 */
[----:B------:R-:W-:Y:S08]  /*6c420*/  @!UPT UIADD3 URZ, URZ, URZ, URZ ;  /* 0x0000003f3f3ff290 */ /* 0x000ff0000fffe03f */
[----:B------:R-:W-:Y:S01]  /*6c430*/  STL.64 [R1+0x10c0], R48 ;  /* 0x0010c03001007387 */ /* 0x000fe20000100a00 */
[----:B------:R1:W-:Y:S03]  /*6c440*/  STL.64 [R1+0x10c8], R50 ;  /* 0x0010c83201007387 */ /* 0x0003e60000100a00 */
[----:B-1----:R-:W3:Y:S01]  /*6c450*/  LDL.LU.64 R50, [R1+0x38c0] ;  /* 0x0038c00001327983 */ /* 0x002ee20000300a00 */
[C---:B----4-:R-:W-:Y:S01]  /*6c460*/  HMMA.16816.F32.BF16 R56, R44.reuse, R58, R36 ;  /* 0x0000003a2c38723c */ /* 0x050fe20000041824 */
[----:B------:R-:W4:Y:S02]  /*6c470*/  LDL.LU.64 R38, [R1+0x38b8] ;  /* 0x0038b80001267983 */ /* 0x000f240000300a00 */
[----:B------:R-:W4:Y:S11]  /*6c480*/  LDL.LU.64 R36, [R1+0x38b0] ;  /* 0x0038b00001247983 */ /* 0x000f360000300a00 */
[----:B------:R-:W-:Y:S09]  /*6c490*/  @!UPT UIADD3 URZ, URZ, URZ, URZ ;  /* 0x0000003f3f3ff290 */ /* 0x000ff2000fffe03f */
[----:B------:R-:W-:Y:S01]  /*6c4a0*/  STL.64 [R1+0x10b0], R56 ;  /* 0x0010b03801007387 */ /* 0x000fe20000100a00 */
[----:B------:R1:W-:Y:S01]  /*6c4b0*/  STL.64 [R1+0x10b8], R58 ;  /* 0x0010b83a01007387 */ /* 0x0003e20000100a00 */
[C---:B--2---:R-:W-:Y:S02]  /*6c4c0*/  HMMA.16816.F32.BF16 R4, R44.reuse, R6, R52 ;  /* 0x000000062c04723c */ /* 0x044fe40000041834 */
[----:B-1----:R-:W4:Y:S01]  /*6c4d0*/  LDL.LU.64 R58, [R1+0x38a8] ;  /* 0x0038a800013a7983 */ /* 0x002f220000300a00 */
[----:B------:R-:W2:Y:S02]  /*6c4e0*/  LDL.LU.64 R54, [R1+0x38a0] ;  /* 0x0038a00001367983 */ /* 0x000ea40000300a00 */
[----:B------:R-:W2:Y:S11]  /*6c4f0*/  LDL.LU.64 R52, [R1+0x3898] ;  /* 0x0038980001347983 */ /* 0x000eb60000300a00 */
[----:B------:R-:W-:Y:S07]  /*6c500*/  @!UPT UIADD3 URZ, URZ, URZ, URZ ;  /* 0x0000003f3f3ff290 */ /* 0x000fee000fffe03f */
[----:B------:R-:W-:Y:S01]  /*6c510*/  STL.64 [R1+0x10a0], R4 ;  /* 0x0010a00401007387 */ /* 0x000fe20000100a00 */
[----:B------:R1:W-:Y:S03]  /*6c520*/  STL.64 [R1+0x10a8], R6 ;  /* 0x0010a80601007387 */ /* 0x0003e60000100a00 */
[----:B-1----:R-:W2:Y:S01]  /*6c530*/  LDL.LU.64 R6, [R1+0x3890] ;  /* 0x0038900001067983 */ /* 0x002ea20000300a00 */
[C---:B------:R-:W-:Y:S01]  /*6c540*/  HMMA.16816.F32.BF16 R16, R44.reuse, R18, R8 ;  /* 0x000000122c10723c */ /* 0x040fe20000041808 */
        /* <DEDUP_REMOVED lines=10> */
[----:B------:R1:W-:Y:S03]  /*6c5f0*/  STL.64 [R1+0x1088], R50 ;  /* 0x0010883201007387 */ /* 0x0003e60000100a00 */
[----:B-1----:R-:W3:Y:S01]  /*6c600*/  LDL.LU.64 R50, [R1+0x3868] ;  /* 0x0038680001327983 */ /* 0x002ee20000300a00 */
[----:B------:R-:W3:Y:S01]  /*6c610*/  LDL.LU.64 R48, [R1+0x3860] ;  /* 0x0038600001307983 */ /* 0x000ee20000300a00 */
[C---:B----4-:R-:W-:Y:S02]  /*6c620*/  HMMA.16816.F32.BF16 R56, R44.reuse, R58, R36 ;  /* 0x0000003a2c38723c */ /* 0x050fe40000041824 */
[----:B------:R-:W4:Y:S11]  /*6c630*/  LDL.LU.64 R38, [R1+0x3858] ;  /* 0x0038580001267983 */ /* 0x000f360000300a00 */
[----:B------:R-:W-:Y:S10]  /*6c640*/  @!UPT UIADD3 URZ, URZ, URZ, URZ ;  /* 0x0000003f3f3ff290 */ /* 0x000ff4000fffe03f */
[----:B------:R-:W-:Y:S01]  /*6c650*/  STL.64 [R1+0x1070], R56 ;  /* 0x0010703801007387 */ /* 0x000fe20000100a00 */
[----:B------:R1:W-:Y:S01]  /*6c660*/  STL.64 [R1+0x1078], R58 ;  /* 0x0010783a01007387 */ /* 0x0003e20000100a00 */
[C---:B--2---:R-:W-:Y:S02]  /*6c670*/  HMMA.16816.F32.BF16 R4, R44.reuse, R6, R52 ;  /* 0x000000062c04723c */ /* 0x044fe40000041834 */
[----:B-1----:R-:W2:Y:S01]  /*6c680*/  LDL.LU.64 R58, [R1+0x3850] ;  /* 0x00385000013a7983 */ /* 0x002ea20000300a00 */
[----:B------:R-:W2:Y:S02]  /*6c690*/  LDL.LU.64 R56, [R1+0x3848] ;  /* 0x0038480001387983 */ /* 0x000ea40000300a00 */
[----:B------:R-:W2:Y:S03]  /*6c6a0*/  LDL.LU.64 R54, [R1+0x3840] ;  /* 0x0038400001367983 */ /* 0x000ea60000300a00 */
[C---:B------:R-:W-:Y:S11]  /*6c6b0*/  HMMA.16816.F32.BF16 R8, R44.reuse, R10, R12 ;  /* 0x0000000a2c08723c */ /* 0x040ff6000004180c */
[----:B------:R-:W-:Y:S04]  /*6c6c0*/  @!UPT UIADD3 URZ, URZ, URZ, URZ ;  /* 0x0000003f3f3ff290 */ /* 0x000fe8000fffe03f */
[----:B------:R-:W-:Y:S01]  /*6c6d0*/  STL.64 [R1+0x1060], R4 ;  /* 0x0010600401007387 */ /* 0x000fe20000100a00 */
[----:B------:R1:W-:Y:S03]  /*6c6e0*/  STL.64 [R1+0x1068], R6 ;  /* 0x0010680601007387 */ /* 0x0003e60000100a00 */
[----:B-1----:R-:W2:Y:S01]  /*6c6f0*/  LDL.LU.64 R6, [R1+0x3838] ;  /* 0x0038380001067983 */ /* 0x002ea20000300a00 */
[----:B------:R-:W2:Y:S02]  /*6c700*/  LDL.LU.64 R14, [R1+0x3830] ;  /* 0x00383000010e7983 */ /* 0x000ea40000300a00 */
[----:B------:R-:W2:Y:S02]  /*6c710*/  LDL.LU.64 R12, [R1+0x3828] ;  /* 0x00382800010c7983 */ /* 0x000ea40000300a00 */
[----:B------:R-:W-:Y:S01]  /*6c720*/  STL.64 [R1+0x1050], R8 ;  /* 0x0010500801007387 */ /* 0x000fe20000100a00 */
[----:B------:R1:W-:Y:S04]  /*6c730*/  STL.64 [R1+0x1058], R10 ;  /* 0x0010580a01007387 */ /* 0x0003e80000100a00 */
[----:B-1----:R-:W2:Y:S01]  /*6c740*/  LDL.LU.64 R10, [R1+0x3820] ;  /* 0x00382000010a7983 */ /* 0x002ea20000300a00 */
[C---:B---3--:R-:W-:Y:S03]  /*6c750*/  HMMA.16816.F32.BF16 R32, R44.reuse, R34, R16 ;  /* 0x000000222c20723c */ /* 0x048fe60000041810 */
[----:B------:R-:W3:Y:S01]  /*6c760*/  LDL.LU.64 R18, [R1+0x3818] ;  /* 0x0038180001127983 */ /* 0x000ee20000300a00 */
[----:B------:R-:W3:Y:S04]  /*6c770*/  LDL.LU.64 R16, [R1+0x3810] ;  /* 0x0038100001107983 */ /* 0x000ee80000300a00 */
[C---:B----4-:R-:W-:Y:S11]  /*6c780*/  HMMA.16816.F32.BF16 R36, R44.reuse, R38, R48 ;  /* 0x000000262c24723c */ /* 0x050ff60000041830 */
[----:B------:R-:W-:Y:S04]  /*6c790*/  @!UPT UIADD3 URZ, URZ, URZ, URZ ;  /* 0x0000003f3f3ff290 */ /* 0x000fe8000fffe03f */
[----:B------:R-:W-:Y:S01]  /*6c7a0*/  STL.64 [R1+0x1040], R32 ;  /* 0x0010402001007387 */ /* 0x000fe20000100a00 */
[----:B------:R1:W-:Y:S03]  /*6c7b0*/  STL.64 [R1+0x1048], R34 ;  /* 0x0010482201007387 */ /* 0x0003e60000100a00 */
[----:B-1----:R-:W4:Y:S01]  /*6c7c0*/  LDL.LU.64 R34, [R1+0x3808] ;  /* 0x0038080001227983 */ /* 0x002f220000300a00 */
[----:B------:R-:W3:Y:S02]  /*6c7d0*/  LDL.LU.64 R32, [R1+0x3800] ;  /* 0x0038000001207983 */ /* 0x000ee40000300a00 */
[----:B------:R-:W3:Y:S02]  /*6c7e0*/  LDL.LU.64 R50, [R1+0x37f8] ;  /* 0x0037f80001327983 */ /* 0x000ee40000300a00 */
[----:B------:R-:W3:Y:S01]  /*6c7f0*/  LDL.LU.64 R48, [R1+0x37f0] ;  /* 0x0037f00001307983 */ /* 0x000ee20000300a00 */
[----:B------:R-:W-:Y:S01]  /*6c800*/  STL.64 [R1+0x1030], R36 ;  /* 0x0010302401007387 */ /* 0x000fe20000100a00 */
[----:B------:R1:W-:Y:S03]  /*6c810*/  STL.64 [R1+0x1038], R38 ;  /* 0x0010382601007387 */ /* 0x0003e60000100a00 */
[----:B-1----:R-:W3:Y:S01]  /*6c820*/  LDL.LU.64 R38, [R1+0x37e8] ;  /* 0x0037e80001267983 */ /* 0x002ee20000300a00 */
[----:B------:R-:W3:Y:S01]  /*6c830*/  LDL.LU.64 R36, [R1+0x37e0] ;  /* 0x0037e00001247983 */ /* 0x000ee20000300a00 */
[C---:B--2---:R-:W-:Y:S02]  /*6c840*/  HMMA.16816.F32.BF16 R52, R44.reuse, R54, R56 ;  /* 0x000000362c34723c */ /* 0x044fe40000041838 */
[----:B------:R-:W3:Y:S04]  /*6c850*/  LDL.LU.64 R58, [R1+0x37d8] ;  /* 0x0037d800013a7983 */ /* 0x000ee80000300a00 */
[----:B------:R-:W2:Y:S11]  /*6c860*/  LDL.LU R57, [R1+0x37d0] ;  /* 0x0037d00001397983 */ /* 0x000eb60000300800 */
[----:B------:R-:W-:Y:S06]  /*6c870*/  @!UPT UIADD3 URZ, URZ, URZ, URZ ;  /* 0x0000003f3f3ff290 */ /* 0x000fec000fffe03f */
[----:B------:R-:W-:Y:S01]  /*6c880*/  STL.64 [R1+0x1020], R52 ;  /* 0x0010203401007387 */ /* 0x000fe20000100a00 */
[----:B------:R1:W-:Y:S03]  /*6c890*/  STL.64 [R1+0x1028], R54 ;  /* 0x0010283601007387 */ /* 0x0003e60000100a00 */
[----:B-1----:R-:W4:Y:S01]  /*6c8a0*/  LDL.LU.64 R54, [R1+0x37c8] ;  /* 0x0037c80001367983 */ /* 0x002f220000300a00 */
[----:B------:R-:W4:Y:S01]  /*6c8b0*/  LDL.LU.64 R52, [R1+0x37c0] ;  /* 0x0037c00001347983 */ /* 0x000f220000300a00 */
[C---:B------:R-:W-:Y:S01]  /*6c8c0*/  HMMA.16816.F32.BF16 R4, R44.reuse, R6, R28 ;  /* 0x000000062c04723c */ /* 0x040fe2000004181c */
[----:B------:R-:W4:Y:S07]  /*6c8d0*/  LDL.LU.64 R30, [R1+0x37b8] ;  /* 0x0037b800011e7983 */ /* 0x000f2e0000300a00 */
[C---:B------:R-:W-:Y:S11]  /*6c8e0*/  HMMA.16816.F32.BF16 R8, R44.reuse, R10, R12 ;  /* 0x0000000a2c08723c */ /* 0x040ff6000004180c */
[----:B------:R-:W-:Y:S04]  /*6c8f0*/  @!UPT UIADD3 URZ, URZ, URZ, URZ ;  /* 0x0000003f3f3ff290 */ /* 0x000fe8000fffe03f */
[----:B------:R-:W-:Y:S01]  /*6c900*/  STL.64 [R1+0x1010], R4 ;  /* 0x0010100401007387 */ /* 0x000fe20000100a00 */
[----:B------:R3:W-:Y:S02]  /*6c910*/  STL.64 [R1+0x1018], R6 ;  /* 0x0010180601007387 */ /* 0x0007e40000100a00 */
[C---:B---3--:R-:W-:Y:S01]  /*6c920*/  HMMA.16816.F32.BF16 R4, R44.reuse, R58, R16 ;  /* 0x0000003a2c04723c */ /* 0x048fe20000041810 */
[----:B------:R-:W-:Y:S04]  /*6c930*/  STL.64 [R1+0x3738], R58 ;  /* 0x0037383a01007387 */ /* 0x000fe80000100a00 */
[----:B------:R-:W-:Y:S02]  /*6c940*/  STL.64 [R1+0x1000], R8 ;  /* 0x0010000801007387 */ /* 0x000fe40000100a00 */
[----:B------:R-:W-:Y:S02]  /*6c950*/  STL.64 [R1+0x1008], R10 ;  /* 0x0010080a01007387 */ /* 0x000fe40000100a00 */
[----:B--2---:R-:W-:Y:S11]  /*6c960*/  STL [R1+0x3734], R57 ;  /* 0x0037343901007387 */ /* 0x004ff60000100800 */
[----:B------:R-:W-:Y:S03]  /*6c970*/  @!UPT UIADD3 URZ, URZ, URZ, URZ ;  /* 0x0000003f3f3ff290 */ /* 0x000fe6000fffe03f */
[----:B------:R-:W-:Y:S01]  /*6c980*/  STL.64 [R1+0xff0], R4 ;  /* 0x000ff00401007387 */ /* 0x000fe20000100a00 */
[----:B------:R4:W-:Y:S02]  /*6c990*/  STL.64 [R1+0xff8], R6 ;  /* 0x000ff80601007387 */ /* 0x0009e40000100a00 */
[C---:B----4-:R-:W-:Y:S01]  /*6c9a0*/  HMMA.16816.F32.BF16 R4, R44.reuse, R54, R20 ;  /* 0x000000362c04723c */ /* 0x050fe20000041814 */
[----:B------:R-:W-:Y:S01]  /*6c9b0*/  STL.64 [R1+0x3748], R54 ;  /* 0x0037483601007387 */ /* 0x000fe20000100a00 */
[----:B------:R-:W-:Y:S11]  /*6c9c0*/  STL.64 [R1+0x3740], R52 ;  /* 0x0037403401007387 */ /* 0x000ff60000100a00 */
[----:B------:R-:W-:Y:S10]  /*6c9d0*/  @!UPT UIADD3 URZ, URZ, URZ, URZ ;  /* 0x0000003f3f3ff290 */ /* 0x000ff4000fffe03f */
[----:B------:R-:W-:Y:S01]  /*6c9e0*/  STL.64 [R1+0xfe0], R4 ;  /* 0x000fe00401007387 */ /* 0x000fe20000100a00 */
[----:B------:R1:W-:Y:S02]  /*6c9f0*/  STL.64 [R1+0xfe8], R6 ;  /* 0x000fe80601007387 */ /* 0x0003e40000100a00 */
[----:B------:R-:W2:Y:S01]  /*6ca00*/  LDL.LU R16, [R1+0xf80] ;  /* 0x000f800001107983 */ /* 0x000ea20000300800 */
[C---:B-1----:R-:W-:Y:S11]  /*6ca10*/  HMMA.16816.F32.BF16 R4, R44.reuse, R50, R24 ;  /* 0x000000322c04723c */ /* 0x042ff60000041818 */
[----:B------:R-:W-:Y:S11]  /*6ca20*/  @!UPT UIADD3 URZ, URZ, URZ, URZ ;  /* 0x0000003f3f3ff290 */ /* 0x000ff6000fffe03f */
[----:B------:R-:W-:Y:S01]  /*6ca30*/  @!UPT UIADD3 URZ, URZ, URZ, URZ ;  /* 0x0000003f3f3ff290 */ /* 0x000fe2000fffe03f */
[----:B------:R1:W-:Y:S01]  /*6ca40*/  STL.64 [R1+0xfd0], R4 ;  /* 0x000fd00401007387 */ /* 0x0003e20000100a00 */
[----:B------:R3:W-:Y:S02]  /*6ca50*/  STL.64 [R1+0xfd8], R6 ;  /* 0x000fd80601007387 */ /* 0x0007e40000100a00 */
[----:B------:R-:W2:Y:S02]  /*6ca60*/  LDL.LU R17, [R1+0xf84] ;  /* 0x000f840001117983 */ /* 0x000ea40000300800 */
[----:B------:R-:W2:Y:S01]  /*6ca70*/  LDL.LU R18, [R1+0xf88] ;  /* 0x000f880001127983 */ /* 0x000ea20000300800 */
[----:B------:R-:W2:Y:S01]  /*6ca80*/  LDL.LU R19, [R1+0xf8c] ;  /* 0x000f8c0001137983 */ /* 0x000ea20000300800 */
[----:B------:R-:W4:Y:S02]  /*6ca90*/  LDL.LU R52, [R1+0xfb0] ;  /* 0x000fb00001347983 */ /* 0x000f240000300800 */
[----:B------:R-:W4:Y:S02]  /*6caa0*/  LDL.LU R53, [R1+0xfb4] ;  /* 0x000fb40001357983 */ /* 0x000f240000300800 */
[----:B------:R-:W4:Y:S01]  /*6cab0*/  LDL.LU R54, [R1+0xfb8] ;  /* 0x000fb80001367983 */ /* 0x000f220000300800 */
[----:B------:R-:W4:Y:S01]  /*6cac0*/  LDL.LU R55, [R1+0xfbc] ;  /* 0x000fbc0001377983 */ /* 0x000f220000300800 */
        /* <DEDUP_REMOVED lines=8> */
[----:B------:R-:W4:Y:S02]  /*6cb50*/  LDL.LU R12, [R1+0xf70] ;  /* 0x000f7000010c7983 */ /* 0x000f240000300800 */
[----:B------:R-:W4:Y:S02]  /*6cb60*/  LDL.LU R13, [R1+0xf74] ;  /* 0x000f7400010d7983 */ /* 0x000f240000300800 */
[----:B------:R-:W4:Y:S01]  /*6cb70*/  LDL.LU R14, [R1+0xf78] ;  /* 0x000f7800010e7983 */ /* 0x000f220000300800 */
[----:B------:R-:W4:Y:S01]  /*6cb80*/  LDL.LU R15, [R1+0xf7c] ;  /* 0x000f7c00010f7983 */ /* 0x000f220000300800 */
[----:B-1----:R-:W4:Y:S02]  /*6cb90*/  LDL.LU R4, [R1+0xf50] ;  /* 0x000f500001047983 */ /* 0x002f240000300800 */
[----:B------:R-:W4:Y:S02]  /*6cba0*/  LDL.LU R5, [R1+0xf54] ;  /* 0x000f540001057983 */ /* 0x000f240000300800 */
[----:B---3--:R-:W3:Y:S01]  /*6cbb0*/  LDL.LU R6, [R1+0xf58] ;  /* 0x000f580001067983 */ /* 0x008ee20000300800 */
        /* <DEDUP_REMOVED lines=9> */
[----:B------:R-:W-:Y:S02]  /*6cc50*/  STL.64 [R1+0x35c0], R50 ;  /* 0x0035c03201007387 */ /* 0x000fe40000100a00 */
[----:B------:R1:W-:Y:S02]  /*6cc60*/  STL.64 [R1+0x3750], R48 ;  /* 0x0037503001007387 */ /* 0x0003e40000100a00 */
[----:B-1----:R-:W3:Y:S01]  /*6cc70*/  LDL.LU R48, [R1+0xfc0] ;  /* 0x000fc00001307983 */ /* 0x002ee20000300800 */
[----:B------:R-:W3:Y:S02]  /*6cc80*/  LDL.LU R49, [R1+0xfc4] ;  /* 0x000fc40001317983 */ /* 0x000ee40000300800 */
[----:B------:R-:W3:Y:S02]  /*6cc90*/  LDL.LU R50, [R1+0xfc8] ;  /* 0x000fc80001327983 */ /* 0x000ee40000300800 */
[----:B------:R-:W3:Y:S01]  /*6cca0*/  LDL.LU R51, [R1+0xfcc] ;  /* 0x000fcc0001337983 */ /* 0x000ee20000300800 */
[----:B------:R1:W-:Y:S01]  /*6ccb0*/  STL.64 [R1+0x3588], R38 ;  /* 0x0035882601007387 */ /* 0x0003e20000100a00 */
[----:B------:R-:W-:Y:S01]  /*6ccc0*/  STL.64 [R1+0x3758], R36 ;  /* 0x0037582401007387 */ /* 0x000fe20000100a00 */
[C---:B--2---:R-:W-:Y:S08]  /*6ccd0*/  HMMA.16816.F32.BF16 R24, R44.reuse, R30, R24 ;  /* 0x0000001e2c18723c */ /* 0x044ff00000041818 */
[C---:B---3--:R-:W-:Y:S11]  /*6cce0*/  HMMA.16816.F32.BF16 R48, R44.reuse, R38, R48 ;  /* 0x000000262c30723c */ /* 0x048ff60000041830 */
[----:B------:R-:W-:Y:S11]  /*6ccf0*/  @!UPT UIADD3 URZ, URZ, URZ, URZ ;  /* 0x0000003f3f3ff290 */ /* 0x000ff6000fffe03f */
[----:B------:R-:W-:Y:S01]  /*6cd00*/  @!UPT UIADD3 URZ, URZ, URZ, URZ ;  /* 0x0000003f3f3ff290 */ /* 0x000fe2000fffe03f */
[----:B------:R-:W-:Y:S01]  /*6cd10*/  STL.64 [R1+0xfc0], R48 ;  /* 0x000fc03001007387 */ /* 0x000fe20000100a00 */
[----:B------:R4:W-:Y:S02]  /*6cd20*/  STL.64 [R1+0xfc8], R50 ;  /* 0x000fc83201007387 */ /* 0x0009e40000100a00 */
[----:B-1----:R-:W0:Y:S01]  /*6cd30*/  LDL.LU.64 R38, [R1+0x338] ;  /* 0x0003380001267983 */ /* 0x002e220000300a00 */
[C---:B----4-:R-:W-:Y:S01]  /*6cd40*/  HMMA.16816.F32.BF16 R48, R44.reuse, R34, R52 ;  /* 0x000000222c30723c */ /* 0x050fe20000041834 */
[----:B------:R-:W2:Y:S11]  /*6cd50*/  LDL.LU R52, [R1+0x930] ;  /* 0x0009300001347983 */ /* 0x000eb60000300800 */
[----:B------:R-:W-:Y:S11]  /*6cd60*/  @!UPT UIADD3 URZ, URZ, URZ, URZ ;  /* 0x0000003f3f3ff290 */ /* 0x000ff6000fffe03f */
[----:B------:R-:W-:Y:S01]  /*6cd70*/  STL.64 [R1+0xfb0], R48 ;  /* 0x000fb03001007387 */ /* 0x000fe20000100a00 */
[----:B------:R1:W-:Y:S02]  /*6cd80*/  STL.64 [R1+0xfb8], R50 ;  /* 0x000fb83201007387 */ /* 0x0003e40000100a00 */
[----:B------:R-:W2:Y:S02]  /*6cd90*/  LDL.LU R53, [R1+0x934] ;  /* 0x0009340001357983 */ /* 0x000ea40000300800 */
[----:B------:R-:W2:Y:S01]  /*6cda0*/  LDL.LU R54, [R1+0x938] ;  /* 0x0009380001367983 */ /* 0x000ea20000300800 */
[----:B------:R-:W2:Y:S04]  /*6cdb0*/  LDL.LU R55, [R1+0x93c] ;  /* 0x00093c0001377983 */ /* 0x000ea80000300800 */
[----:B-1----:R-:W2:Y:S01]  /*6cdc0*/  LDL.LU.64 R50, [R1+0x328] ;  /* 0x0003280001327983 */ /* 0x002ea20000300a00 */
[----:B------:R-:W-:Y:S02]  /*6cdd0*/  STL [R1+0x34e4], R34 ;  /* 0x0034e42201007387 */ /* 0x000fe40000100800 */
[----:B------:R-:W-:Y:S02]  /*6cde0*/  STL [R1+0x34e0], R35 ;  /* 0x0034e02301007387 */ /* 0x000fe40000100800 */
[----:B------:R-:W-:Y:S01]  /*6cdf0*/  STL.64 [R1+0xfa0], R24 ;  /* 0x000fa01801007387 */ /* 0x000fe20000100a00 */
[----:B------:R1:W-:Y:S04]  /*6ce00*/  STL.64 [R1+0xfa8], R26 ;  /* 0x000fa81a01007387 */ /* 0x0003e80000100a00 */
[----:B-1----:R-:W3:Y:S02]  /*6ce10*/  LDL.LU.64 R26, [R1+0x37b0] ;  /* 0x0037b000011a7983 */ /* 0x002ee40000300a00 */
[C---:B---3--:R-:W-:Y:S11]  /*6ce20*/  HMMA.16816.F32.BF16 R20, R44.reuse, R26, R20 ;  /* 0x0000001a2c14723c */ /* 0x048ff60000041814 */
[----:B------:R-:W-:Y:S11]  /*6ce30*/  @!UPT UIADD3 URZ, URZ, URZ, URZ ;  /* 0x0000003f3f3ff290 */ /* 0x000ff6000fffe03f */
[----:B------:R-:W-:Y:S01]  /*6ce40*/  @!UPT UIADD3 URZ, URZ, URZ, URZ ;  /* 0x0000003f3f3ff290 */ /* 0x000fe2000fffe03f */
[----:B------:R-:W-:Y:S01]  /*6ce50*/  STL.64 [R1+0xf90], R20 ;  /* 0x000f901401007387 */ /* 0x000fe20000100a00 */
[----:B------:R1:W-:Y:S03]  /*6ce60*/  STL.64 [R1+0xf98], R22 ;  /* 0x000f981601007387 */ /* 0x0003e60000100a00 */
[----:B-1----:R-:W3:Y:S01]  /*6ce70*/  LDL.LU.64 R22, [R1+0x37a8] ;  /* 0x0037a80001167983 */ /* 0x002ee20000300a00 */
[----:B------:R-:W4:Y:S01]  /*6ce80*/  LDL.LU.64 R20, [R1+0x37a0] ;  /* 0x0037a00001147983 */ /* 0x000f220000300a00 */
[C---:B---3--:R-:W-:Y:S11]  /*6ce90*/  HMMA.16816.F32.BF16 R16, R44.reuse, R22, R16 ;  /* 0x000000162c10723c */ /* 0x048ff60000041810 */
[----:B------:R-:W-:Y:S11]  /*6cea0*/  @!UPT UIADD3 URZ, URZ, URZ, URZ ;  /* 0x0000003f3f3ff290 */ /* 0x000ff6000fffe03f */
[----:B------:R-:W-:Y:S01]  /*6ceb0*/  @!UPT UIADD3 URZ, URZ, URZ, URZ ;  /* 0x0000003f3f3ff290 */ /* 0x000fe2000fffe03f */
[----:B------:R-:W-:Y:S01]  /*6cec0*/  STL.64 [R1+0xf80], R16 ;  /* 0x000f801001007387 */ /* 0x000fe20000100a00 */
[----:B------:R1:W-:Y:S03]  /*6ced0*/  STL.64 [R1+0xf88], R18 ;  /* 0x000f881201007387 */ /* 0x0003e60000100a00 */
[----:B-1----:R-:W3:Y:S01]  /*6cee0*/  LDL.LU.64 R18, [R1+0x3798] ;  /* 0x0037980001127983 */ /* 0x002ee20000300a00 */
[----:B------:R-:W2:Y:S02]  /*6cef0*/  LDL.LU.64 R16, [R1+0x3790] ;  /* 0x0037900001107983 */ /* 0x000ea40000300a00 */
[----:B------:R-:W-:Y:S01]  /*6cf00*/  STL.64 [R1+0x34a8], R22 ;  /* 0x0034a81601007387 */ /* 0x000fe20000100a00 */
[C---:B---3--:R-:W-:Y:S11]  /*6cf10*/  HMMA.16816.F32.BF16 R12, R44.reuse, R18, R12 ;  /* 0x000000122c0c723c */ /* 0x048ff6000004180c */
[----:B------:R-:W-:Y:S11]  /*6cf20*/  @!UPT UIADD3 URZ, URZ, URZ, URZ ;  /* 0x0000003f3f3ff290 */ /* 0x000ff6000fffe03f */
[----:B------:R-:W-:Y:S01]  /*6cf30*/  @!UPT UIADD3 URZ, URZ, URZ, URZ ;  /* 0x0000003f3f3ff290 */ /* 0x000fe2000fffe03f */
[----:B------:R-:W-:Y:S01]  /*6cf40*/  STL.64 [R1+0xf70], R12 ;  /* 0x000f700c01007387 */ /* 0x000fe20000100a00 */
[----:B------:R1:W-:Y:S03]  /*6cf50*/  STL.64 [R1+0xf78], R14 ;  /* 0x000f780e01007387 */ /* 0x0003e60000100a00 */
[----:B-1----:R-:W3:Y:S01]  /*6cf60*/  LDL.LU.64 R14, [R1+0x3788] ;  /* 0x00378800010e7983 */ /* 0x002ee20000300a00 */
[----:B------:R-:W4:Y:S02]  /*6cf70*/  LDL.LU.64 R12, [R1+0x3780] ;  /* 0x00378000010c7983 */ /* 0x000f240000300a00 */
[----:B--2---:R-:W-:Y:S02]  /*6cf80*/  IMAD.MOV.U32 R23, RZ, RZ, R16 ;  /* 0x000000ffff177224 */ /* 0x004fe400078e0010 */
[----:B------:R1:W-:Y:S02]  /*6cf90*/  STL.64 [R1+0x34a0], R18 ;  /* 0x0034a01201007387 */ /* 0x0003e40000100a00 */
[----:B------:R-:W-:Y:S01]  /*6cfa0*/  IMAD.MOV.U32 R22, RZ, RZ, R17 ;  /* 0x000000ffff167224 */ /* 0x000fe200078e0011 */
[----:B------:R-:W0:Y:S01]  /*6cfb0*/  LDL.LU R16, [R1+0x940] ;  /* 0x0009400001107983 */ /* 0x000e220000300800 */
[----:B------:R-:W0:Y:S03]  /*6cfc0*/  LDL.LU R17, [R1+0x944] ;  /* 0x0009440001117983 */ /* 0x000e260000300800 */
[----:B-1----:R-:W0:Y:S01]  /*6cfd0*/  LDL.LU R18, [R1+0x948] ;  /* 0x0009480001127983 */ /* 0x002e220000300800 */
[----:B------:R-:W0:Y:S01]  /*6cfe0*/  LDL.LU R19, [R1+0x94c] ;  /* 0x00094c0001137983 */ /* 0x000e220000300800 */
[C---:B---3--:R-:W-:Y:S11]  /*6cff0*/  HMMA.16816.F32.BF16 R8, R44.reuse, R14, R8 ;  /* 0x0000000e2c08723c */ /* 0x048ff60000041808 */
[----:B------:R-:W-:Y:S11]  /*6d000*/  @!UPT UIADD3 URZ, URZ, URZ, URZ ;  /* 0x0000003f3f3ff290 */ /* 0x000ff6000fffe03f */
[----:B------:R-:W-:Y:S01]  /*6d010*/  @!UPT UIADD3 URZ, URZ, URZ, URZ ;  /* 0x0000003f3f3ff290 */ /* 0x000fe2000fffe03f */
[----:B------:R-:W-:Y:S01]  /*6d020*/  STL.64 [R1+0xf60], R8 ;  /* 0x000f600801007387 */ /* 0x000fe20000100a00 */
[----:B------:R1:W-:Y:S03]  /*6d030*/  STL.64 [R1+0xf68], R10 ;  /* 0x000f680a01007387 */ /* 0x0003e60000100a00 */
[----:B-1----:R-:W2:Y:S01]  /*6d040*/  LDL.LU.64 R10, [R1+0x3778] ;  /* 0x00377800010a7983 */ /* 0x002ea20000300a00 */
[----:B------:R-:W3:Y:S02]  /*6d050*/  LDL.LU.64 R8, [R1+0x3770] ;  /* 0x0037700001087983 */ /* 0x000ee40000300a00 */
[----:B------:R-:W-:Y:S01]  /*6d060*/  STL.64 [R1+0x3530], R14 ;  /* 0x0035300e01007387 */ /* 0x000fe20000100a00 */
[----:B--2---:R-:W-:Y:S11]  /*6d070*/  HMMA.16816.F32.BF16 R4, R44, R10, R4 ;  /* 0x0000000a2c04723c */ /* 0x004ff60000041804 */
[----:B------:R-:W-:Y:S11]  /*6d080*/  @!UPT UIADD3 URZ, URZ, URZ, URZ ;  /* 0x0000003f3f3ff290 */ /* 0x000ff6000fffe03f */
[----:B------:R-:W-:Y:S01]  /*6d090*/  @!UPT UIADD3 URZ, URZ, URZ, URZ ;  /* 0x0000003f3f3ff290 */ /* 0x000fe2000fffe03f */
[----:B------:R-:W-:Y:S01]  /*6d0a0*/  STL.64 [R1+0xf50], R4 ;  /* 0x000f500401007387 */ /* 0x000fe20000100a00 */
[----:B------:R1:W-:Y:S03]  /*6d0b0*/  STL.64 [R1+0xf58], R6 ;  /* 0x000f580601007387 */ /* 0x0003e60000100a00 */
[----:B-1----:R-:W2:Y:S01]  /*6d0c0*/  LDL.LU.64 R6, [R1+0x3768] ;  /* 0x0037680001067983 */ /* 0x002ea20000300a00 */
[C---:B0-----:R-:W-:Y:S08]  /*6d0d0*/  HMMA.16816.F32.BF16 R16, R40.reuse, R38, R16 ;  /* 0x000000262810723c */ /* 0x041ff00000041810 */
[----:B------:R-:W-:Y:S01]  /*6d0e0*/  HMMA.16816.F32.BF16 R52, R40, R50, R52 ;  /* 0x000000322834723c */ /* 0x000fe20000041834 */
[----:B------:R-:W3:Y:S01]  /*6d0f0*/  LDL.LU.64 R4, [R1+0x3760] ;  /* 0x0037600001047983 */ /* 0x000ee20000300a00 */
[----:B------:R-:W-:Y:S01]  /*6d100*/  STL.64 [R1+0x35a0], R10 ;  /* 0x0035a00a01007387 */ /* 0x000fe20000100a00 */
[----:B------:R-:W-:-:S02]  /*6d110*/  IMAD.MOV.U32 R34, RZ, RZ, R38 ;  /* 0x000000ffff227224 */ /* 0x000fc400078e0026 */
[----:B------:R-:W-:-:S11]  /*6d120*/  IMAD.MOV.U32 R35, RZ, RZ, R39 ;  /* 0x000000ffff237224 */ /* 0x000fd600078e0027 */
[----:B------:R-:W-:Y:S02]  /*6d130*/  IMAD.MOV.U32 R28, RZ, RZ, R16 ;  /* 0x000000ffff1c7224 */ /* 0x000fe400078e0010 */
[----:B------:R-:W-:-:S06]  /*6d140*/  IMAD.MOV.U32 R24, RZ, RZ, R18 ;  /* 0x000000ffff187224 */ /* 0x000fcc00078e0012 */
[----:B------:R-:W-:Y:S02]  /*6d150*/  IMAD.MOV.U32 R25, RZ, RZ, R54 ;  /* 0x000000ffff197224 */ /* 0x000fe400078e0036 */
[----:B------:R-:W-:Y:S01]  /*6d160*/  IMAD.MOV.U32 R29, RZ, RZ, R52 ;  /* 0x000000ffff1d7224 */ /* 0x000fe200078e0034 */
[----:B--2---:R-:W-:Y:S01]  /*6d170*/  HMMA.16816.F32.BF16 R44, R44, R6, R56 ;  /* 0x000000062c2c723c */ /* 0x004fe20000041838 */
[----:B------:R-:W2:Y:S11]  /*6d180*/  LDL.LU R56, [R1+0x920] ;  /* 0x0009200001387983 */ /* 0x000eb60000300800 */
[----:B------:R-:W-:Y:S11]  /*6d190*/  @!UPT UIADD3 URZ, URZ, URZ, URZ ;  /* 0x0000003f3f3ff290 */ /* 0x000ff6000fffe03f */
[----:B------:R0:W-:Y:S01]  /*6d1a0*/  STL.64 [R1+0x950], R44 ;  /* 0x0009502c01007387 */ /* 0x0001e20000100a00 */
[----:B------:R1:W-:Y:S02]  /*6d1b0*/  STL.64 [R1+0x958], R46 ;  /* 0x0009582e01007387 */ /* 0x0003e40000100a00 */
[----:B------:R-:W2:Y:S02]  /*6d1c0*/  LDL.LU R57, [R1+0x924] ;  /* 0x0009240001397983 */ /* 0x000ea40000300800 */
[----:B------:R-:W2:Y:S01]  /*6d1d0*/  LDL.LU R58, [R1+0x928] ;  /* 0x00092800013a7983 */ /* 0x000ea20000300800 */
[----:B------:R-:W2:Y:S04]  /*6d1e0*/  LDL.LU R59, [R1+0x92c] ;  /* 0x00092c00013b7983 */ /* 0x000ea80000300800 */
[----:B0-----:R-:W3:Y:S01]  /*6d1f0*/  LDL.LU R44, [R1+0x900] ;  /* 0x00090000012c7983 */ /* 0x001ee20000300800 */
[----:B------:R-:W3:Y:S02]  /*6d200*/  LDL.LU R45, [R1+0x904] ;  /* 0x00090400012d7983 */ /* 0x000ee40000300800 */
[----:B-1----:R-:W3:Y:S02]  /*6d210*/  LDL.LU R46, [R1+0x908] ;  /* 0x00090800012e7983 */ /* 0x002ee40000300800 */
[----:B------:R-:W3:Y:S01]  /*6d220*/  LDL.LU R47, [R1+0x90c] ;  /* 0x00090c00012f7983 */ /* 0x000ee20000300800 */
[----:B------:R-:W-:Y:S01]  /*6d230*/  STL.64 [R1+0x35c8], R6 ;  /* 0x0035c80601007387 */ /* 0x000fe20000100a00 */
[----:B------:R-:W3:Y:S02]  /*6d240*/  LDL.LU.64 R36, [R1+0x3758] ;  /* 0x0037580001247983 */ /* 0x000ee40000300a00 */
[----:B------:R0:W-:Y:S02]  /*6d250*/  STL.64 [R1+0x940], R16 ;  /* 0x0009401001007387 */ /* 0x0001e40000100a00 */
[----:B------:R-:W-:Y:S01]  /*6d260*/  STL.64 [R1+0x948], R18 ;  /* 0x0009481201007387 */ /* 0x000fe20000100a00 */
[----:B------:R-:W-:Y:S01]  /*6d270*/  STL.64 [R1+0x34e8], R34 ;  /* 0x0034e82201007387 */ /* 0x000fe20000100a00 */
[----:B------:R-:W-:Y:S02]  /*6d280*/  STL [R1+0x2f88], R28 ;  /* 0x002f881c01007387 */ /* 0x000fe40000100800 */
[----:B------:R-:W-:Y:S02]  /*6d290*/  STL [R1+0x2f84], R24 ;  /* 0x002f841801007387 */ /* 0x000fe40000100800 */
[----:B------:R-:W3:Y:S01]  /*6d2a0*/  LDL.LU.64 R48, [R1+0x3750] ;  /* 0x0037500001307983 */ /* 0x000ee20000300a00 */
[----:B------:R-:W-:Y:S01]  /*6d2b0*/  STL.64 [R1+0x930], R52 ;  /* 0x0009303401007387 */ /* 0x000fe20000100a00 */
[----:B------:R1:W-:Y:S02]  /*6d2c0*/  STL.64 [R1+0x938], R54 ;  /* 0x0009383601007387 */ /* 0x0003e40000100a00 */
[----:B0-----:R-:W-:-:S02]  /*6d2d0*/  IMAD.MOV.U32 R17, RZ, RZ, R50 ;  /* 0x000000ffff117224 */ /* 0x001fc400078e0032 */
[----:B------:R-:W-:Y:S01]  /*6d2e0*/  IMAD.MOV.U32 R16, RZ, RZ, R51 ;  /* 0x000000ffff107224 */ /* 0x000fe200078e0033 */
[----:B-1----:R-:W3:Y:S01]  /*6d2f0*/  LDL.LU.64 R54, [R1+0x3748] ;  /* 0x0037480001367983 */ /* 0x002ee20000300a00 */
[----:B------:R-:W3:Y:S03]  /*6d300*/  LDL.LU.64 R52, [R1+0x3740] ;  /* 0x0037400001347983 */ /* 0x000ee60000300a00 */
[----:B------:R-:W-:Y:S02]  /*6d310*/  STL.64 [R1+0x34f0], R16 ;  /* 0x0034f01001007387 */ /* 0x000fe40000100a00 */
[----:B------:R-:W3:Y:S01]  /*6d320*/  LDL R18, [R1+0x308] ;  /* 0x0003080001127983 */ /* 0x000ee20000100800 */
[----:B------:R0:W-:Y:S01]  /*6d330*/  STL [R1+0x2f90], R29 ;  /* 0x002f901d01007387 */ /* 0x0001e20000100800 */
[----:B------:R1:W-:Y:S02]  /*6d340*/  STL.64 [R1+0x35a8], R30 ;  /* 0x0035a81e01007387 */ /* 0x0003e40000100a00 */
[----:B------:R-:W3:Y:S01]  /*6d350*/  LDL.LU R28, [R1+0x910] ;  /* 0x00091000011c7983 */ /* 0x000ee20000300800 */
[----:B0-----:R-:W3:Y:S01]  /*6d360*/  LDL.LU R29, [R1+0x914] ;  /* 0x00091400011d7983 */ /* 0x001ee20000300800 */
[----:B-1----:R-:W3:Y:S02]  /*6d370*/  LDL.LU R30, [R1+0x918] ;  /* 0x00091800011e7983 */ /* 0x002ee40000300800 */
[----:B------:R-:W3:Y:S02]  /*6d380*/  LDL.LU R31, [R1+0x91c] ;  /* 0x00091c00011f7983 */ /* 0x000ee40000300800 */
[----:B------:R-:W-:Y:S01]  /*6d390*/  STL [R1+0x2f8c], R25 ;  /* 0x002f8c1901007387 */ /* 0x000fe20000100800 */
[----:B------:R4:W-:Y:S02]  /*6d3a0*/  STL.64 [R1+0x34f8], R26 ;  /* 0x0034f81a01007387 */ /* 0x0009e40000100a00 */
[----:B----4-:R-:W-:-:S02]  /*6d3b0*/  IMAD.MOV.U32 R26, RZ, RZ, R21 ;  /* 0x000000ffff1a7224 */ /* 0x010fc400078e0015 */
[----:B------:R-:W-:-:S07]  /*6d3c0*/  IMAD.MOV.U32 R27, RZ, RZ, R20 ;  /* 0x000000ffff1b7224 */ /* 0x000fce00078e0014 */
[----:B--2---:R-:W-:Y:S01]  /*6d3d0*/  HMMA.16816.F32.BF16 R24, R40, R26, R56 ;  /* 0x0000001a2818723c */ /* 0x004fe20000041838 */
[----:B------:R-:W2:Y:S01]  /*6d3e0*/  LDL.LU.64 R58, [R1+0x3738] ;  /* 0x00373800013a7983 */ /* 0x000ea20000300a00 */
[----:B------:R-:W4:Y:S11]  /*6d3f0*/  LDL.LU R57, [R1+0x3734] ;  /* 0x0037340001397983 */ /* 0x000f360000300800 */
[----:B------:R-:W-:Y:S10]  /*6d400*/  @!UPT UIADD3 URZ, URZ, URZ, URZ ;  /* 0x0000003f3f3ff290 */ /* 0x000ff4000fffe03f */
[----:B------:R-:W-:Y:S01]  /*6d410*/  STL.64 [R1+0x920], R24 ;  /* 0x0009201801007387 */ /* 0x000fe20000100a00 */
[----:B------:R0:W-:Y:S02]  /*6d420*/  STL.64 [R1+0x928], R26 ;  /* 0x0009281a01007387 */ /* 0x0001e40000100a00 */
[----:B---3--:R-:W-:-:S07]  /*6d430*/  IMAD.MOV.U32 R19, RZ, RZ, R52 ;  /* 0x000000ffff137224 */ /* 0x008fce00078e0034 */
[C---:B0-----:R-:W-:Y:S08]  /*6d440*/  HMMA.16816.F32.BF16 R24, R40.reuse, R18, R28 ;  /* 0x000000122818723c */ /* 0x041ff0000004181c */
[----:B------:R-:W-:Y:S11]  /*6d450*/  HMMA.16816.F32.BF16 R16, R40, R22, R44 ;  /* 0x000000162810723c */ /* 0x000ff6000004182c */
[----:B------:R-:W-:Y:S04]  /*6d460*/  @!UPT UIADD3 URZ, URZ, URZ, URZ ;  /* 0x0000003f3f3ff290 */ /* 0x000fe8000fffe03f */
[----:B------:R-:W-:Y:S01]  /*6d470*/  STL.64 [R1+0x910], R24 ;  /* 0x0009101801007387 */ /* 0x000fe20000100a00 */
[----:B------:R-:W-:Y:S07]  /*6d480*/  STL.64 [R1+0x918], R26 ;  /* 0x0009181a01007387 */ /* 0x000fee0000100a00 */
[----:B------:R-:W-:Y:S02]  /*6d490*/  STL.64 [R1+0x900], R16 ;  /* 0x0009001001007387 */ /* 0x000fe40000100a00 */
[----:B------:R0:W-:Y:S01]  /*6d4a0*/  STL.64 [R1+0x908], R18 ;  /* 0x0009081201007387 */ /* 0x0001e20000100a00 */
[----:B------:R-:W3:Y:S01]  /*6d4b0*/  LDL.LU R20, [R1+0x7d0] ;  /* 0x0007d00001147983 */ /* 0x000ee20000300800 */
[----:B------:R-:W3:Y:S02]  /*6d4c0*/  LDL.LU R21, [R1+0x7d4] ;  /* 0x0007d40001157983 */ /* 0x000ee40000300800 */
[----:B------:R-:W2:Y:S02]  /*6d4d0*/  LDL.LU R22, [R1+0x7d8] ;  /* 0x0007d80001167983 */ /* 0x000ea40000300800 */
[----:B------:R-:W2:Y:S02]  /*6d4e0*/  LDL.LU R23, [R1+0x7dc] ;  /* 0x0007dc0001177983 */ /* 0x000ea40000300800 */
[----:B------:R-:W-:-:S02]  /*6d4f0*/  IMAD.MOV.U32 R46, RZ, RZ, R33 ;  /* 0x000000ffff2e7224 */ /* 0x000fc400078e0021 */
[----:B------:R-:W-:Y:S01]  /*6d500*/  IMAD.MOV.U32 R47, RZ, RZ, R32 ;  /* 0x000000ffff2f7224 */ /* 0x000fe200078e0020 */
[----:B--2---:R-:W-:Y:S01]  /*6d510*/  STL.64 [R1+0x35d8], R22 ;  /* 0x0035d81601007387 */ /* 0x004fe20000100a00 */
[----:B---3--:R1:W-:Y:S03]  /*6d520*/  STL.64 [R1+0x35d0], R20 ;  /* 0x0035d01401007387 */ /* 0x0083e60000100a00 */
[----:B------:R2:W-:Y:S02]  /*6d530*/  STL.64 [R1+0x35e0], R46 ;  /* 0x0035e02e01007387 */ /* 0x0005e40000100a00 */
[----:B------:R-:W3:Y:S01]  /*6d540*/  LDL.LU R32, [R1+0x7e0] ;  /* 0x0007e00001207983 */ /* 0x000ee20000300800 */
[----:B------:R-:W3:Y:S01]  /*6d550*/  LDL.LU R33, [R1+0x7e4] ;  /* 0x0007e40001217983 */ /* 0x000ee20000300800 */
[----:B------:R-:W2:Y:S02]  /*6d560*/  LDL.LU R34, [R1+0x7e8] ;  /* 0x0007e80001227983 */ /* 0x000ea40000300800 */
[----:B------:R-:W2:Y:S02]  /*6d570*/  LDL.LU R35, [R1+0x7ec] ;  /* 0x0007ec0001237983 */ /* 0x000ea40000300800 */
[----:B------:R-:W-:-:S02]  /*6d580*/  IMAD.MOV.U32 R56, RZ, RZ, R18 ;  /* 0x000000ffff387224 */ /* 0x000fc400078e0012 */
[----:B0-----:R-:W-:Y:S02]  /*6d590*/  IMAD.MOV.U32 R18, RZ, RZ, R5 ;  /* 0x000000ffff127224 */ /* 0x001fe400078e0005 */
[----:B------:R-:W-:Y:S02]  /*6d5a0*/  IMAD.MOV.U32 R19, RZ, RZ, R12 ;  /* 0x000000ffff137224 */ /* 0x000fe400078e000c */
[----:B------:R-:W-:Y:S02]  /*6d5b0*/  IMAD.MOV.U32 R26, RZ, RZ, R49 ;  /* 0x000000ffff1a7224 */ /* 0x000fe400078e0031 */
[----:B------:R-:W-:Y:S02]  /*6d5c0*/  IMAD.MOV.U32 R27, RZ, RZ, R48 ;  /* 0x000000ffff1b7224 */ /* 0x000fe400078e0030 */
[----:B------:R-:W-:Y:S02]  /*6d5d0*/  IMAD.MOV.U32 R14, RZ, RZ, R9 ;  /* 0x000000ffff0e7224 */ /* 0x000fe400078e0009 */
[----:B------:R-:W-:Y:S01]  /*6d5e0*/  IMAD.MOV.U32 R15, RZ, RZ, R8 ;  /* 0x000000ffff0f7224 */ /* 0x000fe200078e0008 */
[----:B--2---:R-:W-:Y:S01]  /*6d5f0*/  STL.64 [R1+0x35f0], R34 ;  /* 0x0035f02201007387 */ /* 0x004fe20000100a00 */
[----:B---3--:R-:W-:Y:S02]  /*6d600*/  STL.64 [R1+0x35e8], R32 ;  /* 0x0035e82001007387 */ /* 0x008fe40000100a00 */
[----:B------:R-:W2:Y:S02]  /*6d610*/  LDL.LU R5, [R1+0x3730] ;  /* 0x0037300001057983 */ /* 0x000ea40000300800 */
[----:B------:R-:W3:Y:S01]  /*6d620*/  LDL.LU R12, [R1+0x372c] ;  /* 0x00372c00010c7983 */ /* 0x000ee20000300800 */
[----:B------:R0:W-:Y:S01]  /*6d630*/  STL.64 [R1+0x35f8], R18 ;  /* 0x0035f81201007387 */ /* 0x0001e20000100a00 */
[----:B------:R0:W-:Y:S02]  /*6d640*/  STL.64 [R1+0x3600], R26 ;  /* 0x0036001a01007387 */ /* 0x0001e40000100a00 */
[----:B------:R0:W-:Y:S02]  /*6d650*/  STL.64 [R1+0x3608], R14 ;  /* 0x0036080e01007387 */ /* 0x0001e40000100a00 */
[----:B------:R-:W2:Y:S01]  /*6d660*/  LDL.LU R8, [R1+0x810] ;  /* 0x0008100001087983 */ /* 0x000ea20000300800 */
[----:B------:R-:W2:Y:S01]  /*6d670*/  LDL.LU R9, [R1+0x814] ;  /* 0x0008140001097983 */ /* 0x000ea20000300800 */
[----:B------:R-:W2:Y:S02]  /*6d680*/  LDL.LU R10, [R1+0x818] ;  /* 0x00081800010a7983 */ /* 0x000ea40000300800 */
[----:B------:R-:W2:Y:S02]  /*6d690*/  LDL.LU R11, [R1+0x81c] ;  /* 0x00081c00010b7983 */ /* 0x000ea40000300800 */
[----:B--2---:R-:W-:Y:S01]  /*6d6a0*/  STL.64 [R1+0x3618], R10 ;  /* 0x0036180a01007387 */ /* 0x004fe20000100a00 */
[----:B------:R2:W-:Y:S02]  /*6d6b0*/  STL.64 [R1+0x3610], R8 ;  /* 0x0036100801007387 */ /* 0x0005e40000100a00 */
[----:B------:R-:W2:Y:S02]  /*6d6c0*/  LDL.LU R48, [R1+0x820] ;  /* 0x0008200001307983 */ /* 0x000ea40000300800 */
[----:B------:R-:W2:Y:S01]  /*6d6d0*/  LDL.LU R49, [R1+0x824] ;  /* 0x0008240001317983 */ /* 0x000ea20000300800 */
[----:B------:R-:W2:Y:S01]  /*6d6e0*/  LDL.LU R50, [R1+0x828] ;  /* 0x0008280001327983 */ /* 0x000ea20000300800 */
[----:B------:R-:W2:Y:S02]  /*6d6f0*/  LDL.LU R51, [R1+0x82c] ;  /* 0x00082c0001337983 */ /* 0x000ea40000300800 */
[----:B------:R-:W-:-:S02]  /*6d700*/  IMAD.MOV.U32 R6, RZ, RZ, R60 ;  /* 0x000000ffff067224 */ /* 0x000fc400078e003c */
[----:B------:R-:W-:Y:S01]  /*6d710*/  IMAD.MOV.U32 R7, RZ, RZ, R3 ;  /* 0x000000ffff077224 */ /* 0x000fe200078e0003 */
[----:B--2---:R2:W-:Y:S01]  /*6d720*/  STL.64 [R1+0x3628], R50 ;  /* 0x0036283201007387 */ /* 0x0045e20000100a00 */
[----:B------:R-:W-:Y:S02]  /*6d730*/  STL.64 [R1+0x3620], R48 ;  /* 0x0036203001007387 */ /* 0x000fe40000100a00 */
[----:B------:R-:W2:Y:S02]  /*6d740*/  LDL.LU R60, [R1+0x3728] ;  /* 0x00372800013c7983 */ /* 0x000ea40000300800 */
[----:B------:R-:W2:Y:S01]  /*6d750*/  LDL.LU R3, [R1+0x3724] ;  /* 0x0037240001037983 */ /* 0x000ea20000300800 */
[----:B------:R2:W-:Y:S01]  /*6d760*/  STL.64 [R1+0x3630], R6 ;  /* 0x0036300601007387 */ /* 0x0005e20000100a00 */
[----:B-1----:R-:W2:Y:S02]  /*6d770*/  LDL.LU R20, [R1+0x830] ;  /* 0x0008300001147983 */ /* 0x002ea40000300800 */
[----:B------:R-:W2:Y:S02]  /*6d780*/  LDL.LU R21, [R1+0x834] ;  /* 0x0008340001157983 */ /* 0x000ea40000300800 */
[----:B------:R-:W2:Y:S01]  /*6d790*/  LDL.LU R22, [R1+0x838] ;  /* 0x0008380001167983 */ /* 0x000ea20000300800 */
[----:B------:R-:W2:Y:S01]  /*6d7a0*/  LDL.LU R23, [R1+0x83c] ;  /* 0x00083c0001177983 */ /* 0x000ea20000300800 */
[----:B------:R-:W-:-:S02]  /*6d7b0*/  IMAD.MOV.U32 R46, RZ, RZ, R13 ;  /* 0x000000ffff2e7224 */ /* 0x000fc400078e000d */
[----:B------:R-:W-:Y:S02]  /*6d7c0*/  IMAD.MOV.U32 R47, RZ, RZ, R37 ;  /* 0x000000ffff2f7224 */ /* 0x000fe400078e0025 */
[----:B0-----:R-:W-:Y:S02]  /*6d7d0*/  IMAD.MOV.U32 R18, RZ, RZ, R36 ;  /* 0x000000ffff127224 */ /* 0x001fe400078e0024 */
[----:B------:R-:W-:Y:S01]  /*6d7e0*/  IMAD.MOV.U32 R19, RZ, RZ, R61 ;  /* 0x000000ffff137224 */ /* 0x000fe200078e003d */
[----:B--2---:R0:W-:Y:S01]  /*6d7f0*/  STL.64 [R1+0x3640], R22 ;  /* 0x0036401601007387 */ /* 0x0041e20000100a00 */
[----:B------:R-:W-:Y:S02]  /*6d800*/  STL.64 [R1+0x3638], R20 ;  /* 0x0036381401007387 */ /* 0x000fe40000100a00 */
[----:B------:R-:W2:Y:S02]  /*6d810*/  LDL.LU R13, [R1+0x3720] ;  /* 0x00372000010d7983 */ /* 0x000ea40000300800 */
[----:B------:R-:W2:Y:S01]  /*6d820*/  LDL.LU R37, [R1+0x371c] ;  /* 0x00371c0001257983 */ /* 0x000ea20000300800 */
[----:B------:R-:W-:Y:S01]  /*6d830*/  STL.64 [R1+0x3648], R46 ;  /* 0x0036482e01007387 */ /* 0x000fe20000100a00 */
[----:B------:R-:W2:Y:S02]  /*6d840*/  LDL.LU R36, [R1+0x3718] ;  /* 0x0037180001247983 */ /* 0x000ea40000300800 */
[----:B------:R-:W2:Y:S02]  /*6d850*/  LDL.LU R61, [R1+0x3714] ;  /* 0x00371400013d7983 */ /* 0x000ea40000300800 */
[----:B------:R2:W-:Y:S01]  /*6d860*/  STL.64 [R1+0x3650], R18 ;  /* 0x0036501201007387 */ /* 0x0005e20000100a00 */
[----:B------:R-:W2:Y:S01]  /*6d870*/  LDL.LU R24, [R1+0x850] ;  /* 0x0008500001187983 */ /* 0x000ea20000300800 */
[----:B------:R-:W2:Y:S02]  /*6d880*/  LDL.LU R25, [R1+0x854] ;  /* 0x0008540001197983 */ /* 0x000ea40000300800 */
[----:B------:R-:W2:Y:S02]  /*6d890*/  LDL.LU R26, [R1+0x858] ;  /* 0x00085800011a7983 */ /* 0x000ea40000300800 */
[----:B------:R-:W2:Y:S02]  /*6d8a0*/  LDL.LU R27, [R1+0x85c] ;  /* 0x00085c00011b7983 */ /* 0x000ea40000300800 */
[----:B------:R-:W-:-:S02]  /*6d8b0*/  IMAD.MOV.U32 R14, RZ, RZ, R53 ;  /* 0x000000ffff0e7224 */ /* 0x000fc400078e0035 */
[----:B----4-:R-:W-:Y:S01]  /*6d8c0*/  IMAD.MOV.U32 R15, RZ, RZ, R57 ;  /* 0x000000ffff0f7224 */ /* 0x010fe200078e0039 */
[----:B--2---:R-:W-:Y:S01]  /*6d8d0*/  STL.64 [R1+0x3660], R26 ;  /* 0x0036601a01007387 */ /* 0x004fe20000100a00 */
[----:B------:R1:W-:Y:S02]  /*6d8e0*/  STL.64 [R1+0x3658], R24 ;  /* 0x0036581801007387 */ /* 0x0003e40000100a00 */
[----:B------:R-:W2:Y:S02]  /*6d8f0*/  LDL.LU R53, [R1+0x3710] ;  /* 0x0037100001357983 */ /* 0x000ea40000300800 */
        /* <DEDUP_REMOVED lines=9> */
[----:B------:R2:W-:Y:S03]  /*6d990*/  STL.64 [R1+0x3670], R8 ;  /* 0x0036700801007387 */ /* 0x0005e60000100a00 */
[----:B------:R1:W-:Y:S02]  /*6d9a0*/  STL.64 [R1+0x3680], R50 ;  /* 0x0036803201007387 */ /* 0x0003e40000100a00 */
[----:B------:R-:W2:Y:S01]  /*6d9b0*/  LDL.LU R4, [R1+0x870] ;  /* 0x0008700001047983 */ /* 0x000ea20000300800 */
[----:B------:R-:W2:Y:S01]  /*6d9c0*/  LDL.LU R5, [R1+0x874] ;  /* 0x0008740001057983 */ /* 0x000ea20000300800 */
[----:B------:R-:W2:Y:S02]  /*6d9d0*/  LDL.LU R6, [R1+0x878] ;  /* 0x0008780001067983 */ /* 0x000ea40000300800 */
[----:B------:R-:W2:Y:S02]  /*6d9e0*/  LDL.LU R7, [R1+0x87c] ;  /* 0x00087c0001077983 */ /* 0x000ea40000300800 */
[----:B0-----:R-:W-:-:S02]  /*6d9f0*/  IMAD.MOV.U32 R22, RZ, RZ, R60 ;  /* 0x000000ffff167224 */ /* 0x001fc400078e003c */
[----:B---3--:R-:W-:Y:S02]  /*6da00*/  IMAD.MOV.U32 R23, RZ, RZ, R12 ;  /* 0x000000ffff177224 */ /* 0x008fe400078e000c */
[----:B------:R-:W-:Y:S02]  /*6da10*/  IMAD.MOV.U32 R18, RZ, RZ, R13 ;  /* 0x000000ffff127224 */ /* 0x000fe400078e000d */
[----:B------:R-:W-:Y:S01]  /*6da20*/  IMAD.MOV.U32 R19, RZ, RZ, R3 ;  /* 0x000000ffff137224 */ /* 0x000fe200078e0003 */
[----:B--2---:R-:W-:Y:S01]  /*6da30*/  STL.64 [R1+0x3690], R6 ;  /* 0x0036900601007387 */ /* 0x004fe20000100a00 */
[----:B------:R0:W-:Y:S02]  /*6da40*/  STL.64 [R1+0x3688], R4 ;  /* 0x0036880401007387 */ /* 0x0001e40000100a00 */
[----:B------:R-:W2:Y:S02]  /*6da50*/  LDL.LU R60, [R1+0x3708] ;  /* 0x00370800013c7983 */ /* 0x000ea40000300800 */
[----:B------:R-:W3:Y:S01]  /*6da60*/  LDL.LU R12, [R1+0x3704] ;  /* 0x00370400010c7983 */ /* 0x000ee20000300800 */
[----:B------:R2:W-:Y:S01]  /*6da70*/  STL.64 [R1+0x3698], R22 ;  /* 0x0036981601007387 */ /* 0x0005e20000100a00 */
[----:B------:R-:W2:Y:S02]  /*6da80*/  LDL.LU R13, [R1+0x3700] ;  /* 0x00370000010d7983 */ /* 0x000ea40000300800 */
[----:B------:R-:W2:Y:S02]  /*6da90*/  LDL.LU R3, [R1+0x36fc] ;  /* 0x0036fc0001037983 */ /* 0x000ea40000300800 */
[----:B------:R-:W-:Y:S01]  /*6daa0*/  STL.64 [R1+0x36a0], R18 ;  /* 0x0036a01201007387 */ /* 0x000fe20000100a00 */
[----:B-1----:R-:W2:Y:S01]  /*6dab0*/  LDL.LU R24, [R1+0x890] ;  /* 0x0008900001187983 */ /* 0x002ea20000300800 */
[----:B------:R-:W2:Y:S02]  /*6dac0*/  LDL.LU R25, [R1+0x894] ;  /* 0x0008940001197983 */ /* 0x000ea40000300800 */
[----:B------:R-:W2:Y:S02]  /*6dad0*/  LDL.LU R26, [R1+0x898] ;  /* 0x00089800011a7983 */ /* 0x000ea40000300800 */
[----:B------:R-:W2:Y:S02]  /*6dae0*/  LDL.LU R27, [R1+0x89c] ;  /* 0x00089c00011b7983 */ /* 0x000ea40000300800 */
[----:B------:R-:W-:-:S02]  /*6daf0*/  IMAD.MOV.U32 R14, RZ, RZ, R36 ;  /* 0x000000ffff0e7224 */ /* 0x000fc400078e0024 */
        /* <DEDUP_REMOVED lines=8> */
[----:B------:R-:W2:Y:S01]  /*6db80*/  LDL.LU R10, [R1+0x8a8] ;  /* 0x0008a800010a7983 */ /* 0x000ea20000300800 */
[----:B------:R-:W2:Y:S01]  /*6db90*/  LDL.LU R11, [R1+0x8ac] ;  /* 0x0008ac00010b7983 */ /* 0x000ea20000300800 */
[----:B------:R-:W-:-:S02]  /*6dba0*/  IMAD.MOV.U32 R50, RZ, RZ, R53 ;  /* 0x000000ffff327224 */ /* 0x000fc400078e0035 */
[----:B------:R-:W-:Y:S01]  /*6dbb0*/  IMAD.MOV.U32 R51, RZ, RZ, R61 ;  /* 0x000000ffff337224 */ /* 0x000fe200078e003d */
[----:B--2---:R-:W-:Y:S01]  /*6dbc0*/  STL.64 [R1+0x36c8], R10 ;  /* 0x0036c80a01007387 */ /* 0x004fe20000100a00 */
[----:B------:R-:W-:Y:S02]  /*6dbd0*/  STL.64 [R1+0x36c0], R8 ;  /* 0x0036c00801007387 */ /* 0x000fe40000100a00 */
[----:B------:R-:W2:Y:S02]  /*6dbe0*/  LDL.LU R53, [R1+0x36f0] ;  /* 0x0036f00001357983 */ /* 0x000ea40000300800 */
[----:B------:R-:W-:Y:S01]  /*6dbf0*/  STL.64 [R1+0x36d0], R50 ;  /* 0x0036d03201007387 */ /* 0x000fe20000100a00 */
[----:B0-----:R-:W2:Y:S01]  /*6dc00*/  LDL.LU R4, [R1+0x8b0] ;  /* 0x0008b00001047983 */ /* 0x001ea20000300800 */
[----:B------:R-:W2:Y:S02]  /*6dc10*/  LDL.LU R5, [R1+0x8b4] ;  /* 0x0008b40001057983 */ /* 0x000ea40000300800 */
[----:B------:R-:W2:Y:S02]  /*6dc20*/  LDL.LU R6, [R1+0x8b8] ;  /* 0x0008b80001067983 */ /* 0x000ea40000300800 */
[----:B------:R-:W2:Y:S02]  /*6dc30*/  LDL.LU R7, [R1+0x8bc] ;  /* 0x0008bc0001077983 */ /* 0x000ea40000300800 */
[----:B------:R-:W-:-:S02]  /*6dc40*/  IMAD.MOV.U32 R22, RZ, RZ, R60 ;  /* 0x000000ffff167224 */ /* 0x000fc400078e003c */
[----:B----4-:R-:W-:Y:S02]  /*6dc50*/  IMAD.MOV.U32 R23, RZ, RZ, R57 ;  /* 0x000000ffff177224 */ /* 0x010fe400078e0039 */
[----:B---3--:R-:W-:Y:S02]  /*6dc60*/  IMAD.MOV.U32 R27, RZ, RZ, R12 ;  /* 0x000000ffff1b7224 */ /* 0x008fe400078e000c */
[----:B------:R-:W-:Y:S02]  /*6dc70*/  IMAD.MOV.U32 R26, RZ, RZ, R13 ;  /* 0x000000ffff1a7224 */ /* 0x000fe400078e000d */
[----:B------:R-:W-:Y:S01]  /*6dc80*/  IMAD.MOV.U32 R52, RZ, RZ, R16 ;  /* 0x000000ffff347224 */ /* 0x000fe200078e0010 */
[----:B--2---:R-:W-:Y:S01]  /*6dc90*/  STL.64 [R1+0x36e0], R6 ;  /* 0x0036e00601007387 */ /* 0x004fe20000100a00 */
[----:B------:R-:W-:Y:S02]  /*6dca0*/  STL.64 [R1+0x36d8], R4 ;  /* 0x0036d80401007387 */ /* 0x000fe40000100a00 */
[----:B------:R0:W-:Y:S02]  /*6dcb0*/  STL.64 [R1+0x36e8], R22 ;  /* 0x0036e81601007387 */ /* 0x0001e40000100a00 */
[----:B------:R-:W2:Y:S01]  /*6dcc0*/  LDL.LU R20, [R1+0x8f0] ;  /* 0x0008f00001147983 */ /* 0x000ea20000300800 */
[----:B------:R-:W2:Y:S04]  /*6dcd0*/  LDL.LU R21, [R1+0x8f4] ;  /* 0x0008f40001157983 */ /* 0x000ea80000300800 */
[----:B0-----:R-:W2:Y:S01]  /*6dce0*/  LDL.LU R22, [R1+0x8f8] ;  /* 0x0008f80001167983 */ /* 0x001ea20000300800 */
[----:B------:R-:W2:Y:S02]  /*6dcf0*/  LDL.LU R23, [R1+0x8fc] ;  /* 0x0008fc0001177983 */ /* 0x000ea40000300800 */
[----:B------:R-:W3:Y:S02]  /*6dd00*/  LDL.LU R12, [R1+0x8d0] ;  /* 0x0008d000010c7983 */ /* 0x000ee40000300800 */
[----:B------:R-:W3:Y:S01]  /*6dd10*/  LDL.LU R13, [R1+0x8d4] ;  /* 0x0008d400010d7983 */ /* 0x000ee20000300800 */
[----:B------:R-:W3:Y:S01]  /*6dd20*/  LDL.LU R14, [R1+0x8d8] ;  /* 0x0008d800010e7983 */ /* 0x000ee20000300800 */
[----:B------:R-:W3:Y:S02]  /*6dd30*/  LDL.LU R15, [R1+0x8dc] ;  /* 0x0008dc00010f7983 */ /* 0x000ee40000300800 */
[----:B------:R-:W4:Y:S02]  /*6dd40*/  LDL.LU R48, [R1+0x8e0] ;  /* 0x0008e00001307983 */ /* 0x000f240000300800 */
[----:B------:R-:W4:Y:S01]  /*6dd50*/  LDL.LU R49, [R1+0x8e4] ;  /* 0x0008e40001317983 */ /* 0x000f220000300800 */
[----:B------:R-:W4:Y:S01]  /*6dd60*/  LDL.LU R50, [R1+0x8e8] ;  /* 0x0008e80001327983 */ /* 0x000f220000300800 */
[----:B------:R-:W4:Y:S02]  /*6dd70*/  LDL.LU R51, [R1+0x8ec] ;  /* 0x0008ec0001337983 */ /* 0x000f240000300800 */
[----:B------:R-:W3:Y:S02]  /*6dd80*/  LDL.LU R16, [R1+0x8c0] ;  /* 0x0008c00001107983 */ /* 0x000ee40000300800 */
[----:B------:R-:W3:Y:S01]  /*6dd90*/  LDL.LU R17, [R1+0x8c4] ;  /* 0x0008c40001117983 */ /* 0x000ee20000300800 */
[----:B------:R-:W3:Y:S01]  /*6dda0*/  LDL.LU R18, [R1+0x8c8] ;  /* 0x0008c80001127983 */ /* 0x000ee20000300800 */
[----:B------:R-:W3:Y:S02]  /*6ddb0*/  LDL.LU R19, [R1+0x8cc] ;  /* 0x0008cc0001137983 */ /* 0x000ee40000300800 */
[----:B------:R-:W3:Y:S02]  /*6ddc0*/  LDL.LU R44, [R1+0x880] ;  /* 0x00088000012c7983 */ /* 0x000ee40000300800 */
[----:B------:R-:W3:Y:S02]  /*6ddd0*/  LDL.LU R45, [R1+0x884] ;  /* 0x00088400012d7983 */ /* 0x000ee40000300800 */
[----:B------:R-:W-:-:S02]  /*6dde0*/  IMAD.MOV.U32 R6, RZ, RZ, R53 ;  /* 0x000000ffff067224 */ /* 0x000fc400078e0035 */
[----:B------:R-:W-:Y:S01]  /*6ddf0*/  IMAD.MOV.U32 R7, RZ, RZ, R37 ;  /* 0x000000ffff077224 */ /* 0x000fe200078e0025 */
        /* <DEDUP_REMOVED lines=10> */
[----:B------:R-:W3:Y:S02]  /*6dea0*/  LDL.LU.64 R38, [R1+0x1c8] ;  /* 0x0001c80001267983 */ /* 0x000ee40000300a00 */
[----:B------:R-:W-:Y:S01]  /*6deb0*/  STL [R1+0x2f98], R52 ;  /* 0x002f983401007387 */ /* 0x000fe20000100800 */
[----:B------:R-:W-:Y:S01]  /*6dec0*/  STL [R1+0x2f94], R56 ;  /* 0x002f943801007387 */ /* 0x000fe20000100800 */
[----:B------:R-:W-:-:S02]  /*6ded0*/  IMAD.MOV.U32 R10, RZ, RZ, R36 ;  /* 0x000000ffff0a7224 */ /* 0x000fc400078e0024 */
[----:B------:R-:W-:Y:S01]  /*6dee0*/  IMAD.MOV.U32 R11, RZ, RZ, R3 ;  /* 0x000000ffff0b7224 */ /* 0x000fe200078e0003 */
[C---:B--2---:R-:W-:Y:S01]  /*6def0*/  HMMA.16816.F32.BF16 R4, R40.reuse, R6, R20 ;  /* 0x000000062804723c */ /* 0x044fe20000041814 */
[----:B------:R-:W2:Y:S07]  /*6df00*/  LDL.LU.64 R22, [R1+0x36e8] ;  /* 0x0036e80001167983 */ /* 0x000eae0000300a00 */
[C---:B----4-:R-:W-:Y:S11]  /*6df10*/  HMMA.16816.F32.BF16 R8, R40.reuse, R10, R48 ;  /* 0x0000000a2808723c */ /* 0x050ff60000041830 */
[----:B------:R-:W-:Y:S04]  /*6df20*/  @!UPT UIADD3 URZ, URZ, URZ, URZ ;  /* 0x0000003f3f3ff290 */ /* 0x000fe8000fffe03f */
[----:B------:R-:W-:Y:S01]  /*6df30*/  STL.64 [R1+0x8f0], R4 ;  /* 0x0008f00401007387 */ /* 0x000fe20000100a00 */
[----:B------:R-:W-:Y:S02]  /*6df40*/  IMAD.MOV.U32 R53, RZ, RZ, R4 ;  /* 0x000000ffff357224 */ /* 0x000fe400078e0004 */
[----:B------:R-:W-:Y:S02]  /*6df50*/  IMAD.MOV.U32 R57, RZ, RZ, R6 ;  /* 0x000000ffff397224 */ /* 0x000fe400078e0006 */
[----:B------:R0:W-:Y:S02]  /*6df60*/  STL.64 [R1+0x8f8], R6 ;  /* 0x0008f80601007387 */ /* 0x0001e40000100a00 */
[----:B0-----:R-:W4:Y:S01]  /*6df70*/  LDL.LU.64 R6, [R1+0x36e0] ;  /* 0x0036e00001067983 */ /* 0x001f220000300a00 */
[----:B------:R-:W4:Y:S02]  /*6df80*/  LDL.LU.64 R4, [R1+0x36d8] ;  /* 0x0036d80001047983 */ /* 0x000f240000300a00 */
[----:B------:R-:W-:Y:S02]  /*6df90*/  STL.64 [R1+0x3580], R54 ;  /* 0x0035803601007387 */ /* 0x000fe40000100a00 */
[----:B------:R0:W-:Y:S01]  /*6dfa0*/  STL [R1+0x3578], R53 ;  /* 0x0035783501007387 */ /* 0x0001e20000100800 */
[----:B------:R-:W4:Y:S04]  /*6dfb0*/  LDL.LU R52, [R1+0x800] ;  /* 0x0008000001347983 */ /* 0x000f280000300800 */
[----:B0-----:R-:W4:Y:S01]  /*6dfc0*/  LDL.LU R53, [R1+0x804] ;  /* 0x0008040001357983 */ /* 0x001f220000300800 */
[----:B------:R-:W4:Y:S02]  /*6dfd0*/  LDL.LU R54, [R1+0x808] ;  /* 0x0008080001367983 */ /* 0x000f240000300800 */
[----:B------:R-:W4:Y:S02]  /*6dfe0*/  LDL.LU R55, [R1+0x80c] ;  /* 0x00080c0001377983 */ /* 0x000f240000300800 */
[----:B------:R-:W-:Y:S01]  /*6dff0*/  STL.64 [R1+0x3518], R58 ;  /* 0x0035183a01007387 */ /* 0x000fe20000100a00 */
[----:B------:R-:W-:Y:S01]  /*6e000*/  STL [R1+0x3510], R57 ;  /* 0x0035103901007387 */ /* 0x000fe20000100800 */
[----:B------:R-:W4:Y:S01]  /*6e010*/  LDL.LU.64 R50, [R1+0x36d0] ;  /* 0x0036d00001327983 */ /* 0x000f220000300a00 */
[C---:B---3--:R-:W-:Y:S01]  /*6e020*/  HMMA.16816.F32.BF16 R24, R40.reuse, R26, R12 ;  /* 0x0000001a2818723c */ /* 0x048fe2000004180c */
[----:B------:R-:W-:Y:S01]  /*6e030*/  STL.64 [R1+0x8e0], R8 ;  /* 0x0008e00801007387 */ /* 0x000fe20000100a00 */
[----:B------:R0:W-:Y:S04]  /*6e040*/  STL.64 [R1+0x8e8], R10 ;  /* 0x0008e80a01007387 */ /* 0x0001e80000100a00 */
[----:B0-----:R-:W3:Y:S01]  /*6e050*/  LDL.LU.64 R10, [R1+0x36c8] ;  /* 0x0036c800010a7983 */ /* 0x001ee20000300a00 */
[----:B------:R-:W3:Y:S02]  /*6e060*/  LDL.LU.64 R8, [R1+0x36c0] ;  /* 0x0036c00001087983 */ /* 0x000ee40000300a00 */
[----:B------:R-:W3:Y:S11]  /*6e070*/  LDL.LU.64 R14, [R1+0x36b8] ;  /* 0x0036b800010e7983 */ /* 0x000ef60000300a00 */
[----:B------:R-:W-:Y:S03]  /*6e080*/  @!UPT UIADD3 URZ, URZ, URZ, URZ ;  /* 0x0000003f3f3ff290 */ /* 0x000fe6000fffe03f */
[----:B------:R-:W-:Y:S01]  /*6e090*/  STL.64 [R1+0x8d0], R24 ;  /* 0x0008d01801007387 */ /* 0x000fe20000100a00 */
[----:B------:R0:W-:Y:S03]  /*6e0a0*/  STL.64 [R1+0x8d8], R26 ;  /* 0x0008d81a01007387 */ /* 0x0001e60000100a00 */
[----:B0-----:R-:W3:Y:S01]  /*6e0b0*/  LDL.LU.64 R26, [R1+0x36b0] ;  /* 0x0036b000011a7983 */ /* 0x001ee20000300a00 */
[----:B------:R-:W3:Y:S01]  /*6e0c0*/  LDL.LU.64 R24, [R1+0x36a8] ;  /* 0x0036a80001187983 */ /* 0x000ee20000300a00 */
[C---:B--2---:R-:W-:Y:S02]  /*6e0d0*/  HMMA.16816.F32.BF16 R20, R40.reuse, R22, R16 ;  /* 0x000000162814723c */ /* 0x044fe40000041810 */
[----:B------:R-:W2:Y:S11]  /*6e0e0*/  LDL.LU.64 R18, [R1+0x36a0] ;  /* 0x0036a00001127983 */ /* 0x000eb60000300a00 */
[----:B------:R-:W-:Y:S10]  /*6e0f0*/  @!UPT UIADD3 URZ, URZ, URZ, URZ ;  /* 0x0000003f3f3ff290 */ /* 0x000ff4000fffe03f */
[----:B------:R-:W-:Y:S01]  /*6e100*/  STL.64 [R1+0x8c0], R20 ;  /* 0x0008c01401007387 */ /* 0x000fe20000100a00 */
[----:B------:R0:W-:Y:S03]  /*6e110*/  STL.64 [R1+0x8c8], R22 ;  /* 0x0008c81601007387 */ /* 0x0001e60000100a00 */
[----:B0-----:R-:W2:Y:S01]  /*6e120*/  LDL.LU.64 R22, [R1+0x3698] ;  /* 0x0036980001167983 */ /* 0x001ea20000300a00 */
[C---:B----4-:R-:W-:Y:S03]  /*6e130*/  HMMA.16816.F32.BF16 R48, R40.reuse, R50, R4 ;  /* 0x000000322830723c */ /* 0x050fe60000041804 */
[----:B------:R-:W4:Y:S01]  /*6e140*/  LDL.LU.64 R6, [R1+0x3690] ;  /* 0x0036900001067983 */ /* 0x000f220000300a00 */
[----:B------:R-:W4:Y:S11]  /*6e150*/  LDL.LU.64 R4, [R1+0x3688] ;  /* 0x0036880001047983 */ /* 0x000f360000300a00 */
[----:B------:R-:W-:Y:S08]  /*6e160*/  @!UPT UIADD3 URZ, URZ, URZ, URZ ;  /* 0x0000003f3f3ff290 */ /* 0x000ff0000fffe03f */
[----:B------:R-:W-:Y:S01]  /*6e170*/  STL.64 [R1+0x8b0], R48 ;  /* 0x0008b03001007387 */ /* 0x000fe20000100a00 */
[----:B------:R0:W-:Y:S03]  /*6e180*/  STL.64 [R1+0x8b8], R50 ;  /* 0x0008b83201007387 */ /* 0x0001e60000100a00 */
[----:B0-----:R-:W4:Y:S01]  /*6e190*/  LDL.LU.64 R50, [R1+0x3680] ;  /* 0x0036800001327983 */ /* 0x001f220000300a00 */
[C---:B---3--:R-:W-:Y:S01]  /*6e1a0*/  HMMA.16816.F32.BF16 R12, R40.reuse, R14, R8 ;  /* 0x0000000e280c723c */ /* 0x048fe20000041808 */
[----:B------:R-:W3:Y:S02]  /*6e1b0*/  LDL.LU.64 R10, [R1+0x3678] ;  /* 0x00367800010a7983 */ /* 0x000ee40000300a00 */
[----:B------:R-:W3:Y:S11]  /*6e1c0*/  LDL.LU.64 R8, [R1+0x3670] ;  /* 0x0036700001087983 */ /* 0x000ef60000300a00 */
[----:B------:R-:W-:Y:S09]  /*6e1d0*/  @!UPT UIADD3 URZ, URZ, URZ, URZ ;  /* 0x0000003f3f3ff290 */ /* 0x000ff2000fffe03f */
        /* <DEDUP_REMOVED lines=9> */
[----:B0-----:R-:W2:Y:S01]  /*6e270*/  LDL.LU.64 R18, [R1+0x3650] ;  /* 0x0036500001127983 */ /* 0x001ea20000300a00 */
[C---:B------:R-:W-:Y:S01]  /*6e280*/  HMMA.16816.F32.BF16 R20, R40.reuse, R22, R44 ;  /* 0x000000162814723c */ /* 0x040fe2000004182c */
[----:B------:R-:W2:Y:S11]  /*6e290*/  LDL.LU.64 R46, [R1+0x3648] ;  /* 0x00364800012e7983 */ /* 0x000eb60000300a00 */
[----:B------:R-:W-:Y:S11]  /*6e2a0*/  @!UPT UIADD3 URZ, URZ, URZ, URZ ;  /* 0x0000003f3f3ff290 */ /* 0x000ff6000fffe03f */
[----:B------:R-:W-:Y:S01]  /*6e2b0*/  STL.64 [R1+0x880], R20 ;  /* 0x0008801401007387 */ /* 0x000fe20000100a00 */
[----:B------:R0:W-:Y:S03]  /*6e2c0*/  STL.64 [R1+0x888], R22 ;  /* 0x0008881601007387 */ /* 0x0001e60000100a00 */
[----:B0-----:R-:W2:Y:S01]  /*6e2d0*/  LDL.LU.64 R22, [R1+0x3640] ;  /* 0x0036400001167983 */ /* 0x001ea20000300a00 */
[----:B------:R-:W2:Y:S01]  /*6e2e0*/  LDL.LU.64 R20, [R1+0x3638] ;  /* 0x0036380001147983 */ /* 0x000ea20000300a00 */
[C---:B----4-:R-:W-:Y:S02]  /*6e2f0*/  HMMA.16816.F32.BF16 R48, R40.reuse, R50, R4 ;  /* 0x000000322830723c */ /* 0x050fe40000041804 */
[----:B------:R-:W4:Y:S06]  /*6e300*/  LDL.LU.64 R6, [R1+0x3630] ;  /* 0x0036300001067983 */ /* 0x000f2c0000300a00 */
[C---:B---3--:R-:W-:Y:S11]  /*6e310*/  HMMA.16816.F32.BF16 R12, R40.reuse, R14, R8 ;  /* 0x0000000e280c723c */ /* 0x048ff60000041808 */
[----:B------:R-:W-:Y:S04]  /*6e320*/  @!UPT UIADD3 URZ, URZ, URZ, URZ ;  /* 0x0000003f3f3ff290 */ /* 0x000fe8000fffe03f */
[----:B------:R-:W-:Y:S01]  /*6e330*/  STL.64 [R1+0x870], R48 ;  /* 0x0008703001007387 */ /* 0x000fe20000100a00 */
[----:B------:R0:W-:Y:S03]  /*6e340*/  STL.64 [R1+0x878], R50 ;  /* 0x0008783201007387 */ /* 0x0001e60000100a00 */
[----:B0-----:R-:W3:Y:S01]  /*6e350*/  LDL.LU.64 R50, [R1+0x3628] ;  /* 0x0036280001327983 */ /* 0x001ee20000300a00 */
[----:B------:R-:W3:Y:S02]  /*6e360*/  LDL.LU.64 R48, [R1+0x3620] ;  /* 0x0036200001307983 */ /* 0x000ee40000300a00 */
[----:B------:R-:W3:Y:S02]  /*6e370*/  LDL.LU.64 R10, [R1+0x3618] ;  /* 0x00361800010a7983 */ /* 0x000ee40000300a00 */
[----:B------:R-:W3:Y:S01]  /*6e380*/  LDL.LU.64 R8, [R1+0x3610] ;  /* 0x0036100001087983 */ /* 0x000ee20000300a00 */
[----:B------:R-:W-:Y:S01]  /*6e390*/  STL.64 [R1+0x860], R12 ;  /* 0x0008600c01007387 */ /* 0x000fe20000100a00 */
[----:B------:R0:W-:Y:S03]  /*6e3a0*/  STL.64 [R1+0x868], R14 ;  /* 0x0008680e01007387 */ /* 0x0001e60000100a00 */
[----:B0-----:R-:W3:Y:S01]  /*6e3b0*/  LDL.LU.64 R14, [R1+0x3608] ;  /* 0x00360800010e7983 */ /* 0x001ee20000300a00 */
[C---:B--2---:R-:W-:Y:S08]  /*6e3c0*/  HMMA.16816.F32.BF16 R16, R40.reuse, R18, R24 ;  /* 0x000000122810723c */ /* 0x044ff00000041818 */
[C---:B------:R-:W-:Y:S01]  /*6e3d0*/  HMMA.16816.F32.BF16 R44, R40.reuse, R46, R32 ;  /* 0x0000002e282c723c */ /* 0x040fe20000041820 */
[----:B------:R-:W2:Y:S11]  /*6e3e0*/  LDL.LU.64 R26, [R1+0x3600] ;  /* 0x00360000011a7983 */ /* 0x000eb60000300a00 */
[----:B------:R-:W-:Y:S03]  /*6e3f0*/  @!UPT UIADD3 URZ, URZ, URZ, URZ ;  /* 0x0000003f3f3ff290 */ /* 0x000fe6000fffe03f */
        /* <DEDUP_REMOVED lines=8> */
[----:B----4-:R-:W-:Y:S03]  /*6e480*/  HMMA.16816.F32.BF16 R4, R40, R6, R20 ;  /* 0x000000062804723c */ /* 0x010fe60000041814 */
[----:B------:R-:W4:Y:S01]  /*6e490*/  LDL.LU.64 R22, [R1+0x35d8] ;  /* 0x0035d80001167983 */ /* 0x000f220000300a00 */
[----:B------:R-:W4:Y:S02]  /*6e4a0*/  LDL.LU.64 R20, [R1+0x35d0] ;  /* 0x0035d00001147983 */ /* 0x000f240000300a00 */
[----:B------:R-:W-:-:S02]  /*6e4b0*/  IMAD.MOV.U32 R58, RZ, RZ, R2 ;  /* 0x000000ffff3a7224 */ /* 0x000fc400078e0002 */
[----:B------:R-:W-:Y:S11]  /*6e4c0*/  IMAD.MOV.U32 R59, RZ, RZ, R0 ;  /* 0x000000ffff3b7224 */ /* 0x000ff600078e0000 */
[----:B------:R-:W-:Y:S04]  /*6e4d0*/  @!UPT UIADD3 URZ, URZ, URZ, URZ ;  /* 0x0000003f3f3ff290 */ /* 0x000fe8000fffe03f */
[----:B------:R-:W-:Y:S01]  /*6e4e0*/  STL.64 [R1+0x830], R4 ;  /* 0x0008300401007387 */ /* 0x000fe20000100a00 */
[----:B------:R0:W-:Y:S03]  /*6e4f0*/  STL.64 [R1+0x838], R6 ;  /* 0x0008380601007387 */ /* 0x0001e60000100a00 */
[----:B0-----:R-:W4:Y:S01]  /*6e500*/  LDL.LU.64 R6, [R1+0x35c8] ;  /* 0x0035c80001067983 */ /* 0x001f220000300a00 */
[C---:B---3--:R-:W-:Y:S03]  /*6e510*/  HMMA.16816.F32.BF16 R56, R40.reuse, R58, R48 ;  /* 0x0000003a2838723c */ /* 0x048fe60000041830 */
[----:B------:R-:W3:Y:S05]  /*6e520*/  LDL.LU.64 R50, [R1+0x35c0] ;  /* 0x0035c00001327983 */ /* 0x000eea0000300a00 */
[C---:B------:R-:W-:Y:S01]  /*6e530*/  HMMA.16816.F32.BF16 R12, R40.reuse, R14, R8 ;  /* 0x0000000e280c723c */ /* 0x040fe20000041808 */
[----:B------:R-:W3:Y:S11]  /*6e540*/  LDL.LU R8, [R1+0x7c0] ;  /* 0x0007c00001087983 */ /* 0x000ef60000300800 */
[----:B------:R-:W-:Y:S03]  /*6e550*/  @!UPT UIADD3 URZ, URZ, URZ, URZ ;  /* 0x0000003f3f3ff290 */ /* 0x000fe6000fffe03f */
[----:B------:R-:W-:Y:S01]  /*6e560*/  STL.64 [R1+0x820], R56 ;  /* 0x0008203801007387 */ /* 0x000fe20000100a00 */
[----:B------:R-:W-:Y:S07]  /*6e570*/  STL.64 [R1+0x828], R58 ;  /* 0x0008283a01007387 */ /* 0x000fee0000100a00 */
[----:B------:R-:W-:Y:S01]  /*6e580*/  STL.64 [R1+0x810], R12 ;  /* 0x0008100c01007387 */ /* 0x000fe20000100a00 */
[----:B------:R0:W-:Y:S02]  /*6e590*/  STL.64 [R1+0x818], R14 ;  /* 0x0008180e01007387 */ /* 0x0001e40000100a00 */
[----:B------:R-:W3:Y:S02]  /*6e5a0*/  LDL.LU R9, [R1+0x7c4] ;  /* 0x0007c40001097983 */ /* 0x000ee40000300800 */
[----:B------:R-:W3:Y:S01]  /*6e5b0*/  LDL.LU R10, [R1+0x7c8] ;  /* 0x0007c800010a7983 */ /* 0x000ee20000300800 */
[----:B------:R-:W3:Y:S04]  /*6e5c0*/  LDL.LU R11, [R1+0x7cc] ;  /* 0x0007cc00010b7983 */ /* 0x000ee80000300800 */
[----:B0-----:R-:W3:Y:S01]  /*6e5d0*/  LDL.LU.64 R14, [R1+0x1b8] ;  /* 0x0001b800010e7983 */ /* 0x001ee20000300a00 */
[C---:B--2---:R-:W-:Y:S08]  /*6e5e0*/  HMMA.16816.F32.BF16 R52, R40.reuse, R26, R52 ;  /* 0x0000001a2834723c */ /* 0x044ff00000041834 */
[C---:B------:R-:W-:Y:S08]  /*6e5f0*/  HMMA.16816.F32.BF16 R28, R40.reuse, R18, R28 ;  /* 0x00000012281c723c */ /* 0x040ff0000004181c */
[C---:B------:R-:W-:Y:S08]  /*6e600*/  HMMA.16816.F32.BF16 R24, R40.reuse, R46, R32 ;  /* 0x0000002e2818723c */ /* 0x040ff00000041820 */
[C---:B----4-:R-:W-:Y:S01]  /*6e610*/  HMMA.16816.F32.BF16 R16, R40.reuse, R38, R20 ;  /* 0x000000262810723c */ /* 0x050fe20000041814 */
[----:B------:R-:W-:Y:S01]  /*6e620*/  STL.64 [R1+0x800], R52 ;  /* 0x0008003401007387 */ /* 0x000fe20000100a00 */
[----:B------:R-:W-:Y:S05]  /*6e630*/  STL.64 [R1+0x808], R54 ;  /* 0x0008083601007387 */ /* 0x000fea0000100a00 */
[----:B------:R-:W-:Y:S01]  /*6e640*/  STL.64 [R1+0x7f0], R28 ;  /* 0x0007f01c01007387 */ /* 0x000fe20000100a00 */
[----:B------:R0:W-:Y:S07]  /*6e650*/  STL.64 [R1+0x7f8], R30 ;  /* 0x0007f81e01007387 */ /* 0x0001ee0000100a00 */
[----:B------:R-:W-:Y:S01]  /*6e660*/  STL.64 [R1+0x7e0], R24 ;  /* 0x0007e01801007387 */ /* 0x000fe20000100a00 */
[----:B------:R-:W-:Y:S07]  /*6e670*/  STL.64 [R1+0x7e8], R26 ;  /* 0x0007e81a01007387 */ /* 0x000fee0000100a00 */
[----:B------:R-:W-:Y:S01]  /*6e680*/  STL.64 [R1+0x7d0], R16 ;  /* 0x0007d01001007387 */ /* 0x000fe20000100a00 */
[----:B------:R-:W-:Y:S03]  /*6e690*/  STL.64 [R1+0x7d8], R18 ;  /* 0x0007d81201007387 */ /* 0x000fe60000100a00 */
[----:B0-----:R-:W2:Y:S01]  /*6e6a0*/  LDL.LU.64 R30, [R1+0x1a8] ;  /* 0x0001a800011e7983 */ /* 0x001ea20000300a00 */
[----:B------:R-:W4:Y:S02]  /*6e6b0*/  LDL.LU R56, [R1+0x7a0] ;  /* 0x0007a00001387983 */ /* 0x000f240000300800 */
[----:B------:R-:W4:Y:S02]  /*6e6c0*/  LDL.LU R57, [R1+0x7a4] ;  /* 0x0007a40001397983 */ /* 0x000f240000300800 */
[----:B------:R-:W2:Y:S01]  /*6e6d0*/  LDL.LU R58, [R1+0x7a8] ;  /* 0x0007a800013a7983 */ /* 0x000ea20000300800 */
[----:B------:R-:W2:Y:S04]  /*6e6e0*/  LDL.LU R59, [R1+0x7ac] ;  /* 0x0007ac00013b7983 */ /* 0x000ea80000300800 */
[----:B--2---:R-:W-:Y:S01]  /*6e6f0*/  STL.64 [R1+0x35b8], R58 ;  /* 0x0035b83a01007387 */ /* 0x004fe20000100a00 */
[----:B----4-:R0:W-:Y:S03]  /*6e700*/  STL.64 [R1+0x35b0], R56 ;  /* 0x0035b03801007387 */ /* 0x0101e60000100a00 */
[----:B0-----:R-:W2:Y:S01]  /*6e710*/  LDL.LU R56, [R1+0x7b0] ;  /* 0x0007b00001387983 */ /* 0x001ea20000300800 */
[----:B------:R-:W2:Y:S02]  /*6e720*/  LDL.LU R57, [R1+0x7b4] ;  /* 0x0007b40001397983 */ /* 0x000ea40000300800 */
[----:B------:R-:W2:Y:S02]  /*6e730*/  LDL.LU R58, [R1+0x7b8] ;  /* 0x0007b800013a7983 */ /* 0x000ea40000300800 */
[----:B------:R-:W2:Y:S01]  /*6e740*/  LDL.LU R59, [R1+0x7bc] ;  /* 0x0007bc00013b7983 */ /* 0x000ea20000300800 */
[----:B---3--:R-:W-:Y:S01]  /*6e750*/  HMMA.16816.F32.BF16 R8, R40, R14, R8 ;  /* 0x0000000e2808723c */ /* 0x008fe20000041808 */
[----:B------:R-:W3:Y:S01]  /*6e760*/  LDL.LU.64 R54, [R1+0x198] ;  /* 0x0001980001367983 */ /* 0x000ee20000300a00 */
[----:B------:R-:W4:Y:S02]  /*6e770*/  LDL.LU R24, [R1+0x790] ;  /* 0x0007900001187983 */ /* 0x000f240000300800 */
[----:B------:R-:W4:Y:S02]  /*6e780*/  LDL.LU R25, [R1+0x794] ;  /* 0x0007940001197983 */ /* 0x000f240000300800 */
[----:B------:R-:W4:Y:S01]  /*6e790*/  LDL.LU R26, [R1+0x798] ;  /* 0x00079800011a7983 */ /* 0x000f220000300800 */
[----:B------:R-:W4:Y:S01]  /*6e7a0*/  LDL.LU R27, [R1+0x79c] ;  /* 0x00079c00011b7983 */ /* 0x000f220000300800 */
[----:B------:R-:W4:Y:S02]  /*6e7b0*/  LDL.LU.64 R22, [R1+0x188] ;  /* 0x0001880001167983 */ /* 0x000f240000300a00 */
[----:B------:R-:W-:-:S02]  /*6e7c0*/  IMAD.MOV.U32 R4, RZ, RZ, R39 ;  /* 0x000000ffff047224 */ /* 0x000fc400078e0027 */
[----:B------:R-:W3:Y:S02]  /*6e7d0*/  LDL.LU R16, [R1+0x780] ;  /* 0x0007800001107983 */ /* 0x000ee40000300800 */
[----:B------:R-:W-:Y:S01]  /*6e7e0*/  IMAD.MOV.U32 R5, RZ, RZ, R38 ;  /* 0x000000ffff057224 */ /* 0x000fe200078e0026 */
[----:B------:R-:W3:Y:S01]  /*6e7f0*/  LDL.LU R17, [R1+0x784] ;  /* 0x0007840001117983 */ /* 0x000ee20000300800 */
[----:B------:R-:W3:Y:S02]  /*6e800*/  LDL.LU R18, [R1+0x788] ;  /* 0x0007880001127983 */ /* 0x000ee40000300800 */
[----:B------:R-:W3:Y:S02]  /*6e810*/  LDL.LU R19, [R1+0x78c] ;  /* 0x00078c0001137983 */ /* 0x000ee40000300800 */
[----:B------:R-:W3:Y:S01]  /*6e820*/  LDL.LU.64 R38, [R1+0x178] ;  /* 0x0001780001267983 */ /* 0x000ee20000300a00 */
[----:B------:R-:W-:Y:S01]  /*6e830*/  STL [R1+0x3280], R4 ;  /* 0x0032800401007387 */ /* 0x000fe20000100800 */
[----:B------:R-:W-:Y:S02]  /*6e840*/  STL [R1+0x327c], R5 ;  /* 0x00327c0501007387 */ /* 0x000fe40000100800 */
[----:B------:R-:W-:Y:S01]  /*6e850*/  IMAD.MOV.U32 R48, RZ, RZ, R15 ;  /* 0x000000ffff307224 */ /* 0x000fe200078e000f */
[----:B------:R0:W-:Y:S01]  /*6e860*/  STL.64 [R1+0x7c0], R8 ;  /* 0x0007c00801007387 */ /* 0x0001e20000100a00 */
[----:B------:R1:W-:Y:S02]  /*6e870*/  STL.64 [R1+0x7c8], R10 ;  /* 0x0007c80a01007387 */ /* 0x0003e40000100a00 */
[----:B------:R-:W3:Y:S02]  /*6e880*/  LDL.LU R32, [R1+0x770] ;  /* 0x0007700001207983 */ /* 0x000ee40000300800 */
[----:B------:R-:W3:Y:S01]  /*6e890*/  LDL.LU R33, [R1+0x774] ;  /* 0x0007740001217983 */ /* 0x000ee20000300800 */
[----:B------:R-:W3:Y:S01]  /*6e8a0*/  LDL.LU R34, [R1+0x778] ;  /* 0x0007780001227983 */ /* 0x000ee20000300800 */
[----:B------:R-:W3:Y:S02]  /*6e8b0*/  LDL.LU R35, [R1+0x77c] ;  /* 0x00077c0001237983 */ /* 0x000ee40000300800 */
[----:B------:R-:W3:Y:S02]  /*6e8c0*/  LDL.LU.64 R46, [R1+0x168] ;  /* 0x00016800012e7983 */ /* 0x000ee40000300a00 */
[----:B------:R-:W-:Y:S01]  /*6e8d0*/  IMAD.MOV.U32 R49, RZ, RZ, R14 ;  /* 0x000000ffff317224 */ /* 0x000fe200078e000e */
[----:B0-----:R-:W3:Y:S01]  /*6e8e0*/  LDL.LU R8, [R1+0x760] ;  /* 0x0007600001087983 */ /* 0x001ee20000300800 */
[----:B------:R-:W3:Y:S02]  /*6e8f0*/  LDL.LU R9, [R1+0x764] ;  /* 0x0007640001097983 */ /* 0x000ee40000300800 */
[----:B-1----:R-:W3:Y:S02]  /*6e900*/  LDL.LU R10, [R1+0x768] ;  /* 0x00076800010a7983 */ /* 0x002ee40000300800 */
[----:B------:R-:W3:Y:S01]  /*6e910*/  LDL.LU R11, [R1+0x76c] ;  /* 0x00076c00010b7983 */ /* 0x000ee20000300800 */
[----:B------:R-:W3:Y:S01]  /*6e920*/  LDL.LU.64 R14, [R1+0x158] ;  /* 0x00015800010e7983 */ /* 0x000ee20000300a00 */
[----:B------:R-:W-:Y:S02]  /*6e930*/  STL [R1+0x3288], R48 ;  /* 0x0032883001007387 */ /* 0x000fe40000100800 */
[----:B------:R-:W-:Y:S01]  /*6e940*/  STL [R1+0x3284], R49 ;  /* 0x0032843101007387 */ /* 0x000fe20000100800 */
[C---:B--2---:R-:W-:Y:S11]  /*6e950*/  HMMA.16816.F32.BF16 R56, R40.reuse, R30, R56 ;  /* 0x0000001e2838723c */ /* 0x044ff60000041838 */
[----:B------:R-:W-:Y:S11]  /*6e960*/  @!UPT UIADD3 URZ, URZ, URZ, URZ ;  /* 0x0000003f3f3ff290 */ /* 0x000ff6000fffe03f */
[----:B------:R-:W-:Y:S01]  /*6e970*/  @!UPT UIADD3 URZ, URZ, URZ, URZ ;  /* 0x0000003f3f3ff290 */ /* 0x000fe2000fffe03f */
[----:B------:R-:W-:Y:S01]  /*6e980*/  STL.64 [R1+0x7b0], R56 ;  /* 0x0007b03801007387 */ /* 0x000fe20000100a00 */
[----:B------:R0:W-:Y:S03]  /*6e990*/  STL.64 [R1+0x7b8], R58 ;  /* 0x0007b83a01007387 */ /* 0x0001e60000100a00 */
[----:B0-----:R-:W2:Y:S01]  /*6e9a0*/  LDL.LU.64 R58, [R1+0x35b8] ;  /* 0x0035b800013a7983 */ /* 0x001ea20000300a00 */
[----:B------:R-:W2:Y:S01]  /*6e9b0*/  LDL.LU.64 R56, [R1+0x35b0] ;  /* 0x0035b00001387983 */ /* 0x000ea20000300a00 */
[----:B----4-:R-:W-:Y:S01]  /*6e9c0*/  HMMA.16816.F32.BF16 R24, R40, R22, R24 ;  /* 0x000000162818723c */ /* 0x010fe20000041818 */
[----:B------:R-:W-:Y:S02]  /*6e9d0*/  IMAD.MOV.U32 R61, RZ, RZ, R31 ;  /* 0x000000ffff3d7224 */ /* 0x000fe400078e001f */
[----:B------:R-:W-:Y:S02]  /*6e9e0*/  IMAD.MOV.U32 R60, RZ, RZ, R30 ;  /* 0x000000ffff3c7224 */ /* 0x000fe400078e001e */
[----:B---3--:R-:W-:Y:S01]  /*6e9f0*/  IMAD.MOV.U32 R3, RZ, RZ, R55 ;  /* 0x000000ffff037224 */ /* 0x008fe200078e0037 */
[----:B------:R-:W3:Y:S01]  /*6ea00*/  LDL.LU.64 R30, [R1+0x35a8] ;  /* 0x0035a800011e7983 */ /* 0x000ee20000300a00 */
[----:B------:R-:W-:Y:S02]  /*6ea10*/  STL [R1+0x3290], R61 ;  /* 0x0032903d01007387 */ /* 0x000fe40000100800 */
[----:B------:R-:W-:-:S02]  /*6ea20*/  IMAD.MOV.U32 R2, RZ, RZ, R54 ;  /* 0x000000ffff027224 */ /* 0x000fc400078e0036 */
[----:B------:R0:W-:Y:S01]  /*6ea30*/  STL [R1+0x328c], R60 ;  /* 0x00328c3c01007387 */ /* 0x0001e20000100800 */
[C---:B--2---:R-:W-:Y:S11]  /*6ea40*/  HMMA.16816.F32.BF16 R56, R40.reuse, R54, R56 ;  /* 0x000000362838723c */ /* 0x044ff60000041838 */
[----:B------:R-:W-:Y:S11]  /*6ea50*/  @!UPT UIADD3 URZ, URZ, URZ, URZ ;  /* 0x0000003f3f3ff290 */ /* 0x000ff6000fffe03f */
[----:B------:R-:W-:Y:S01]  /*6ea60*/  @!UPT UIADD3 URZ, URZ, URZ, URZ ;  /* 0x0000003f3f3ff290 */ /* 0x000fe2000fffe03f */
[----:B------:R-:W-:Y:S01]  /*6ea70*/  STL.64 [R1+0x7a0], R56 ;  /* 0x0007a03801007387 */ /* 0x000fe20000100a00 */
[----:B------:R-:W-:Y:S02]  /*6ea80*/  STL.64 [R1+0x7a8], R58 ;  /* 0x0007a83a01007387 */ /* 0x000fe40000100a00 */
[----:B------:R-:W-:Y:S02]  /*6ea90*/  STL [R1+0x3298], R3 ;  /* 0x0032980301007387 */ /* 0x000fe40000100800 */
[----:B------:R-:W-:Y:S01]  /*6eaa0*/  STL [R1+0x3294], R2 ;  /* 0x0032940201007387 */ /* 0x000fe20000100800 */
[----:B------:R1:W-:Y:S01]  /*6eab0*/  STL.64 [R1+0x790], R24 ;  /* 0x0007901801007387 */ /* 0x0003e20000100a00 */
[----:B------:R2:W-:Y:S02]  /*6eac0*/  STL.64 [R1+0x798], R26 ;  /* 0x0007981a01007387 */ /* 0x0005e40000100a00 */
[----:B------:R-:W4:Y:S01]  /*6ead0*/  LDL R21, [R1+0x2728] ;  /* 0x0027280001157983 */ /* 0x000f220000100800 */
[----:B------:R-:W-:Y:S01]  /*6eae0*/  HMMA.16816.F32.BF16 R16, R40, R38, R16 ;  /* 0x000000262810723c */ /* 0x000fe20000041810 */
[----:B------:R-:W-:-:S02]  /*6eaf0*/  IMAD.MOV.U32 R0, RZ, RZ, R23 ;  /* 0x000000ffff007224 */ /* 0x000fc400078e0017 */
[----:B------:R-:W-:-:S03]  /*6eb00*/  IMAD.MOV.U32 R5, RZ, RZ, R22 ;  /* 0x000000ffff057224 */ /* 0x000fc600078e0016 */
[----:B------:R-:W-:Y:S02]  /*6eb10*/  STL [R1+0x32a0], R0 ;  /* 0x0032a00001007387 */ /* 0x000fe40000100800 */
[----:B------:R-:W-:Y:S02]  /*6eb20*/  STL [R1+0x329c], R5 ;  /* 0x00329c0501007387 */ /* 0x000fe40000100800 */
[----:B0-----:R-:W-:Y:S02]  /*6eb30*/  IMAD.MOV.U32 R60, RZ, RZ, R46 ;  /* 0x000000ffff3c7224 */ /* 0x001fe400078e002e */
[----:B------:R-:W-:Y:S01]  /*6eb40*/  IMAD.MOV.U32 R48, RZ, RZ, R47 ;  /* 0x000000ffff307224 */ /* 0x000fe200078e002f */
[----:B------:R-:W-:Y:S10]  /*6eb50*/  HMMA.16816.F32.BF16 R8, R40, R14, R8 ;  /* 0x0000000e2808723c */ /* 0x000ff40000041808 */
[----:B------:R-:W-:Y:S01]  /*6eb60*/  STL.64 [R1+0x780], R16 ;  /* 0x0007801001007387 */ /* 0x000fe20000100a00 */
[----:B------:R0:W-:Y:S02]  /*6eb70*/  STL.64 [R1+0x788], R18 ;  /* 0x0007881201007387 */ /* 0x0001e40000100a00 */
[----:B------:R-:W-:-:S02]  /*6eb80*/  IMAD.MOV.U32 R4, RZ, RZ, R39 ;  /* 0x000000ffff047224 */ /* 0x000fc400078e0027 */
[----:B-1----:R-:W3:Y:S02]  /*6eb90*/  LDL.LU R24, [R1+0xf40] ;  /* 0x000f400001187983 */ /* 0x002ee40000300800 */
[----:B------:R-:W-:Y:S01]  /*6eba0*/  IMAD.MOV.U32 R49, RZ, RZ, R38 ;  /* 0x000000ffff317224 */ /* 0x000fe200078e0026 */
[----:B------:R-:W3:Y:S01]  /*6ebb0*/  LDL.LU R25, [R1+0xf44] ;  /* 0x000f440001197983 */ /* 0x000ee20000300800 */
[----:B--2---:R-:W3:Y:S02]  /*6ebc0*/  LDL.LU R26, [R1+0xf48] ;  /* 0x000f4800011a7983 */ /* 0x004ee40000300800 */
[----:B------:R-:W3:Y:S02]  /*6ebd0*/  LDL.LU R27, [R1+0xf4c] ;  /* 0x000f4c00011b7983 */ /* 0x000ee40000300800 */
[----:B------:R-:W3:Y:S01]  /*6ebe0*/  LDL.LU.64 R38, [R1+0x148] ;  /* 0x0001480001267983 */ /* 0x000ee20000300a00 */
[----:B0-----:R-:W-:Y:S01]  /*6ebf0*/  HMMA.16816.F32.BF16 R16, R40, R46, R32 ;  /* 0x0000002e2810723c */ /* 0x001fe20000041820 */
[----:B------:R-:W-:Y:S01]  /*6ec00*/  STL [R1+0x32a8], R4 ;  /* 0x0032a80401007387 */ /* 0x000fe20000100800 */
[----:B------:R-:W-:Y:S02]  /*6ec10*/  STL [R1+0x32a4], R49 ;  /* 0x0032a43101007387 */ /* 0x000fe40000100800 */
[----:B------:R-:W-:-:S02]  /*6ec20*/  IMAD.MOV.U32 R61, RZ, RZ, R15 ;  /* 0x000000ffff3d7224 */ /* 0x000fc400078e000f */
[----:B------:R-:W-:Y:S11]  /*6ec30*/  IMAD.MOV.U32 R2, RZ, RZ, R14 ;  /* 0x000000ffff027224 */ /* 0x000ff600078e000e */
[----:B------:R-:W-:Y:S06]  /*6ec40*/  @!UPT UIADD3 URZ, URZ, URZ, URZ ;  /* 0x0000003f3f3ff290 */ /* 0x000fec000fffe03f */
[----:B------:R-:W-:Y:S01]  /*6ec50*/  STL.64 [R1+0x770], R16 ;  /* 0x0007701001007387 */ /* 0x000fe20000100a00 */
[----:B------:R-:W-:Y:S02]  /*6ec60*/  STL.64 [R1+0x778], R18 ;  /* 0x0007781201007387 */ /* 0x000fe40000100a00 */
[----:B------:R-:W-:Y:S02]  /*6ec70*/  STL [R1+0x32b0], R48 ;  /* 0x0032b03001007387 */ /* 0x000fe40000100800 */
[----:B------:R-:W-:Y:S01]  /*6ec80*/  STL [R1+0x32ac], R60 ;  /* 0x0032ac3c01007387 */ /* 0x000fe20000100800 */
[----:B------:R0:W-:Y:S01]  /*6ec90*/  STL.64 [R1+0x760], R8 ;  /* 0x0007600801007387 */ /* 0x0001e20000100a00 */
[----:B------:R1:W-:Y:S03]  /*6eca0*/  STL.64 [R1+0x768], R10 ;  /* 0x0007680a01007387 */ /* 0x0003e60000100a00 */
[----:B0-----:R-:W2:Y:S01]  /*6ecb0*/  LDL.LU R8, [R1+0xf30] ;  /* 0x000f300001087983 */ /* 0x001ea20000300800 */
[----:B------:R-:W2:Y:S02]  /*6ecc0*/  LDL.LU R9, [R1+0xf34] ;  /* 0x000f340001097983 */ /* 0x000ea40000300800 */
[----:B-1----:R-:W2:Y:S02]  /*6ecd0*/  LDL.LU R10, [R1+0xf38] ;  /* 0x000f3800010a7983 */ /* 0x002ea40000300800 */
[----:B------:R-:W2:Y:S01]  /*6ece0*/  LDL.LU R11, [R1+0xf3c] ;  /* 0x000f3c00010b7983 */ /* 0x000ea20000300800 */
[----:B------:R-:W2:Y:S01]  /*6ecf0*/  LDL.LU R16, [R1+0xf20] ;  /* 0x000f200001107983 */ /* 0x000ea20000300800 */
[----:B------:R-:W2:Y:S02]  /*6ed00*/  LDL.LU R17, [R1+0xf24] ;  /* 0x000f240001117983 */ /* 0x000ea40000300800 */
[----:B------:R-:W2:Y:S02]  /*6ed10*/  LDL.LU R18, [R1+0xf28] ;  /* 0x000f280001127983 */ /* 0x000ea40000300800 */
[----:B------:R-:W2:Y:S01]  /*6ed20*/  LDL.LU R19, [R1+0xf2c] ;  /* 0x000f2c0001137983 */ /* 0x000ea20000300800 */
[----:B------:R-:W2:Y:S01]  /*6ed30*/  LDL.LU.64 R34, [R1+0x128] ;  /* 0x0001280001227983 */ /* 0x000ea20000300a00 */
[----:B------:R-:W-:Y:S02]  /*6ed40*/  STL [R1+0x32b8], R61 ;  /* 0x0032b83d01007387 */ /* 0x000fe40000100800 */
[----:B------:R-:W-:Y:S02]  /*6ed50*/  STL [R1+0x32b4], R2 ;  /* 0x0032b40201007387 */ /* 0x000fe40000100800 */
[----:B------:R-:W2:Y:S01]  /*6ed60*/  LDL.LU R12, [R1+0xf10] ;  /* 0x000f1000010c7983 */ /* 0x000ea20000300800 */
[----:B------:R-:W2:Y:S01]  /*6ed70*/  LDL.LU R13, [R1+0xf14] ;  /* 0x000f1400010d7983 */ /* 0x000ea20000300800 */
[----:B------:R-:W2:Y:S02]  /*6ed80*/  LDL.LU R14, [R1+0xf18] ;  /* 0x000f1800010e7983 */ /* 0x000ea40000300800 */
[----:B------:R-:W2:Y:S02]  /*6ed90*/  LDL.LU R15, [R1+0xf1c] ;  /* 0x000f1c00010f7983 */ /* 0x000ea40000300800 */
[----:B------:R-:W2:Y:S01]  /*6eda0*/  LDL.LU.64 R22, [R1+0x118] ;  /* 0x0001180001167983 */ /* 0x000ea20000300a00 */
[----:B----4-:R-:W0:Y:S04]  /*6edb0*/  LDSM.16.MT88.4 R44, [R21+0x8800] ;  /* 0x00880000152c783b */ /* 0x010e280000004200 */
[----:B0-----:R0:W-:Y:S01]  /*6edc0*/  STL.64 [R1+0x3498], R46 ;  /* 0x0034982e01007387 */ /* 0x0011e20000100a00 */
[----:B------:R-:W-:Y:S03]  /*6edd0*/  STL.64 [R1+0x3490], R44 ;  /* 0x0034902c01007387 */ /* 0x000fe60000100a00 */
[----:B0-----:R-:W2:Y:S01]  /*6ede0*/  LDL.LU.64 R46, [R1+0x138] ;  /* 0x00013800012e7983 */ /* 0x001ea20000300a00 */
[----:B---3--:R-:W-:Y:S01]  /*6edf0*/  HMMA.16816.F32.BF16 R24, R40, R38, R24 ;  /* 0x000000262818723c */ /* 0x008fe20000041818 */
[----:B------:R-:W-:-:S02]  /*6ee00*/  IMAD.MOV.U32 R3, RZ, RZ, R39 ;  /* 0x000000ffff037224 */ /* 0x000fc400078e0027 */
[----:B------:R-:W-:Y:S11]  /*6ee10*/  IMAD.MOV.U32 R5, RZ, RZ, R38 ;  /* 0x000000ffff057224 */ /* 0x000ff600078e0026 */
[----:B------:R-:W-:Y:S09]  /*6ee20*/  @!UPT UIADD3 URZ, URZ, URZ, URZ ;  /* 0x0000003f3f3ff290 */ /* 0x000ff2000fffe03f */
[----:B------:R0:W-:Y:S01]  /*6ee30*/  STL.64 [R1+0xf40], R24 ;  /* 0x000f401801007387 */ /* 0x0001e20000100a00 */
[----:B------:R1:W-:Y:S02]  /*6ee40*/  STL.64 [R1+0xf48], R26 ;  /* 0x000f481a01007387 */ /* 0x0003e40000100a00 */
[----:B------:R-:W3:Y:S02]  /*6ee50*/  LDL.LU R56, [R1+0xf00] ;  /* 0x000f000001387983 */ /* 0x000ee40000300800 */
[----:B------:R-:W3:Y:S01]  /*6ee60*/  LDL.LU R57, [R1+0xf04] ;  /* 0x000f040001397983 */ /* 0x000ee20000300800 */
[----:B------:R-:W3:Y:S01]  /*6ee70*/  LDL.LU R58, [R1+0xf08] ;  /* 0x000f0800013a7983 */ /* 0x000ee20000300800 */
[----:B------:R-:W3:Y:S02]  /*6ee80*/  LDL.LU R59, [R1+0xf0c] ;  /* 0x000f0c00013b7983 */ /* 0x000ee40000300800 */
[----:B------:R-:W4:Y:S01]  /*6ee90*/  LDL.LU.64 R54, [R1+0x108] ;  /* 0x0001080001367983 */ /* 0x000f220000300a00 */
        /* <DEDUP_REMOVED lines=13> */
[C---:B------:R-:W-:Y:S08]  /*6ef70*/  HMMA.16816.F32.BF16 R16, R40.reuse, R34, R16 ;  /* 0x000000222810723c */ /* 0x040ff00000041810 */
[----:B------:R-:W-:Y:S01]  /*6ef80*/  HMMA.16816.F32.BF16 R12, R40, R22, R12 ;  /* 0x00000016280c723c */ /* 0x000fe2000004180c */
[----:B------:R-:W-:-:S02]  /*6ef90*/  IMAD.MOV.U32 R0, RZ, RZ, R47 ;  /* 0x000000ffff007224 */ /* 0x000fc400078e002f */
[----:B------:R-:W-:-:S03]  /*6efa0*/  IMAD.MOV.U32 R49, RZ, RZ, R46 ;  /* 0x000000ffff317224 */ /* 0x000fc600078e002e */
[----:B------:R-:W-:Y:S02]  /*6efb0*/  STL [R1+0x32c8], R0 ;  /* 0x0032c80001007387 */ /* 0x000fe40000100800 */
[----:B------:R-:W-:Y:S02]  /*6efc0*/  STL [R1+0x32c4], R49 ;  /* 0x0032c43101007387 */ /* 0x000fe40000100800 */
[----:B------:R-:W-:Y:S02]  /*6efd0*/  IMAD.MOV.U32 R4, RZ, RZ, R35 ;  /* 0x000000ffff047224 */ /* 0x000fe400078e0023 */
[----:B------:R-:W-:Y:S02]  /*6efe0*/  IMAD.MOV.U32 R60, RZ, RZ, R34 ;  /* 0x000000ffff3c7224 */ /* 0x000fe400078e0022 */
[----:B------:R-:W-:Y:S01]  /*6eff0*/  IMAD.MOV.U32 R8, RZ, RZ, R23 ;  /* 0x000000ffff087224 */ /* 0x000fe200078e0017 */
[----:B------:R0:W-:Y:S01]  /*6f000*/  STL.64 [R1+0xf20], R16 ;  /* 0x000f201001007387 */ /* 0x0001e20000100a00 */
[----:B------:R1:W-:Y:S02]  /*6f010*/  STL.64 [R1+0xf28], R18 ;  /* 0x000f281201007387 */ /* 0x0003e40000100a00 */
[----:B------:R-:W-:Y:S01]  /*6f020*/  IMAD.MOV.U32 R9, RZ, RZ, R22 ;  /* 0x000000ffff097224 */ /* 0x000fe200078e0016 */
[----:B0-----:R-:W2:Y:S01]  /*6f030*/  LDL.LU R16, [R1+0xee0] ;  /* 0x000ee00001107983 */ /* 0x001ea20000300800 */
[----:B------:R-:W2:Y:S02]  /*6f040*/  LDL.LU R17, [R1+0xee4] ;  /* 0x000ee40001117983 */ /* 0x000ea40000300800 */
[----:B-1----:R-:W2:Y:S02]  /*6f050*/  LDL.LU R18, [R1+0xee8] ;  /* 0x000ee80001127983 */ /* 0x002ea40000300800 */
[----:B------:R-:W2:Y:S01]  /*6f060*/  LDL.LU R19, [R1+0xeec] ;  /* 0x000eec0001137983 */ /* 0x000ea20000300800 */
[----:B------:R-:W2:Y:S01]  /*6f070*/  LDL.LU.64 R34, [R1+0xe8] ;  /* 0x0000e80001227983 */ /* 0x000ea20000300a00 */
[----:B------:R-:W-:Y:S02]  /*6f080*/  STL [R1+0x32d0], R4 ;  /* 0x0032d00401007387 */ /* 0x000fe40000100800 */
[----:B------:R-:W-:Y:S02]  /*6f090*/  STL [R1+0x32cc], R60 ;  /* 0x0032cc3c01007387 */ /* 0x000fe40000100800 */
[----:B------:R0:W-:Y:S01]  /*6f0a0*/  STL.64 [R1+0xf10], R12 ;  /* 0x000f100c01007387 */ /* 0x0001e20000100a00 */
[----:B------:R1:W-:Y:S04]  /*6f0b0*/  STL.64 [R1+0xf18], R14 ;  /* 0x000f180e01007387 */ /* 0x0003e80000100a00 */
[----:B0-----:R-:W2:Y:S01]  /*6f0c0*/  LDL.LU R12, [R1+0xed0] ;  /* 0x000ed000010c7983 */ /* 0x001ea20000300800 */
[----:B------:R-:W2:Y:S02]  /*6f0d0*/  LDL.LU R13, [R1+0xed4] ;  /* 0x000ed400010d7983 */ /* 0x000ea40000300800 */
[----:B-1----:R-:W2:Y:S02]  /*6f0e0*/  LDL.LU R14, [R1+0xed8] ;  /* 0x000ed800010e7983 */ /* 0x002ea40000300800 */
[----:B------:R-:W2:Y:S01]  /*6f0f0*/  LDL.LU R15, [R1+0xedc] ;  /* 0x000edc00010f7983 */ /* 0x000ea20000300800 */
[----:B------:R-:W2:Y:S01]  /*6f100*/  LDL.LU.64 R22, [R1+0xd8] ;  /* 0x0000d80001167983 */ /* 0x000ea20000300a00 */
[----:B------:R-:W-:Y:S02]  /*6f110*/  STL [R1+0x32d8], R8 ;  /* 0x0032d80801007387 */ /* 0x000fe40000100800 */
[----:B------:R-:W-:Y:S02]  /*6f120*/  STL [R1+0x32d4], R9 ;  /* 0x0032d40901007387 */ /* 0x000fe40000100800 */
[----:B----4-:R-:W-:-:S02]  /*6f130*/  IMAD.MOV.U32 R28, RZ, RZ, R55 ;  /* 0x000000ffff1c7224 */ /* 0x010fc400078e0037 */
[----:B------:R-:W-:Y:S02]  /*6f140*/  IMAD.MOV.U32 R29, RZ, RZ, R54 ;  /* 0x000000ffff1d7224 */ /* 0x000fe400078e0036 */
[----:B---3--:R-:W-:Y:S02]  /*6f150*/  IMAD.MOV.U32 R2, RZ, RZ, R38 ;  /* 0x000000ffff027224 */ /* 0x008fe400078e0026 */
[----:B------:R-:W-:Y:S01]  /*6f160*/  IMAD.MOV.U32 R48, RZ, RZ, R39 ;  /* 0x000000ffff307224 */ /* 0x000fe200078e0027 */
[----:B--2---:R0:W-:Y:S02]  /*6f170*/  STL.64 [R1+0x3590], R10 ;  /* 0x0035900a01007387 */ /* 0x0041e40000100a00 */
[C---:B0-----:R-:W-:Y:S11]  /*6f180*/  HMMA.16816.F32.BF16 R8, R40.reuse, R54, R56 ;  /* 0x000000362808723c */ /* 0x041ff60000041838 */
[----:B------:R-:W-:Y:S11]  /*6f190*/  @!UPT UIADD3 URZ, URZ, URZ, URZ ;  /* 0x0000003f3f3ff290 */ /* 0x000ff6000fffe03f */
[----:B------:R-:W-:Y:S01]  /*6f1a0*/  @!UPT UIADD3 URZ, URZ, URZ, URZ ;  /* 0x0000003f3f3ff290 */ /* 0x000fe2000fffe03f */
[----:B------:R-:W-:Y:S01]  /*6f1b0*/  STL.64 [R1+0xf00], R8 ;  /* 0x000f000801007387 */ /* 0x000fe20000100a00 */
[----:B------:R0:W-:Y:S02]  /*6f1c0*/  STL.64 [R1+0xf08], R10 ;  /* 0x000f080a01007387 */ /* 0x0001e40000100a00 */
[C---:B0-----:R-:W-:Y:S01]  /*6f1d0*/  HMMA.16816.F32.BF16 R8, R40.reuse, R38, R24 ;  /* 0x000000262808723c */ /* 0x041fe20000041818 */
[----:B------:R0:W-:Y:S01]  /*6f1e0*/  STL [R1+0x32e0], R28 ;  /* 0x0032e01c01007387 */ /* 0x0001e20000100800 */
[----:B------:R1:W-:Y:S02]  /*6f1f0*/  STL [R1+0x32dc], R29 ;  /* 0x0032dc1d01007387 */ /* 0x0003e40000100800 */
[----:B------:R2:W-:Y:S11]  /*6f200*/  STL.64 [R1+0x3598], R30 ;  /* 0x0035981e01007387 */ /* 0x0005f60000100a00 */
[----:B------:R-:W-:Y:S08]  /*6f210*/  @!UPT UIADD3 URZ, URZ, URZ, URZ ;  /* 0x0000003f3f3ff290 */ /* 0x000ff0000fffe03f */
[----:B------:R-:W-:Y:S01]  /*6f220*/  STL.64 [R1+0xef0], R8 ;  /* 0x000ef00801007387 */ /* 0x000fe20000100a00 */
[----:B------:R3:W-:Y:S02]  /*6f230*/  STL.64 [R1+0xef8], R10 ;  /* 0x000ef80a01007387 */ /* 0x0007e40000100a00 */
[----:B0-----:R-:W4:Y:S02]  /*6f240*/  LDL.LU R28, [R1+0xec0] ;  /* 0x000ec000011c7983 */ /* 0x001f240000300800 */
[----:B-1----:R-:W4:Y:S01]  /*6f250*/  LDL.LU R29, [R1+0xec4] ;  /* 0x000ec400011d7983 */ /* 0x002f220000300800 */
[----:B--2---:R-:W4:Y:S01]  /*6f260*/  LDL.LU R30, [R1+0xec8] ;  /* 0x000ec800011e7983 */ /* 0x004f220000300800 */
[----:B------:R-:W4:Y:S03]  /*6f270*/  LDL.LU R31, [R1+0xecc] ;  /* 0x000ecc00011f7983 */ /* 0x000f260000300800 */
[----:B---3--:R-:W4:Y:S01]  /*6f280*/  LDL.LU.64 R10, [R1+0xc8] ;  /* 0x0000c800010a7983 */ /* 0x008f220000300a00 */
[----:B------:R-:W2:Y:S02]  /*6f290*/  LDL.LU R36, [R1+0xeb0] ;  /* 0x000eb00001247983 */ /* 0x000ea40000300800 */
[----:B------:R-:W2:Y:S02]  /*6f2a0*/  LDL.LU R37, [R1+0xeb4] ;  /* 0x000eb40001257983 */ /* 0x000ea40000300800 */
[----:B------:R-:W2:Y:S01]  /*6f2b0*/  LDL.LU R38, [R1+0xeb8] ;  /* 0x000eb80001267983 */ /* 0x000ea20000300800 */
[----:B------:R-:W2:Y:S01]  /*6f2c0*/  LDL.LU R39, [R1+0xebc] ;  /* 0x000ebc0001277983 */ /* 0x000ea20000300800 */
[----:B------:R-:W2:Y:S01]  /*6f2d0*/  LDL.LU.64 R54, [R1+0xb8] ;  /* 0x0000b80001367983 */ /* 0x000ea20000300a00 */
[C---:B------:R-:W-:Y:S08]  /*6f2e0*/  HMMA.16816.F32.BF16 R16, R40.reuse, R34, R16 ;  /* 0x000000222810723c */ /* 0x040ff00000041810 */
[----:B------:R-:W-:Y:S01]  /*6f2f0*/  HMMA.16816.F32.BF16 R12, R40, R22, R12 ;  /* 0x00000016280c723c */ /* 0x000fe2000004180c */
[----:B------:R-:W-:Y:S01]  /*6f300*/  STL [R1+0x32e8], R48 ;  /* 0x0032e83001007387 */ /* 0x000fe20000100800 */
[----:B------:R-:W-:Y:S02]  /*6f310*/  STL [R1+0x32e4], R2 ;  /* 0x0032e40201007387 */ /* 0x000fe40000100800 */
[----:B------:R-:W-:-:S02]  /*6f320*/  IMAD.MOV.U32 R61, RZ, RZ, R35 ;  /* 0x000000ffff3d7224 */ /* 0x000fc400078e0023 */
[----:B------:R-:W-:Y:S02]  /*6f330*/  IMAD.MOV.U32 R5, RZ, RZ, R34 ;  /* 0x000000ffff057224 */ /* 0x000fe400078e0022 */
[----:B------:R-:W-:-:S07]  /*6f340*/  IMAD.MOV.U32 R3, RZ, RZ, R23 ;  /* 0x000000ffff037224 */ /* 0x000fce00078e0017 */
[----:B------:R0:W-:Y:S01]  /*6f350*/  STL.64 [R1+0xee0], R16 ;  /* 0x000ee01001007387 */ /* 0x0001e20000100a00 */
[----:B------:R1:W-:Y:S02]  /*6f360*/  STL.64 [R1+0xee8], R18 ;  /* 0x000ee81201007387 */ /* 0x0003e40000100a00 */
[----:B------:R-:W3:Y:S02]  /*6f370*/  LDL.LU.64 R46, [R1+0xa8] ;  /* 0x0000a800012e7983 */ /* 0x000ee40000300a00 */
[----:B------:R-:W3:Y:S01]  /*6f380*/  LDL.LU R56, [R1+0xe90] ;  /* 0x000e900001387983 */ /* 0x000ee20000300800 */
[----:B------:R-:W3:Y:S01]  /*6f390*/  LDL.LU R57, [R1+0xe94] ;  /* 0x000e940001397983 */ /* 0x000ee20000300800 */
[----:B------:R-:W3:Y:S02]  /*6f3a0*/  LDL.LU R58, [R1+0xe98] ;  /* 0x000e9800013a7983 */ /* 0x000ee40000300800 */
[----:B------:R-:W3:Y:S02]  /*6f3b0*/  LDL.LU R59, [R1+0xe9c] ;  /* 0x000e9c00013b7983 */ /* 0x000ee40000300800 */
[----:B------:R-:W3:Y:S01]  /*6f3c0*/  LDL.LU.64 R26, [R1+0x98] ;  /* 0x00009800011a7983 */ /* 0x000ee20000300a00 */
[----:B------:R-:W-:Y:S01]  /*6f3d0*/  STL [R1+0x32f0], R61 ;  /* 0x0032f03d01007387 */ /* 0x000fe20000100800 */
[----:B------:R-:W-:Y:S02]  /*6f3e0*/  STL [R1+0x32ec], R5 ;  /* 0x0032ec0501007387 */ /* 0x000fe40000100800 */
[----:B------:R1:W-:Y:S02]  /*6f3f0*/  STL.64 [R1+0xed0], R12 ;  /* 0x000ed00c01007387 */ /* 0x0003e40000100a00 */
[----:B------:R1:W-:Y:S01]  /*6f400*/  STL.64 [R1+0xed8], R14 ;  /* 0x000ed80e01007387 */ /* 0x0003e20000100a00 */
[----:B0-----:R-:W3:Y:S01]  /*6f410*/  LDL.LU R16, [R1+0xe80] ;  /* 0x000e800001107983 */ /* 0x001ee20000300800 */
[----:B------:R-:W3:Y:S02]  /*6f420*/  LDL.LU R17, [R1+0xe84] ;  /* 0x000e840001117983 */ /* 0x000ee40000300800 */
[----:B-1----:R-:W3:Y:S02]  /*6f430*/  LDL.LU R18, [R1+0xe88] ;  /* 0x000e880001127983 */ /* 0x002ee40000300800 */
[----:B------:R-:W3:Y:S01]  /*6f440*/  LDL.LU R19, [R1+0xe8c] ;  /* 0x000e8c0001137983 */ /* 0x000ee20000300800 */
[----:B------:R-:W3:Y:S01]  /*6f450*/  LDL.LU.64 R34, [R1+0x88] ;  /* 0x0000880001227983 */ /* 0x000ee20000300a00 */
[----:B------:R-:W-:-:S03]  /*6f460*/  IMAD.MOV.U32 R49, RZ, RZ, R22 ;  /* 0x000000ffff317224 */ /* 0x000fc600078e0016 */
[----:B------:R-:W3:Y:S01]  /*6f470*/  LDL.LU R12, [R1+0xe70] ;  /* 0x000e7000010c7983 */ /* 0x000ee20000300800 */
[----:B------:R-:W3:Y:S02]  /*6f480*/  LDL.LU R13, [R1+0xe74] ;  /* 0x000e7400010d7983 */ /* 0x000ee40000300800 */
[----:B------:R-:W3:Y:S02]  /*6f490*/  LDL.LU R14, [R1+0xe78] ;  /* 0x000e7800010e7983 */ /* 0x000ee40000300800 */
[----:B------:R-:W3:Y:S01]  /*6f4a0*/  LDL.LU R15, [R1+0xe7c] ;  /* 0x000e7c00010f7983 */ /* 0x000ee20000300800 */
[----:B------:R-:W3:Y:S01]  /*6f4b0*/  LDL.LU.64 R22, [R1+0x78] ;  /* 0x0000780001167983 */ /* 0x000ee20000300a00 */
[----:B------:R-:W-:Y:S02]  /*6f4c0*/  STL [R1+0x32f8], R3 ;  /* 0x0032f80301007387 */ /* 0x000fe40000100800 */
[----:B------:R-:W-:Y:S01]  /*6f4d0*/  STL [R1+0x32f4], R49 ;  /* 0x0032f43101007387 */ /* 0x000fe20000100800 */
[C---:B----4-:R-:W-:Y:S08]  /*6f4e0*/  HMMA.16816.F32.BF16 R28, R40.reuse, R10, R28 ;  /* 0x0000000a281c723c */ /* 0x050ff0000004181c */
[----:B--2---:R-:W-:Y:S01]  /*6f4f0*/  HMMA.16816.F32.BF16 R36, R40, R54, R36 ;  /* 0x000000362824723c */ /* 0x004fe20000041824 */
[----:B------:R-:W-:-:S02]  /*6f500*/  IMAD.MOV.U32 R0, RZ, RZ, R11 ;  /* 0x000000ffff007224 */ /* 0x000fc400078e000b */
[----:B------:R-:W-:Y:S11]  /*6f510*/  IMAD.MOV.U32 R60, RZ, RZ, R10 ;  /* 0x000000ffff3c7224 */ /* 0x000ff600078e000a */
[----:B------:R-:W-:Y:S01]  /*6f520*/  @!UPT UIADD3 URZ, URZ, URZ, URZ ;  /* 0x0000003f3f3ff290 */ /* 0x000fe2000fffe03f */
[----:B------:R-:W-:Y:S01]  /*6f530*/  STL.64 [R1+0xec0], R28 ;  /* 0x000ec01c01007387 */ /* 0x000fe20000100a00 */
[----:B------:R0:W-:Y:S03]  /*6f540*/  STL.64 [R1+0xec8], R30 ;  /* 0x000ec81e01007387 */ /* 0x0001e60000100a00 */
[----:B0-----:R-:W2:Y:S01]  /*6f550*/  LDL.LU.64 R30, [R1+0x3598] ;  /* 0x00359800011e7983 */ /* 0x001ea20000300a00 */
[----:B------:R-:W4:Y:S02]  /*6f560*/  LDL.LU.64 R10, [R1+0x3590] ;  /* 0x00359000010a7983 */ /* 0x000f240000300a00 */
[----:B------:R-:W-:Y:S02]  /*6f570*/  STL [R1+0x3300], R0 ;  /* 0x0033000001007387 */ /* 0x000fe40000100800 */
[----:B------:R-:W-:Y:S01]  /*6f580*/  STL [R1+0x32fc], R60 ;  /* 0x0032fc3c01007387 */ /* 0x000fe20000100800 */
[----:B------:R-:W-:Y:S01]  /*6f590*/  STL.64 [R1+0xeb0], R36 ;  /* 0x000eb02401007387 */ /* 0x000fe20000100a00 */
[----:B------:R0:W-:Y:S03]  /*6f5a0*/  STL.64 [R1+0xeb8], R38 ;  /* 0x000eb82601007387 */ /* 0x0001e60000100a00 */
[----:B0-----:R-:W2:Y:S01]  /*6f5b0*/  LDL.LU.64 R38, [R1+0x3588] ;  /* 0x0035880001267983 */ /* 0x001ea20000300a00 */
[----:B------:R-:W-:-:S02]  /*6f5c0*/  IMAD.MOV.U32 R37, RZ, RZ, R54 ;  /* 0x000000ffff257224 */ /* 0x000fc400078e0036 */
[----:B------:R-:W-:Y:S02]  /*6f5d0*/  IMAD.MOV.U32 R36, RZ, RZ, R55 ;  /* 0x000000ffff247224 */ /* 0x000fe400078e0037 */
[----:B------:R-:W3:Y:S01]  /*6f5e0*/  LDL.LU.64 R54, [R1+0x3580] ;  /* 0x0035800001367983 */ /* 0x000ee20000300a00 */
[----:B------:R-:W3:Y:S02]  /*6f5f0*/  LDL.LU R53, [R1+0x3578] ;  /* 0x0035780001357983 */ /* 0x000ee40000300800 */
[----:B------:R-:W-:Y:S01]  /*6f600*/  STL [R1+0x3304], R37 ;  /* 0x0033042501007387 */ /* 0x000fe20000100800 */
[----:B--2---:R-:W-:Y:S01]  /*6f610*/  STL.64 [R1+0x3508], R38 ;  /* 0x0035082601007387 */ /* 0x004fe20000100a00 */
[----:B------:R0:W-:Y:S03]  /*6f620*/  STL [R1+0x3500], R36 ;  /* 0x0035002401007387 */ /* 0x0001e60000100800 */
[----:B0-----:R-:W2:Y:S01]  /*6f630*/  LDL.LU R36, [R1+0xea0] ;  /* 0x000ea00001247983 */ /* 0x001ea20000300800 */
[----:B------:R-:W2:Y:S02]  /*6f640*/  LDL.LU R37, [R1+0xea4] ;  /* 0x000ea40001257983 */ /* 0x000ea40000300800 */
[----:B------:R-:W2:Y:S02]  /*6f650*/  LDL.LU R38, [R1+0xea8] ;  /* 0x000ea80001267983 */ /* 0x000ea40000300800 */
[----:B------:R-:W2:Y:S02]  /*6f660*/  LDL.LU R39, [R1+0xeac] ;  /* 0x000eac0001277983 */ /* 0x000ea40000300800 */
[----:B---3--:R-:W-:-:S02]  /*6f670*/  IMAD.MOV.U32 R4, RZ, RZ, R47 ;  /* 0x000000ffff047224 */ /* 0x008fc400078e002f */
[----:B------:R-:W-:Y:S02]  /*6f680*/  IMAD.MOV.U32 R52, RZ, RZ, R27 ;  /* 0x000000ffff347224 */ /* 0x000fe400078e001b */
        /* <DEDUP_REMOVED lines=9> */
[----:B------:R-:W-:Y:S02]  /*6f720*/  STL.64 [R1+0xea8], R38 ;  /* 0x000ea82601007387 */ /* 0x000fe40000100a00 */
[----:B------:R-:W-:Y:S02]  /*6f730*/  STL.64 [R1+0x3560], R6 ;  /* 0x0035600601007387 */ /* 0x000fe40000100a00 */
[----:B------:R0:W-:Y:S02]  /*6f740*/  STL [R1+0x3558], R4 ;  /* 0x0035580401007387 */ /* 0x0001e40000100800 */
[C---:B0-----:R-:W-:Y:S11]  /*6f750*/  HMMA.16816.F32.BF16 R4, R40.reuse, R26, R56 ;  /* 0x0000001a2804723c */ /* 0x041ff60000041838 */
[----:B------:R-:W-:Y:S11]  /*6f760*/  @!UPT UIADD3 URZ, URZ, URZ, URZ ;  /* 0x0000003f3f3ff290 */ /* 0x000ff6000fffe03f */
[----:B------:R-:W-:Y:S01]  /*6f770*/  @!UPT UIADD3 URZ, URZ, URZ, URZ ;  /* 0x0000003f3f3ff290 */ /* 0x000fe2000fffe03f */
[----:B------:R-:W-:Y:S01]  /*6f780*/  STL.64 [R1+0xe90], R4 ;  /* 0x000e900401007387 */ /* 0x000fe20000100a00 */
[----:B------:R0:W-:Y:S02]  /*6f790*/  STL.64 [R1+0xe98], R6 ;  /* 0x000e980601007387 */ /* 0x0001e40000100a00 */
[C---:B0-----:R-:W-:Y:S01]  /*6f7a0*/  HMMA.16816.F32.BF16 R4, R40.reuse, R34, R16 ;  /* 0x000000222804723c */ /* 0x041fe20000041810 */
[----:B------:R-:W-:Y:S01]  /*6f7b0*/  STL.64 [R1+0x3528], R54 ;  /* 0x0035283601007387 */ /* 0x000fe20000100a00 */
[----:B------:R-:W-:Y:S02]  /*6f7c0*/  STL.64 [R1+0x3520], R52 ;  /* 0x0035203401007387 */ /* 0x000fe40000100a00 */
[----:B----4-:R-:W-:Y:S02]  /*6f7d0*/  STL.64 [R1+0x34b8], R10 ;  /* 0x0034b80a01007387 */ /* 0x010fe40000100a00 */
[----:B------:R-:W-:Y:S11]  /*6f7e0*/  STL.64 [R1+0x34b0], R8 ;  /* 0x0034b00801007387 */ /* 0x000ff60000100a00 */
[----:B------:R-:W-:Y:S06]  /*6f7f0*/  @!UPT UIADD3 URZ, URZ, URZ, URZ ;  /* 0x0000003f3f3ff290 */ /* 0x000fec000fffe03f */
[----:B------:R-:W-:Y:S01]  /*6f800*/  STL.64 [R1+0xe80], R4 ;  /* 0x000e800401007387 */ /* 0x000fe20000100a00 */
[----:B------:R0:W-:Y:S02]  /*6f810*/  STL.64 [R1+0xe88], R6 ;  /* 0x000e880601007387 */ /* 0x0001e40000100a00 */
[----:B0-----:R-:W-:Y:S01]  /*6f820*/  HMMA.16816.F32.BF16 R4, R40, R22, R12 ;  /* 0x000000162804723c */ /* 0x001fe2000004180c */
[----:B------:R-:W-:Y:S01]  /*6f830*/  STL.64 [R1+0x34c8], R30 ;  /* 0x0034c81e01007387 */ /* 0x000fe20000100a00 */
[----:B------:R-:W-:Y:S11]  /*6f840*/  STL.64 [R1+0x34c0], R28 ;  /* 0x0034c01c01007387 */ /* 0x000ff60000100a00 */
[----:B------:R-:W-:Y:S10]  /*6f850*/  @!UPT UIADD3 URZ, URZ, URZ, URZ ;  /* 0x0000003f3f3ff290 */ /* 0x000ff4000fffe03f */
[----:B------:R-:W-:Y:S01]  /*6f860*/  STL.64 [R1+0xe70], R4 ;  /* 0x000e700401007387 */ /* 0x000fe20000100a00 */
[----:B------:R0:W-:Y:S02]  /*6f870*/  STL.64 [R1+0xe78], R6 ;  /* 0x000e780601007387 */ /* 0x0001e40000100a00 */
[----:B------:R-:W-:Y:S02]  /*6f880*/  STL.64 [R1+0x3540], R50 ;  /* 0x0035403201007387 */ /* 0x000fe40000100a00 */
[----:B------:R-:W-:Y:S01]  /*6f890*/  STL [R1+0x3538], R48 ;  /* 0x0035383001007387 */ /* 0x000fe20000100800 */
[----:B------:R-:W2:Y:S01]  /*6f8a0*/  LDL.LU R16, [R1+0xe10] ;  /* 0x000e100001107983 */ /* 0x000ea20000300800 */
[----:B------:R-:W2:Y:S02]  /*6f8b0*/  LDL.LU R17, [R1+0xe14] ;  /* 0x000e140001117983 */ /* 0x000ea40000300800 */
[----:B------:R-:W3:Y:S02]  /*6f8c0*/  LDL.LU R18, [R1+0xe18] ;  /* 0x000e180001127983 */ /* 0x000ee40000300800 */
[----:B------:R-:W3:Y:S01]  /*6f8d0*/  LDL.LU R19, [R1+0xe1c] ;  /* 0x000e1c0001137983 */ /* 0x000ee20000300800 */
[----:B0-----:R-:W4:Y:S04]  /*6f8e0*/  LDL.LU.64 R6, [R1+0x68] ;  /* 0x0000680001067983 */ /* 0x001f280000300a00 */
[----:B---3--:R-:W-:Y:S01]  /*6f8f0*/  STL.64 [R1+0x3550], R18 ;  /* 0x0035501201007387 */ /* 0x008fe20000100a00 */
[----:B--2---:R-:W-:Y:S02]  /*6f900*/  STL.64 [R1+0x3548], R16 ;  /* 0x0035481001007387 */ /* 0x004fe40000100a00 */
[----:B------:R-:W2:Y:S02]  /*6f910*/  LDL.LU R12, [R1+0xe40] ;  /* 0x000e4000010c7983 */ /* 0x000ea40000300800 */
[----:B------:R-:W2:Y:S01]  /*6f920*/  LDL.LU R13, [R1+0xe44] ;  /* 0x000e4400010d7983 */ /* 0x000ea20000300800 */
[----:B------:R-:W3:Y:S01]  /*6f930*/  LDL.LU R14, [R1+0xe48] ;  /* 0x000e4800010e7983 */ /* 0x000ee20000300800 */
[----:B------:R-:W3:Y:S03]  /*6f940*/  LDL.LU R15, [R1+0xe4c] ;  /* 0x000e4c00010f7983 */ /* 0x000ee60000300800 */
[----:B---3--:R-:W-:Y:S01]  /*6f950*/  STL.64 [R1+0x3570], R14 ;  /* 0x0035700e01007387 */ /* 0x008fe20000100a00 */
[----:B--2---:R0:W-:Y:S03]  /*6f960*/  STL.64 [R1+0x3568], R12 ;  /* 0x0035680c01007387 */ /* 0x0041e60000100a00 */
[----:B0-----:R-:W2:Y:S01]  /*6f970*/  LDL.LU R12, [R1+0xe60] ;  /* 0x000e6000010c7983 */ /* 0x001ea20000300800 */
[----:B------:R-:W2:Y:S02]  /*6f980*/  LDL.LU R13, [R1+0xe64] ;  /* 0x000e6400010d7983 */ /* 0x000ea40000300800 */
[----:B------:R-:W2:Y:S02]  /*6f990*/  LDL.LU R14, [R1+0xe68] ;  /* 0x000e6800010e7983 */ /* 0x000ea40000300800 */
[----:B------:R-:W2:Y:S01]  /*6f9a0*/  LDL.LU R15, [R1+0xe6c] ;  /* 0x000e6c00010f7983 */ /* 0x000ea20000300800 */
[----:B------:R-:W3:Y:S01]  /*6f9b0*/  LDL.LU R16, [R1+0xe50] ;  /* 0x000e500001107983 */ /* 0x000ee20000300800 */
[----:B------:R-:W3:Y:S02]  /*6f9c0*/  LDL.LU R17, [R1+0xe54] ;  /* 0x000e540001117983 */ /* 0x000ee40000300800 */
[----:B------:R-:W3:Y:S02]  /*6f9d0*/  LDL.LU R18, [R1+0xe58] ;  /* 0x000e580001127983 */ /* 0x000ee40000300800 */
[----:B------:R-:W3:Y:S01]  /*6f9e0*/  LDL.LU R19, [R1+0xe5c] ;  /* 0x000e5c0001137983 */ /* 0x000ee20000300800 */
[----:B------:R-:W3:Y:S01]  /*6f9f0*/  LDL.LU.64 R50, [R1+0x58] ;  /* 0x0000580001327983 */ /* 0x000ee20000300a00 */
[----:B------:R-:W3:Y:S02]  /*6fa00*/  LDL.LU.64 R54, [R1+0x48] ;  /* 0x0000480001367983 */ /* 0x000ee40000300a00 */
[----:B------:R-:W3:Y:S02]  /*6fa10*/  LDL.LU R56, [R1+0xe30] ;  /* 0x000e300001387983 */ /* 0x000ee40000300800 */
[----:B------:R-:W3:Y:S01]  /*6fa20*/  LDL.LU R57, [R1+0xe34] ;  /* 0x000e340001397983 */ /* 0x000ee20000300800 */
[----:B------:R-:W3:Y:S01]  /*6fa30*/  LDL.LU R58, [R1+0xe38] ;  /* 0x000e3800013a7983 */ /* 0x000ee20000300800 */
[----:B------:R-:W-:-:S02]  /*6fa40*/  IMAD.MOV.U32 R2, RZ, RZ, R23 ;  /* 0x000000ffff027224 */ /* 0x000fc400078e0017 */
[----:B------:R-:W3:Y:S02]  /*6fa50*/  LDL.LU R59, [R1+0xe3c] ;  /* 0x000e3c00013b7983 */ /* 0x000ee40000300800 */
[----:B------:R-:W3:Y:S01]  /*6fa60*/  LDL.LU.64 R22, [R1+0x38] ;  /* 0x0000380001167983 */ /* 0x000ee20000300a00 */
[----:B------:R-:W3:Y:S01]  /*6fa70*/  LDL.LU R36, [R1+0xe20] ;  /* 0x000e200001247983 */ /* 0x000ee20000300800 */
[----:B------:R-:W3:Y:S02]  /*6fa80*/  LDL.LU R37, [R1+0xe24] ;  /* 0x000e240001257983 */ /* 0x000ee40000300800 */
[----:B------:R-:W3:Y:S02]  /*6fa90*/  LDL.LU R38, [R1+0xe28] ;  /* 0x000e280001267983 */ /* 0x000ee40000300800 */
[----:B------:R-:W3:Y:S01]  /*6faa0*/  LDL.LU R39, [R1+0xe2c] ;  /* 0x000e2c0001277983 */ /* 0x000ee20000300800 */
[----:B------:R-:W3:Y:S01]  /*6fab0*/  LDL.LU.64 R26, [R1+0x28] ;  /* 0x00002800011a7983 */ /* 0x000ee20000300a00 */
[----:B------:R-:W3:Y:S02]  /*6fac0*/  LDL.LU.64 R34, [R1+0x18] ;  /* 0x0000180001227983 */ /* 0x000ee40000300a00 */
[----:B------:R-:W3:Y:S02]  /*6fad0*/  LDL.LU.64 R30, [R1+0x8] ;  /* 0x00000800011e7983 */ /* 0x000ee40000300a00 */
        /* <DEDUP_REMOVED lines=8> */
[----:B----4-:R-:W-:-:S02]  /*6fb60*/  IMAD.MOV.U32 R61, RZ, RZ, R6 ;  /* 0x000000ffff3d7224 */ /* 0x010fc400078e0006 */
[----:B------:R-:W-:Y:S01]  /*6fb70*/  IMAD.MOV.U32 R5, RZ, RZ, R7 ;  /* 0x000000ffff057224 */ /* 0x000fe200078e0007 */
[C---:B--2---:R-:W-:Y:S11]  /*6fb80*/  HMMA.16816.F32.BF16 R12, R40.reuse, R6, R12 ;  /* 0x00000006280c723c */ /* 0x044ff6000004180c */
[----:B------:R-:W-:Y:S11]  /*6fb90*/  @!UPT UIADD3 URZ, URZ, URZ, URZ ;  /* 0x0000003f3f3ff290 */ /* 0x000ff6000fffe03f */
[----:B------:R-:W-:Y:S01]  /*6fba0*/  @!UPT UIADD3 URZ, URZ, URZ, URZ ;  /* 0x0000003f3f3ff290 */ /* 0x000fe2000fffe03f */
[----:B------:R-:W-:Y:S01]  /*6fbb0*/  STL.64 [R1+0xe60], R12 ;  /* 0x000e600c01007387 */ /* 0x000fe20000100a00 */
[----:B------:R0:W-:Y:S03]  /*6fbc0*/  STL.64 [R1+0xe68], R14 ;  /* 0x000e680e01007387 */ /* 0x0001e60000100a00 */
[----:B0-----:R-:W2:Y:S01]  /*6fbd0*/  LDL.LU.64 R14, [R1+0x3570] ;  /* 0x00357000010e7983 */ /* 0x001ea20000300a00 */
[----:B------:R-:W2:Y:S02]  /*6fbe0*/  LDL.LU.64 R12, [R1+0x3568] ;  /* 0x00356800010c7983 */ /* 0x000ea40000300a00 */
[----:B------:R-:W4:Y:S02]  /*6fbf0*/  LDL.LU.64 R6, [R1+0x3560] ;  /* 0x0035600001067983 */ /* 0x000f240000300a00 */
[----:B------:R-:W2:Y:S01]  /*6fc00*/  LDL.LU R4, [R1+0x3558] ;  /* 0x0035580001047983 */ /* 0x000ea20000300800 */
[C---:B---3--:R-:W-:Y:S08]  /*6fc10*/  HMMA.16816.F32.BF16 R16, R40.reuse, R50, R16 ;  /* 0x000000322810723c */ /* 0x048ff00000041810 */
[----:B------:R-:W-:Y:S01]  /*6fc20*/  HMMA.16816.F32.BF16 R56, R40, R22, R56 ;  /* 0x000000162838723c */ /* 0x000fe20000041838 */
[----:B------:R-:W-:-:S02]  /*6fc30*/  IMAD.MOV.U32 R3, RZ, RZ, R50 ;  /* 0x000000ffff037224 */ /* 0x000fc400078e0032 */
[----:B------:R-:W-:Y:S01]  /*6fc40*/  IMAD.MOV.U32 R49, RZ, RZ, R51 ;  /* 0x000000ffff317224 */ /* 0x000fe200078e0033 */
[----:B----4-:R-:W-:Y:S01]  /*6fc50*/  STL.64 [R1+0x34d8], R6 ;  /* 0x0034d80601007387 */ /* 0x010fe20000100a00 */
[----:B--2---:R0:W-:Y:S03]  /*6fc60*/  STL.64 [R1+0x34d0], R4 ;  /* 0x0034d00401007387 */ /* 0x0041e60000100a00 */
[----:B0-----:R-:W2:Y:S01]  /*6fc70*/  LDL.LU R4, [R1+0xe00] ;  /* 0x000e000001047983 */ /* 0x001ea20000300800 */
[----:B------:R-:W2:Y:S02]  /*6fc80*/  LDL.LU R5, [R1+0xe04] ;  /* 0x000e040001057983 */ /* 0x000ea40000300800 */
[----:B------:R-:W2:Y:S02]  /*6fc90*/  LDL.LU R6, [R1+0xe08] ;  /* 0x000e080001067983 */ /* 0x000ea40000300800 */
[----:B------:R-:W2:Y:S02]  /*6fca0*/  LDL.LU R7, [R1+0xe0c] ;  /* 0x000e0c0001077983 */ /* 0x000ea40000300800 */
[----:B------:R-:W-:Y:S01]  /*6fcb0*/  STL.64 [R1+0xe50], R16 ;  /* 0x000e501001007387 */ /* 0x000fe20000100a00 */
[----:B------:R0:W-:Y:S03]  /*6fcc0*/  STL.64 [R1+0xe58], R18 ;  /* 0x000e581201007387 */ /* 0x0001e60000100a00 */
[----:B0-----:R-:W3:Y:S01]  /*6fcd0*/  LDL.LU.64 R18, [R1+0x3550] ;  /* 0x0035500001127983 */ /* 0x001ee20000300a00 */
[----:B------:R-:W3:Y:S01]  /*6fce0*/  LDL.LU.64 R16, [R1+0x3548] ;  /* 0x0035480001107983 */ /* 0x000ee20000300a00 */
[C---:B------:R-:W-:Y:S01]  /*6fcf0*/  HMMA.16816.F32.BF16 R12, R40.reuse, R54, R12 ;  /* 0x00000036280c723c */ /* 0x040fe2000004180c */
[----:B------:R-:W4:Y:S01]  /*6fd00*/  LDL.LU.64 R50, [R1+0x3540] ;  /* 0x0035400001327983 */ /* 0x000f220000300a00 */
[----:B------:R-:W2:Y:S06]  /*6fd10*/  LDL.LU R48, [R1+0x3538] ;  /* 0x0035380001307983 */ /* 0x000eac0000300800 */
[----:B------:R-:W-:Y:S11]  /*6fd20*/  HMMA.16816.F32.BF16 R36, R40, R26, R36 ;  /* 0x0000001a2824723c */ /* 0x000ff60000041824 */
[----:B------:R-:W-:Y:S04]  /*6fd30*/  @!UPT UIADD3 URZ, URZ, URZ, URZ ;  /* 0x0000003f3f3ff290 */ /* 0x000fe8000fffe03f */
[----:B------:R0:W-:Y:S01]  /*6fd40*/  STL.64 [R1+0xe40], R12 ;  /* 0x000e400c01007387 */ /* 0x0001e20000100a00 */
[----:B------:R1:W-:Y:S02]  /*6fd50*/  STL.64 [R1+0xe48], R14 ;  /* 0x000e480e01007387 */ /* 0x0003e40000100a00 */
[----:B0-----:R-:W-:Y:S01]  /*6fd60*/  IMAD.MOV.U32 R13, RZ, RZ, R54 ;  /* 0x000000ffff0d7224 */ /* 0x001fe200078e0036 */
[----:B-1----:R-:W2:Y:S01]  /*6fd70*/  LDL.LU.64 R14, [R1+0x3530] ;  /* 0x00353000010e7983 */ /* 0x002ea20000300a00 */
[----:B------:R-:W-:Y:S02]  /*6fd80*/  IMAD.MOV.U32 R12, RZ, RZ, R55 ;  /* 0x000000ffff0c7224 */ /* 0x000fe400078e0037 */
[----:B------:R-:W4:Y:S02]  /*6fd90*/  LDL.LU.64 R54, [R1+0x3528] ;  /* 0x0035280001367983 */ /* 0x000f240000300a00 */
[----:B------:R-:W4:Y:S01]  /*6fda0*/  LDL.LU.64 R52, [R1+0x3520] ;  /* 0x0035200001347983 */ /* 0x000f220000300a00 */
[----:B------:R-:W-:Y:S01]  /*6fdb0*/  STL.64 [R1+0xe30], R56 ;  /* 0x000e303801007387 */ /* 0x000fe20000100a00 */
[----:B------:R0:W-:Y:S03]  /*6fdc0*/  STL.64 [R1+0xe38], R58 ;  /* 0x000e383a01007387 */ /* 0x0001e60000100a00 */
[----:B0-----:R-:W4:Y:S01]  /*6fdd0*/  LDL.LU.64 R58, [R1+0x3518] ;  /* 0x00351800013a7983 */ /* 0x001f220000300a00 */
[----:B------:R-:W4:Y:S02]  /*6fde0*/  LDL.LU R57, [R1+0x3510] ;  /* 0x0035100001397983 */ /* 0x000f240000300800 */
[----:B------:R-:W4:Y:S02]  /*6fdf0*/  LDL.LU R20, [R1+0xdd0] ;  /* 0x000dd00001147983 */ /* 0x000f240000300800 */
[----:B------:R-:W-:Y:S01]  /*6fe00*/  IMAD.MOV.U32 R60, RZ, RZ, R22 ;  /* 0x000000ffff3c7224 */ /* 0x000fe200078e0016 */
[----:B------:R-:W4:Y:S01]  /*6fe10*/  LDL.LU R21, [R1+0xdd4] ;  /* 0x000dd40001157983 */ /* 0x000f220000300800 */
[----:B------:R-:W-:-:S02]  /*6fe20*/  IMAD.MOV.U32 R56, RZ, RZ, R23 ;  /* 0x000000ffff387224 */ /* 0x000fc400078e0017 */
[----:B------:R-:W4:Y:S02]  /*6fe30*/  LDL.LU R22, [R1+0xdd8] ;  /* 0x000dd80001167983 */ /* 0x000f240000300800 */
[----:B------:R-:W4:Y:S01]  /*6fe40*/  LDL.LU R23, [R1+0xddc] ;  /* 0x000ddc0001177983 */ /* 0x000f220000300800 */
[----:B------:R0:W-:Y:S01]  /*6fe50*/  STL.64 [R1+0xe20], R36 ;  /* 0x000e202401007387 */ /* 0x0001e20000100a00 */
[----:B------:R1:W-:Y:S02]  /*6fe60*/  STL.64 [R1+0xe28], R38 ;  /* 0x000e282601007387 */ /* 0x0003e40000100a00 */
[----:B------:R-:W-:Y:S02]  /*6fe70*/  IMAD.MOV.U32 R0, RZ, RZ, R27 ;  /* 0x000000ffff007224 */ /* 0x000fe400078e001b */
[----:B0-----:R-:W-:Y:S01]  /*6fe80*/  IMAD.MOV.U32 R37, RZ, RZ, R26 ;  /* 0x000000ffff257224 */ /* 0x001fe200078e001a */
[----:B-1----:R-:W4:Y:S01]  /*6fe90*/  LDL.LU.64 R38, [R1+0x3508] ;  /* 0x0035080001267983 */ /* 0x002f220000300a00 */
[----:B------:R-:W4:Y:S02]  /*6fea0*/  LDL.LU R36, [R1+0x3500] ;  /* 0x0035000001247983 */ /* 0x000f240000300800 */
[----:B------:R-:W4:Y:S02]  /*6feb0*/  LDL.LU.64 R26, [R1+0x34f8] ;  /* 0x0034f800011a7983 */ /* 0x000f240000300a00 */
[----:B------:R-:W-:-:S02]  /*6fec0*/  IMAD.MOV.U32 R25, RZ, RZ, R34 ;  /* 0x000000ffff197224 */ /* 0x000fc400078e0022 */
[----:B------:R-:W-:Y:S01]  /*6fed0*/  IMAD.MOV.U32 R24, RZ, RZ, R35 ;  /* 0x000000ffff187224 */ /* 0x000fe200078e0023 */
[C---:B---3--:R-:W-:Y:S11]  /*6fee0*/  HMMA.16816.F32.BF16 R16, R40.reuse, R34, R16 ;  /* 0x000000222810723c */ /* 0x048ff60000041810 */
[----:B------:R-:W-:Y:S11]  /*6fef0*/  @!UPT UIADD3 URZ, URZ, URZ, URZ ;  /* 0x0000003f3f3ff290 */ /* 0x000ff6000fffe03f */
[----:B------:R-:W-:Y:S01]  /*6ff00*/  @!UPT UIADD3 URZ, URZ, URZ, URZ ;  /* 0x0000003f3f3ff290 */ /* 0x000fe2000fffe03f */
[----:B------:R0:W-:Y:S01]  /*6ff10*/  STL.64 [R1+0xe10], R16 ;  /* 0x000e101001007387 */ /* 0x0001e20000100a00 */
[----:B------:R-:W-:Y:S03]  /*6ff20*/  STL.64 [R1+0xe18], R18 ;  /* 0x000e181201007387 */ /* 0x000fe60000100a00 */
[----:B0-----:R-:W3:Y:S01]  /*6ff30*/  LDL.LU.64 R16, [R1+0x34f0] ;  /* 0x0034f00001107983 */ /* 0x001ee20000300a00 */
[----:B------:R-:W3:Y:S01]  /*6ff40*/  LDL.LU.64 R34, [R1+0x34e8] ;  /* 0x0034e80001227983 */ /* 0x000ee20000300a00 */
[C---:B--2---:R-:W-:Y:S11]  /*6ff50*/  HMMA.16816.F32.BF16 R4, R40.reuse, R30, R4 ;  /* 0x0000001e2804723c */ /* 0x044ff60000041804 */
[----:B------:R-:W-:Y:S11]  /*6ff60*/  @!UPT UIADD3 URZ, URZ, URZ, URZ ;  /* 0x0000003f3f3ff290 */ /* 0x000ff6000fffe03f */
[----:B------:R-:W-:Y:S01]  /*6ff70*/  @!UPT UIADD3 URZ, URZ, URZ, URZ ;  /* 0x0000003f3f3ff290 */ /* 0x000fe2000fffe03f */
[----:B------:R-:W-:Y:S01]  /*6ff80*/  STL.64 [R1+0xe00], R4 ;  /* 0x000e000401007387 */ /* 0x000fe20000100a00 */
[----:B------:R4:W-:Y:S02]  /*6ff90*/  STL.64 [R1+0xe08], R6 ;  /* 0x000e080601007387 */ /* 0x0009e40000100a00 */
[C---:B----4-:R-:W-:Y:S01]  /*6ffa0*/  HMMA.16816.F32.BF16 R4, R40.reuse, R58, R8 ;  /* 0x0000003a2804723c */ /* 0x050fe20000041808 */
[----:B------:R-:W-:Y:S01]  /*6ffb0*/  STL.64 [R1+0x3018], R58 ;  /* 0x0030183a01007387 */ /* 0x000fe20000100a00 */
[----:B------:R-:W-:Y:S11]  /*6ffc0*/  STL [R1+0x3010], R57 ;  /* 0x0030103901007387 */ /* 0x000ff60000100800 */
[----:B------:R-:W-:Y:S10]  /*6ffd0*/  @!UPT UIADD3 URZ, URZ, URZ, URZ ;  /* 0x0000003f3f3ff290 */ /* 0x000ff4000fffe03f */
[----:B------:R-:W-:Y:S01]  /*6ffe0*/  STL.64 [R1+0xdf0], R4 ;  /* 0x000df00401007387 */ /* 0x000fe20000100a00 */
[----:B------:R0:W-:Y:S02]  /*6fff0*/  STL.64 [R1+0xdf8], R6 ;  /* 0x000df80601007387 */ /* 0x0001e40000100a00 */
[----:B0-----:R-:W-:Y:S01]  /*70000*/  HMMA.16816.F32.BF16 R4, R40, R54, R44 ;  /* 0x000000362804723c */ /* 0x001fe2000004182c */
[----:B------:R-:W-:Y:S01]  /*70010*/  STL [R1+0x3308], R56 ;  /* 0x0033083801007387 */ /* 0x000fe20000100800 */
[----:B------:R-:W-:Y:S02]  /*70020*/  IMAD.MOV.U32 R33, RZ, RZ, R30 ;  /* 0x000000ffff217224 */ /* 0x000fe400078e001e */
[----:B------:R-:W-:Y:S11]  /*70030*/  IMAD.MOV.U32 R32, RZ, RZ, R31 ;  /* 0x000000ffff207224 */ /* 0x000ff600078e001f */
[----:B------:R-:W-:Y:S08]  /*70040*/  @!UPT UIADD3 URZ, URZ, URZ, URZ ;  /* 0x0000003f3f3ff290 */ /* 0x000ff0000fffe03f */
[----:B------:R0:W-:Y:S01]  /*70050*/  STL.64 [R1+0xde0], R4 ;  /* 0x000de00401007387 */ /* 0x0001e20000100a00 */
[----:B------:R1:W-:Y:S03]  /*70060*/  STL.64 [R1+0xde8], R6 ;  /* 0x000de80601007387 */ /* 0x0003e60000100a00 */
[----:B0-----:R-:W2:Y:S01]  /*70070*/  LDL.LU R4, [R1+0xdc0] ;  /* 0x000dc00001047983 */ /* 0x001ea20000300800 */
[----:B------:R-:W2:Y:S02]  /*70080*/  LDL.LU R5, [R1+0xdc4] ;  /* 0x000dc40001057983 */ /* 0x000ea40000300800 */
[----:B-1----:R-:W2:Y:S02]  /*70090*/  LDL.LU R6, [R1+0xdc8] ;  /* 0x000dc80001067983 */ /* 0x002ea40000300800 */
[----:B------:R-:W2:Y:S01]  /*700a0*/  LDL.LU R7, [R1+0xdcc] ;  /* 0x000dcc0001077983 */ /* 0x000ea20000300800 */
[----:B------:R-:W4:Y:S01]  /*700b0*/  LDL.LU R28, [R1+0xdb0] ;  /* 0x000db000011c7983 */ /* 0x000f220000300800 */
[----:B------:R-:W4:Y:S02]  /*700c0*/  LDL.LU R29, [R1+0xdb4] ;  /* 0x000db400011d7983 */ /* 0x000f240000300800 */
[----:B------:R-:W4:Y:S02]  /*700d0*/  LDL.LU R30, [R1+0xdb8] ;  /* 0x000db800011e7983 */ /* 0x000f240000300800 */
[----:B------:R-:W4:Y:S01]  /*700e0*/  LDL.LU R31, [R1+0xdbc] ;  /* 0x000dbc00011f7983 */ /* 0x000f220000300800 */
[----:B------:R-:W-:Y:S01]  /*700f0*/  STL.64 [R1+0x3028], R54 ;  /* 0x0030283601007387 */ /* 0x000fe20000100a00 */
[----:B------:R-:W-:Y:S02]  /*70100*/  STL [R1+0x3020], R53 ;  /* 0x0030203501007387 */ /* 0x000fe40000100800 */
[----:B------:R0:W-:Y:S02]  /*70110*/  STL [R1+0x330c], R52 ;  /* 0x00330c3401007387 */ /* 0x0001e40000100800 */
[----:B0-----:R-:W4:Y:S01]  /*70120*/  LDL.LU R52, [R1+0x730] ;  /* 0x0007300001347983 */ /* 0x001f220000300800 */
[----:B------:R-:W4:Y:S02]  /*70130*/  LDL.LU R53, [R1+0x734] ;  /* 0x0007340001357983 */ /* 0x000f240000300800 */
[----:B------:R-:W4:Y:S02]  /*70140*/  LDL.LU R54, [R1+0x738] ;  /* 0x0007380001367983 */ /* 0x000f240000300800 */
[----:B------:R-:W4:Y:S01]  /*70150*/  LDL.LU R55, [R1+0x73c] ;  /* 0x00073c0001377983 */ /* 0x000f220000300800 */
[----:B------:R-:W4:Y:S01]  /*70160*/  LDL.LU R8, [R1+0xda0] ;  /* 0x000da00001087983 */ /* 0x000f220000300800 */
[----:B---3--:R-:W-:-:S02]  /*70170*/  IMAD.MOV.U32 R58, RZ, RZ, R17 ;  /* 0x000000ffff3a7224 */ /* 0x008fc400078e0011 */
[----:B------:R-:W-:Y:S02]  /*70180*/  IMAD.MOV.U32 R59, RZ, RZ, R16 ;  /* 0x000000ffff3b7224 */ /* 0x000fe400078e0010 */
[----:B------:R-:W-:Y:S11]  /*70190*/  HMMA.16816.F32.BF16 R16, R40, R50, R20 ;  /* 0x000000322810723c */ /* 0x000ff60000041814 */
[----:B------:R-:W-:Y:S11]  /*701a0*/  @!UPT UIADD3 URZ, URZ, URZ, URZ ;  /* 0x0000003f3f3ff290 */ /* 0x000ff6000fffe03f */
[----:B------:R-:W-:Y:S01]  /*701b0*/  @!UPT UIADD3 URZ, URZ, URZ, URZ ;  /* 0x0000003f3f3ff290 */ /* 0x000fe2000fffe03f */
[----:B------:R0:W-:Y:S01]  /*701c0*/  STL.64 [R1+0xdd0], R16 ;  /* 0x000dd01001007387 */ /* 0x0001e20000100a00 */
[----:B------:R1:W-:Y:S02]  /*701d0*/  STL.64 [R1+0xdd8], R18 ;  /* 0x000dd81201007387 */ /* 0x0003e40000100a00 */
        /* <DEDUP_REMOVED lines=11> */
[----:B0-----:R-:W3:Y:S02]  /*70290*/  LDL.LU R16, [R1+0xd80] ;  /* 0x000d800001107983 */ /* 0x001ee40000300800 */
[----:B------:R-:W3:Y:S02]  /*702a0*/  LDL.LU R17, [R1+0xd84] ;  /* 0x000d840001117983 */ /* 0x000ee40000300800 */
[----:B-1----:R-:W3:Y:S01]  /*702b0*/  LDL.LU R18, [R1+0xd88] ;  /* 0x000d880001127983 */ /* 0x002ee20000300800 */
[----:B------:R-:W3:Y:S01]  /*702c0*/  LDL.LU R19, [R1+0xd8c] ;  /* 0x000d8c0001137983 */ /* 0x000ee20000300800 */
[----:B------:R0:W-:Y:S02]  /*702d0*/  STL.64 [R1+0x3008], R50 ;  /* 0x0030083201007387 */ /* 0x0001e40000100a00 */
[----:B------:R-:W-:Y:S02]  /*702e0*/  STL.64 [R1+0x3310], R48 ;  /* 0x0033103001007387 */ /* 0x000fe40000100a00 */
[----:B0-----:R-:W-:-:S02]  /*702f0*/  IMAD.MOV.U32 R50, RZ, RZ, R34 ;  /* 0x000000ffff327224 */ /* 0x001fc400078e0022 */
[----:B------:R-:W-:Y:S01]  /*70300*/  IMAD.MOV.U32 R51, RZ, RZ, R35 ;  /* 0x000000ffff337224 */ /* 0x000fe200078e0023 */
[----:B------:R-:W4:Y:S01]  /*70310*/  LDL.LU R34, [R1+0x34e4] ;  /* 0x0034e40001227983 */ /* 0x000f220000300800 */
[----:B------:R-:W4:Y:S01]  /*70320*/  LDL.LU R35, [R1+0x34e0] ;  /* 0x0034e00001237983 */ /* 0x000f220000300800 */
[C---:B--2---:R-:W-:Y:S11]  /*70330*/  HMMA.16816.F32.BF16 R4, R40.reuse, R38, R4 ;  /* 0x000000262804723c */ /* 0x044ff60000041804 */
[----:B------:R-:W-:Y:S11]  /*70340*/  @!UPT UIADD3 URZ, URZ, URZ, URZ ;  /* 0x0000003f3f3ff290 */ /* 0x000ff6000fffe03f */
[----:B------:R-:W-:Y:S01]  /*70350*/  @!UPT UIADD3 URZ, URZ, URZ, URZ ;  /* 0x0000003f3f3ff290 */ /* 0x000fe2000fffe03f */
[----:B------:R-:W-:Y:S01]  /*70360*/  STL.64 [R1+0xdc0], R4 ;  /* 0x000dc00401007387 */ /* 0x000fe20000100a00 */
[----:B------:R0:W-:Y:S03]  /*70370*/  STL.64 [R1+0xdc8], R6 ;  /* 0x000dc80601007387 */ /* 0x0001e60000100a00 */
[----:B0-----:R-:W2:Y:S01]  /*70380*/  LDL.LU.64 R6, [R1+0x34d8] ;  /* 0x0034d80001067983 */ /* 0x001ea20000300a00 */
[----:B------:R-:W2:Y:S02]  /*70390*/  LDL.LU.64 R4, [R1+0x34d0] ;  /* 0x0034d00001047983 */ /* 0x000ea40000300a00 */
[----:B------:R-:W-:Y:S02]  /*703a0*/  STL.64 [R1+0x3000], R38 ;  /* 0x0030002601007387 */ /* 0x000fe40000100a00 */
[----:B------:R0:W-:Y:S02]  /*703b0*/  STL.64 [R1+0x3318], R36 ;  /* 0x0033182401007387 */ /* 0x0001e40000100a00 */
[----:B0-----:R-:W2:Y:S01]  /*703c0*/  LDL.LU R36, [R1+0x740] ;  /* 0x0007400001247983 */ /* 0x001ea20000300800 */
[----:B------:R-:W2:Y:S02]  /*703d0*/  LDL.LU R37, [R1+0x744] ;  /* 0x0007440001257983 */ /* 0x000ea40000300800 */
[----:B------:R-:W2:Y:S02]  /*703e0*/  LDL.LU R38, [R1+0x748] ;  /* 0x0007480001267983 */ /* 0x000ea40000300800 */
[----:B------:R-:W2:Y:S01]  /*703f0*/  LDL.LU R39, [R1+0x74c] ;  /* 0x00074c0001277983 */ /* 0x000ea20000300800 */
[C---:B----4-:R-:W-:Y:S11]  /*70400*/  HMMA.16816.F32.BF16 R28, R40.reuse, R34, R28 ;  /* 0x00000022281c723c */ /* 0x050ff6000004181c */
[----:B------:R-:W-:Y:S11]  /*70410*/  @!UPT UIADD3 URZ, URZ, URZ, URZ ;  /* 0x0000003f3f3ff290 */ /* 0x000ff6000fffe03f */
[----:B------:R-:W-:Y:S01]  /*70420*/  @!UPT UIADD3 URZ, URZ, URZ, URZ ;  /* 0x0000003f3f3ff290 */ /* 0x000fe2000fffe03f */
[----:B------:R-:W-:Y:S01]  /*70430*/  STL.64 [R1+0xdb0], R28 ;  /* 0x000db01c01007387 */ /* 0x000fe20000100a00 */
[----:B------:R0:W-:Y:S03]  /*70440*/  STL.64 [R1+0xdb8], R30 ;  /* 0x000db81e01007387 */ /* 0x0001e60000100a00 */
[----:B0-----:R-:W4:Y:S01]  /*70450*/  LDL.LU.64 R30, [R1+0x34c8] ;  /* 0x0034c800011e7983 */ /* 0x001f220000300a00 */
[----:B------:R-:W2:Y:S01]  /*70460*/  LDL.LU.64 R28, [R1+0x34c0] ;  /* 0x0034c000011c7983 */ /* 0x000ea20000300a00 */
[C---:B---3--:R-:W-:Y:S01]  /*70470*/  HMMA.16816.F32.BF16 R20, R40.reuse, R26, R20 ;  /* 0x0000001a2814723c */ /* 0x048fe20000041814 */
[----:B------:R-:W-:Y:S01]  /*70480*/  STL.64 [R1+0x2ff8], R34 ;  /* 0x002ff82201007387 */ /* 0x000fe20000100a00 */
[----:B------:R0:W-:Y:S04]  /*70490*/  STL.64 [R1+0x3320], R32 ;  /* 0x0033202001007387 */ /* 0x0001e80000100a00 */
[----:B0-----:R-:W3:Y:S01]  /*704a0*/  LDL.LU R32, [R1+0x750] ;  /* 0x0007500001207983 */ /* 0x001ee20000300800 */
[----:B------:R-:W3:Y:S02]  /*704b0*/  LDL.LU R33, [R1+0x754] ;  /* 0x0007540001217983 */ /* 0x000ee40000300800 */
[----:B------:R-:W3:Y:S02]  /*704c0*/  LDL.LU R34, [R1+0x758] ;  /* 0x0007580001227983 */ /* 0x000ee40000300800 */
[----:B------:R-:W3:Y:S01]  /*704d0*/  LDL.LU R35, [R1+0x75c] ;  /* 0x00075c0001237983 */ /* 0x000ee20000300800 */
[C---:B----4-:R-:W-:Y:S11]  /*704e0*/  HMMA.16816.F32.BF16 R8, R40.reuse, R30, R8 ;  /* 0x0000001e2808723c */ /* 0x050ff60000041808 */
[----:B------:R-:W-:Y:S11]  /*704f0*/  @!UPT UIADD3 URZ, URZ, URZ, URZ ;  /* 0x0000003f3f3ff290 */ /* 0x000ff6000fffe03f */
[----:B------:R-:W-:Y:S01]  /*70500*/  @!UPT UIADD3 URZ, URZ, URZ, URZ ;  /* 0x0000003f3f3ff290 */ /* 0x000fe2000fffe03f */
[----:B------:R-:W-:Y:S01]  /*70510*/  STL.64 [R1+0xda0], R8 ;  /* 0x000da00801007387 */ /* 0x000fe20000100a00 */
[----:B------:R0:W-:Y:S03]  /*70520*/  STL.64 [R1+0xda8], R10 ;  /* 0x000da80a01007387 */ /* 0x0001e60000100a00 */
[----:B0-----:R-:W4:Y:S01]  /*70530*/  LDL.LU.64 R10, [R1+0x34b8] ;  /* 0x0034b800010a7983 */ /* 0x001f220000300a00 */
[----:B------:R-:W3:Y:S02]  /*70540*/  LDL.LU.64 R8, [R1+0x34b0] ;  /* 0x0034b00001087983 */ /* 0x000ee40000300a00 */
[----:B------:R-:W-:Y:S02]  /*70550*/  STL.64 [R1+0x2ff0], R30 ;  /* 0x002ff01e01007387 */ /* 0x000fe40000100a00 */
[----:B--2---:R0:W-:Y:S02]  /*70560*/  STL.64 [R1+0x3328], R28 ;  /* 0x0033281c01007387 */ /* 0x0041e40000100a00 */
[----:B0-----:R-:W2:Y:S01]  /*70570*/  LDL.LU R28, [R1+0xd50] ;  /* 0x000d5000011c7983 */ /* 0x001ea20000300800 */
[----:B------:R-:W2:Y:S02]  /*70580*/  LDL.LU R29, [R1+0xd54] ;  /* 0x000d5400011d7983 */ /* 0x000ea40000300800 */
[----:B------:R-:W2:Y:S02]  /*70590*/  LDL.LU R30, [R1+0xd58] ;  /* 0x000d5800011e7983 */ /* 0x000ea40000300800 */
[----:B------:R-:W2:Y:S01]  /*705a0*/  LDL.LU R31, [R1+0xd5c] ;  /* 0x000d5c00011f7983 */ /* 0x000ea20000300800 */
[----:B------:R-:W-:Y:S01]  /*705b0*/  STL.64 [R1+0xd90], R20 ;  /* 0x000d901401007387 */ /* 0x000fe20000100a00 */
[----:B------:R0:W-:Y:S03]  /*705c0*/  STL.64 [R1+0xd98], R22 ;  /* 0x000d981601007387 */ /* 0x0001e60000100a00 */
[----:B0-----:R-:W2:Y:S01]  /*705d0*/  LDL.LU.64 R22, [R1+0x34a8] ;  /* 0x0034a80001167983 */ /* 0x001ea20000300a00 */
[----:B------:R-:W-:Y:S02]  /*705e0*/  STL.64 [R1+0x2fe8], R26 ;  /* 0x002fe81a01007387 */ /* 0x000fe40000100a00 */
[----:B------:R0:W-:Y:S02]  /*705f0*/  STL.64 [R1+0x3330], R24 ;  /* 0x0033301801007387 */ /* 0x0001e40000100a00 */
[----:B0-----:R-:W3:Y:S01]  /*70600*/  LDL.LU R24, [R1+0xd60] ;  /* 0x000d600001187983 */ /* 0x001ee20000300800 */
[----:B------:R-:W3:Y:S02]  /*70610*/  LDL.LU R25, [R1+0xd64] ;  /* 0x000d640001197983 */ /* 0x000ee40000300800 */
[----:B------:R-:W3:Y:S02]  /*70620*/  LDL.LU R26, [R1+0xd68] ;  /* 0x000d6800011a7983 */ /* 0x000ee40000300800 */
[----:B------:R-:W3:Y:S01]  /*70630*/  LDL.LU R27, [R1+0xd6c] ;  /* 0x000d6c00011b7983 */ /* 0x000ee20000300800 */
[C---:B--2---:R-:W-:Y:S11]  /*70640*/  HMMA.16816.F32.BF16 R16, R40.reuse, R22, R16 ;  /* 0x000000162810723c */ /* 0x044ff60000041810 */
[----:B------:R-:W-:Y:S11]  /*70650*/  @!UPT UIADD3 URZ, URZ, URZ, URZ ;  /* 0x0000003f3f3ff290 */ /* 0x000ff6000fffe03f */
[----:B------:R-:W-:Y:S01]  /*70660*/  @!UPT UIADD3 URZ, URZ, URZ, URZ ;  /* 0x0000003f3f3ff290 */ /* 0x000fe2000fffe03f */
[----:B------:R-:W-:Y:S01]  /*70670*/  STL.64 [R1+0xd80], R16 ;  /* 0x000d801001007387 */ /* 0x000fe20000100a00 */
[----:B------:R0:W-:Y:S03]  /*70680*/  STL.64 [R1+0xd88], R18 ;  /* 0x000d881201007387 */ /* 0x0001e60000100a00 */
[----:B0-----:R-:W2:Y:S01]  /*70690*/  LDL.LU.64 R18, [R1+0x34a0] ;  /* 0x0034a00001127983 */ /* 0x001ea20000300a00 */
[C---:B---3--:R-:W-:Y:S08]  /*706a0*/  HMMA.16816.F32.BF16 R24, R40.reuse, R14, R24 ;  /* 0x0000000e2818723c */ /* 0x048ff00000041818 */
        /* <DEDUP_REMOVED lines=8> */
[----:B------:R0:W-:Y:S01]  /*70730*/  STL.64 [R1+0x3338], R12 ;  /* 0x0033380c01007387 */ /* 0x0001e20000100a00 */
[----:B------:R-:W-:Y:S01]  /*70740*/  STL.64 [R1+0xd60], R24 ;  /* 0x000d601801007387 */ /* 0x000fe20000100a00 */
[----:B------:R-:W-:Y:S02]  /*70750*/  STL.64 [R1+0xd68], R26 ;  /* 0x000d681a01007387 */ /* 0x000fe40000100a00 */
[----:B----4-:R-:W-:Y:S02]  /*70760*/  STL.64 [R1+0x2fe0], R10 ;  /* 0x002fe00a01007387 */ /* 0x010fe40000100a00 */
[----:B------:R1:W-:Y:S01]  /*70770*/  STL.64 [R1+0x3340], R8 ;  /* 0x0033400801007387 */ /* 0x0003e20000100a00 */
[C---:B0-----:R-:W-:Y:S08]  /*70780*/  HMMA.16816.F32.BF16 R12, R40.reuse, R10, R28 ;  /* 0x0000000a280c723c */ /* 0x041ff0000004181c */
[----:B-1----:R-:W-:Y:S11]  /*70790*/  HMMA.16816.F32.BF16 R8, R40, R6, R32 ;  /* 0x000000062808723c */ /* 0x002ff60000041820 */
[----:B------:R-:W-:Y:S04]  /*707a0*/  @!UPT UIADD3 URZ, URZ, URZ, URZ ;  /* 0x0000003f3f3ff290 */ /* 0x000fe8000fffe03f */
[----:B------:R-:W-:Y:S01]  /*707b0*/  STL.64 [R1+0xd50], R12 ;  /* 0x000d500c01007387 */ /* 0x000fe20000100a00 */
[----:B------:R-:W-:Y:S02]  /*707c0*/  STL.64 [R1+0xd58], R14 ;  /* 0x000d580e01007387 */ /* 0x000fe40000100a00 */
[----:B------:R-:W-:Y:S02]  /*707d0*/  STL.64 [R1+0x2fb0], R6 ;  /* 0x002fb00601007387 */ /* 0x000fe40000100a00 */
[----:B------:R-:W-:Y:S03]  /*707e0*/  STL.64 [R1+0x3348], R4 ;  /* 0x0033480401007387 */ /* 0x000fe60000100a00 */
[----:B------:R-:W-:Y:S01]  /*707f0*/  STL.64 [R1+0x750], R8 ;  /* 0x0007500801007387 */ /* 0x000fe20000100a00 */
[----:B------:R2:W-:Y:S02]  /*70800*/  STL.64 [R1+0x758], R10 ;  /* 0x0007580a01007387 */ /* 0x0005e40000100a00 */
[C---:B--2---:R-:W-:Y:S08]  /*70810*/  HMMA.16816.F32.BF16 R8, R44.reuse, R50, R36 ;  /* 0x000000322c08723c */ /* 0x044ff00000041824 */
[----:B------:R-:W-:Y:S11]  /*70820*/  HMMA.16816.F32.BF16 R4, R44, R58, R52 ;  /* 0x0000003a2c04723c */ /* 0x000ff60000041834 */
[----:B------:R-:W-:Y:S04]  /*70830*/  @!UPT UIADD3 URZ, URZ, URZ, URZ ;  /* 0x0000003f3f3ff290 */ /* 0x000fe8000fffe03f */
[----:B------:R-:W-:Y:S01]  /*70840*/  STL.64 [R1+0x740], R8 ;  /* 0x0007400801007387 */ /* 0x000fe20000100a00 */
[----:B------:R-:W-:-:S08]  /*70850*/  IMAD.MOV.U32 R20, RZ, RZ, R8 ;  /* 0x000000ffff147224 */ /* 0x000fd000078e0008 */
[----:B------:R-:W-:Y:S02]  /*70860*/  IMAD.MOV.U32 R21, RZ, RZ, R4 ;  /* 0x000000ffff157224 */ /* 0x000fe400078e0004 */
[----:B------:R-:W-:Y:S01]  /*70870*/  STL.64 [R1+0x748], R10 ;  /* 0x0007480a01007387 */ /* 0x000fe20000100a00 */
[----:B------:R-:W-:Y:S01]  /*70880*/  STL.64 [R1+0x730], R4 ;  /* 0x0007300401007387 */ /* 0x000fe20000100a00 */
[----:B------:R-:W-:Y:S02]  /*70890*/  STL.64 [R1+0x738], R6 ;  /* 0x0007380601007387 */ /* 0x000fe40000100a00 */
[----:B------:R0:W-:Y:S02]  /*708a0*/  STL.64 [R1+0x3050], R22 ;  /* 0x0030501601007387 */ /* 0x0001e40000100a00 */
[----:B------:R1:W-:Y:S01]  /*708b0*/  STL.64 [R1+0x3048], R20 ;  /* 0x0030481401007387 */ /* 0x0003e20000100a00 */
[----:B0-----:R-:W2:Y:S01]  /*708c0*/  LDL.LU R22, [R1+0x1d8] ;  /* 0x0001d80001167983 */ /* 0x001ea20000300800 */
[----:B------:R-:W2:Y:S03]  /*708d0*/  LDL.LU R23, [R1+0x1dc] ;  /* 0x0001dc0001177983 */ /* 0x000ea60000300800 */
[----:B--2---:R0:W-:Y:S01]  /*708e0*/  STL.64 [R1+0x3350], R22 ;  /* 0x0033501601007387 */ /* 0x0041e20000100a00 */
[----:B------:R-:W2:Y:S02]  /*708f0*/  LDL.LU R56, [R1+0x5f0] ;  /* 0x0005f00001387983 */ /* 0x000ea40000300800 */
[----:B------:R-:W2:Y:S02]  /*70900*/  LDL.LU R57, [R1+0x5f4] ;  /* 0x0005f40001397983 */ /* 0x000ea40000300800 */
[----:B------:R-:W3:Y:S01]  /*70910*/  LDL.LU R58, [R1+0x5f8] ;  /* 0x0005f800013a7983 */ /* 0x000ee20000300800 */
[----:B------:R-:W3:Y:S04]  /*70920*/  LDL.LU R59, [R1+0x5fc] ;  /* 0x0005fc00013b7983 */ /* 0x000ee80000300800 */
[----:B---3--:R3:W-:Y:S01]  /*70930*/  STL.64 [R1+0x3360], R58 ;  /* 0x0033603a01007387 */ /* 0x0087e20000100a00 */
[----:B--2---:R-:W-:Y:S02]  /*70940*/  STL.64 [R1+0x3358], R56 ;  /* 0x0033583801007387 */ /* 0x004fe40000100a00 */
[----:B------:R-:W2:Y:S02]  /*70950*/  LDL.LU R54, [R1+0x1f8] ;  /* 0x0001f80001367983 */ /* 0x000ea40000300800 */
[----:B------:R-:W2:Y:S02]  /*70960*/  LDL.LU R55, [R1+0x1fc] ;  /* 0x0001fc0001377983 */ /* 0x000ea40000300800 */
[----:B--2---:R2:W-:Y:S01]  /*70970*/  STL.64 [R1+0x3368], R54 ;  /* 0x0033683601007387 */ /* 0x0045e20000100a00 */
[----:B------:R-:W4:Y:S02]  /*70980*/  LDL.LU R48, [R1+0x600] ;  /* 0x0006000001307983 */ /* 0x000f240000300800 */
[----:B------:R-:W4:Y:S02]  /*70990*/  LDL.LU R49, [R1+0x604] ;  /* 0x0006040001317983 */ /* 0x000f240000300800 */
[----:B------:R-:W2:Y:S01]  /*709a0*/  LDL.LU R50, [R1+0x608] ;  /* 0x0006080001327983 */ /* 0x000ea20000300800 */
[----:B------:R-:W2:Y:S04]  /*709b0*/  LDL.LU R51, [R1+0x60c] ;  /* 0x00060c0001337983 */ /* 0x000ea80000300800 */
[----:B--2---:R2:W-:Y:S01]  /*709c0*/  STL.64 [R1+0x3378], R50 ;  /* 0x0033783201007387 */ /* 0x0045e20000100a00 */
[----:B----4-:R-:W-:Y:S02]  /*709d0*/  STL.64 [R1+0x3370], R48 ;  /* 0x0033703001007387 */ /* 0x010fe40000100a00 */
[----:B------:R-:W4:Y:S02]  /*709e0*/  LDL.LU R38, [R1+0x208] ;  /* 0x0002080001267983 */ /* 0x000f240000300800 */
[----:B------:R-:W4:Y:S02]  /*709f0*/  LDL.LU R39, [R1+0x20c] ;  /* 0x00020c0001277983 */ /* 0x000f240000300800 */
[----:B----4-:R-:W-:Y:S01]  /*70a00*/  STL.64 [R1+0x3380], R38 ;  /* 0x0033802601007387 */ /* 0x010fe20000100a00 */
        /* <DEDUP_REMOVED lines=8> */
[----:B----4-:R4:W-:Y:S01]  /*70a90*/  STL.64 [R1+0x3398], R30 ;  /* 0x0033981e01007387 */ /* 0x0109e20000100a00 */
[----:B------:R-:W2:Y:S02]  /*70aa0*/  LDL.LU R14, [R1+0x228] ;  /* 0x00022800010e7983 */ /* 0x000ea40000300800 */
[----:B------:R-:W2:Y:S02]  /*70ab0*/  LDL.LU R15, [R1+0x22c] ;  /* 0x00022c00010f7983 */ /* 0x000ea40000300800 */
[----:B------:R-:W-:Y:S01]  /*70ac0*/  IMAD.MOV.U32 R16, RZ, RZ, R10 ;  /* 0x000000ffff107224 */ /* 0x000fe200078e000a */
[----:B--2---:R2:W-:Y:S01]  /*70ad0*/  STL.64 [R1+0x33a0], R14 ;  /* 0x0033a00e01007387 */ /* 0x0045e20000100a00 */
[----:B------:R-:W2:Y:S02]  /*70ae0*/  LDL.LU R8, [R1+0x630] ;  /* 0x0006300001087983 */ /* 0x000ea40000300800 */
[----:B------:R-:W2:Y:S02]  /*70af0*/  LDL.LU R9, [R1+0x634] ;  /* 0x0006340001097983 */ /* 0x000ea40000300800 */
[----:B------:R-:W2:Y:S01]  /*70b00*/  LDL.LU R10, [R1+0x638] ;  /* 0x00063800010a7983 */ /* 0x000ea20000300800 */
[----:B------:R-:W2:Y:S01]  /*70b10*/  LDL.LU R11, [R1+0x63c] ;  /* 0x00063c00010b7983 */ /* 0x000ea20000300800 */
[----:B------:R-:W-:-:S03]  /*70b20*/  IMAD.MOV.U32 R17, RZ, RZ, R6 ;  /* 0x000000ffff117224 */ /* 0x000fc600078e0006 */
[----:B--2---:R-:W-:Y:S01]  /*70b30*/  STL.64 [R1+0x33b0], R10 ;  /* 0x0033b00a01007387 */ /* 0x004fe20000100a00 */
[----:B------:R2:W-:Y:S02]  /*70b40*/  STL.64 [R1+0x33a8], R8 ;  /* 0x0033a80801007387 */ /* 0x0005e40000100a00 */
[----:B------:R-:W2:Y:S02]  /*70b50*/  LDL.LU R6, [R1+0x238] ;  /* 0x0002380001067983 */ /* 0x000ea40000300800 */
[----:B------:R-:W2:Y:S02]  /*70b60*/  LDL.LU R7, [R1+0x23c] ;  /* 0x00023c0001077983 */ /* 0x000ea40000300800 */
[----:B--2---:R2:W-:Y:S01]  /*70b70*/  STL.64 [R1+0x33b8], R6 ;  /* 0x0033b80601007387 */ /* 0x0045e20000100a00 */
[----:B-1----:R-:W2:Y:S02]  /*70b80*/  LDL.LU R20, [R1+0x640] ;  /* 0x0006400001147983 */ /* 0x002ea40000300800 */
[----:B------:R-:W2:Y:S02]  /*70b90*/  LDL.LU R21, [R1+0x644] ;  /* 0x0006440001157983 */ /* 0x000ea40000300800 */
[----:B0-----:R-:W2:Y:S01]  /*70ba0*/  LDL.LU R22, [R1+0x648] ;  /* 0x0006480001167983 */ /* 0x001ea20000300800 */
[----:B------:R-:W2:Y:S04]  /*70bb0*/  LDL.LU R23, [R1+0x64c] ;  /* 0x00064c0001177983 */ /* 0x000ea80000300800 */
[----:B--2---:R-:W-:Y:S01]  /*70bc0*/  STL.64 [R1+0x33c8], R22 ;  /* 0x0033c81601007387 */ /* 0x004fe20000100a00 */
[----:B------:R0:W-:Y:S02]  /*70bd0*/  STL.64 [R1+0x33c0], R20 ;  /* 0x0033c01401007387 */ /* 0x0001e40000100a00 */
[----:B---3--:R-:W2:Y:S02]  /*70be0*/  LDL.LU R58, [R1+0x248] ;  /* 0x00024800013a7983 */ /* 0x008ea40000300800 */
[----:B------:R-:W2:Y:S02]  /*70bf0*/  LDL.LU R59, [R1+0x24c] ;  /* 0x00024c00013b7983 */ /* 0x000ea40000300800 */
[----:B--2---:R1:W-:Y:S01]  /*70c00*/  STL.64 [R1+0x33d0], R58 ;  /* 0x0033d03a01007387 */ /* 0x0043e20000100a00 */
[----:B------:R-:W2:Y:S02]  /*70c10*/  LDL.LU R52, [R1+0x650] ;  /* 0x0006500001347983 */ /* 0x000ea40000300800 */
[----:B------:R-:W2:Y:S02]  /*70c20*/  LDL.LU R53, [R1+0x654] ;  /* 0x0006540001357983 */ /* 0x000ea40000300800 */
[----:B------:R-:W3:Y:S01]  /*70c30*/  LDL.LU R54, [R1+0x658] ;  /* 0x0006580001367983 */ /* 0x000ee20000300800 */
[----:B------:R-:W3:Y:S04]  /*70c40*/  LDL.LU R55, [R1+0x65c] ;  /* 0x00065c0001377983 */ /* 0x000ee80000300800 */
[----:B---3--:R-:W-:Y:S01]  /*70c50*/  STL.64 [R1+0x33e0], R54 ;  /* 0x0033e03601007387 */ /* 0x008fe20000100a00 */
[----:B--2---:R-:W-:Y:S02]  /*70c60*/  STL.64 [R1+0x33d8], R52 ;  /* 0x0033d83401007387 */ /* 0x004fe40000100a00 */
[----:B------:R-:W2:Y:S02]  /*70c70*/  LDL.LU R50, [R1+0x258] ;  /* 0x0002580001327983 */ /* 0x000ea40000300800 */
[----:B------:R-:W2:Y:S02]  /*70c80*/  LDL.LU R51, [R1+0x25c] ;  /* 0x00025c0001337983 */ /* 0x000ea40000300800 */
[----:B--2---:R2:W-:Y:S01]  /*70c90*/  STL.64 [R1+0x33e8], R50 ;  /* 0x0033e83201007387 */ /* 0x0045e20000100a00 */
[----:B------:R-:W3:Y:S02]  /*70ca0*/  LDL.LU R34, [R1+0x268] ;  /* 0x0002680001227983 */ /* 0x000ee40000300800 */
[----:B------:R-:W3:Y:S02]  /*70cb0*/  LDL.LU R35, [R1+0x26c] ;  /* 0x00026c0001237983 */ /* 0x000ee40000300800 */
[----:B---3--:R3:W-:Y:S01]  /*70cc0*/  STL.64 [R1+0x33f0], R34 ;  /* 0x0033f02201007387 */ /* 0x0087e20000100a00 */
[----:B------:R-:W2:Y:S02]  /*70cd0*/  LDL.LU R28, [R1+0x670] ;  /* 0x00067000011c7983 */ /* 0x000ea40000300800 */
[----:B------:R-:W2:Y:S02]  /*70ce0*/  LDL.LU R29, [R1+0x674] ;  /* 0x00067400011d7983 */ /* 0x000ea40000300800 */
[----:B----4-:R-:W4:Y:S01]  /*70cf0*/  LDL.LU R30, [R1+0x678] ;  /* 0x00067800011e7983 */ /* 0x010f220000300800 */
[----:B------:R-:W4:Y:S04]  /*70d00*/  LDL.LU R31, [R1+0x67c] ;  /* 0x00067c00011f7983 */ /* 0x000f280000300800 */
[----:B----4-:R4:W-:Y:S01]  /*70d10*/  STL.64 [R1+0x3400], R30 ;  /* 0x0034001e01007387 */ /* 0x0109e20000100a00 */
[----:B--2---:R-:W-:Y:S02]  /*70d20*/  STL.64 [R1+0x33f8], R28 ;  /* 0x0033f81c01007387 */ /* 0x004fe40000100a00 */
[----:B------:R-:W2:Y:S02]  /*70d30*/  LDL.LU R14, [R1+0x278] ;  /* 0x00027800010e7983 */ /* 0x000ea40000300800 */
[----:B------:R-:W2:Y:S02]  /*70d40*/  LDL.LU R15, [R1+0x27c] ;  /* 0x00027c00010f7983 */ /* 0x000ea40000300800 */
[----:B--2---:R2:W-:Y:S01]  /*70d50*/  STL.64 [R1+0x3408], R14 ;  /* 0x0034080e01007387 */ /* 0x0045e20000100a00 */
[----:B------:R-:W2:Y:S02]  /*70d60*/  LDL.LU R8, [R1+0x680] ;  /* 0x0006800001087983 */ /* 0x000ea40000300800 */
[----:B------:R-:W2:Y:S02]  /*70d70*/  LDL.LU R9, [R1+0x684] ;  /* 0x0006840001097983 */ /* 0x000ea40000300800 */
[----:B------:R-:W2:Y:S01]  /*70d80*/  LDL.LU R10, [R1+0x688] ;  /* 0x00068800010a7983 */ /* 0x000ea20000300800 */
[----:B------:R-:W2:Y:S04]  /*70d90*/  LDL.LU R11, [R1+0x68c] ;  /* 0x00068c00010b7983 */ /* 0x000ea80000300800 */
[----:B--2---:R2:W-:Y:S01]  /*70da0*/  STL.64 [R1+0x3418], R10 ;  /* 0x0034180a01007387 */ /* 0x0045e20000100a00 */
[----:B------:R-:W-:Y:S02]  /*70db0*/  STL.64 [R1+0x3410], R8 ;  /* 0x0034100801007387 */ /* 0x000fe40000100a00 */
[----:B------:R-:W2:Y:S02]  /*70dc0*/  LDL.LU R6, [R1+0x288] ;  /* 0x0002880001067983 */ /* 0x000ea40000300800 */
[----:B------:R-:W2:Y:S02]  /*70dd0*/  LDL.LU R7, [R1+0x28c] ;  /* 0x00028c0001077983 */ /* 0x000ea40000300800 */
[----:B--2---:R-:W-:Y:S01]  /*70de0*/  STL.64 [R1+0x3420], R6 ;  /* 0x0034200601007387 */ /* 0x004fe20000100a00 */
[----:B0-----:R-:W2:Y:S02]  /*70df0*/  LDL.LU R20, [R1+0x690] ;  /* 0x0006900001147983 */ /* 0x001ea40000300800 */
[----:B------:R-:W2:Y:S02]  /*70e00*/  LDL.LU R21, [R1+0x694] ;  /* 0x0006940001157983 */ /* 0x000ea40000300800 */
[----:B------:R-:W2:Y:S01]  /*70e10*/  LDL.LU R22, [R1+0x698] ;  /* 0x0006980001167983 */ /* 0x000ea20000300800 */
[----:B------:R-:W2:Y:S04]  /*70e20*/  LDL.LU R23, [R1+0x69c] ;  /* 0x00069c0001177983 */ /* 0x000ea80000300800 */
[----:B--2---:R-:W-:Y:S01]  /*70e30*/  STL.64 [R1+0x3430], R22 ;  /* 0x0034301601007387 */ /* 0x004fe20000100a00 */
[----:B------:R-:W-:Y:S02]  /*70e40*/  STL.64 [R1+0x3428], R20 ;  /* 0x0034281401007387 */ /* 0x000fe40000100a00 */
[----:B-1----:R-:W2:Y:S02]  /*70e50*/  LDL.LU R58, [R1+0x298] ;  /* 0x00029800013a7983 */ /* 0x002ea40000300800 */
[----:B------:R-:W2:Y:S02]  /*70e60*/  LDL.LU R59, [R1+0x29c] ;  /* 0x00029c00013b7983 */ /* 0x000ea40000300800 */
[----:B--2---:R-:W-:Y:S01]  /*70e70*/  STL.64 [R1+0x3438], R58 ;  /* 0x0034383a01007387 */ /* 0x004fe20000100a00 */
[----:B------:R-:W2:Y:S02]  /*70e80*/  LDL.LU R50, [R1+0x2a8] ;  /* 0x0002a80001327983 */ /* 0x000ea40000300800 */
[----:B------:R-:W2:Y:S02]  /*70e90*/  LDL.LU R51, [R1+0x2ac] ;  /* 0x0002ac0001337983 */ /* 0x000ea40000300800 */
[----:B--2---:R0:W-:Y:S01]  /*70ea0*/  STL.64 [R1+0x3440], R50 ;  /* 0x0034403201007387 */ /* 0x0041e20000100a00 */
[----:B------:R-:W2:Y:S02]  /*70eb0*/  LDL.LU R32, [R1+0x6b0] ;  /* 0x0006b00001207983 */ /* 0x000ea40000300800 */
[----:B------:R-:W2:Y:S02]  /*70ec0*/  LDL.LU R33, [R1+0x6b4] ;  /* 0x0006b40001217983 */ /* 0x000ea40000300800 */
[----:B---3--:R-:W3:Y:S01]  /*70ed0*/  LDL.LU R34, [R1+0x6b8] ;  /* 0x0006b80001227983 */ /* 0x008ee20000300800 */
[----:B------:R-:W3:Y:S04]  /*70ee0*/  LDL.LU R35, [R1+0x6bc] ;  /* 0x0006bc0001237983 */ /* 0x000ee80000300800 */
[----:B---3--:R-:W-:Y:S01]  /*70ef0*/  STL.64 [R1+0x3450], R34 ;  /* 0x0034502201007387 */ /* 0x008fe20000100a00 */
[----:B--2---:R1:W-:Y:S02]  /*70f00*/  STL.64 [R1+0x3448], R32 ;  /* 0x0034482001007387 */ /* 0x0043e40000100a00 */
[----:B----4-:R-:W2:Y:S02]  /*70f10*/  LDL.LU R30, [R1+0x2b8] ;  /* 0x0002b800011e7983 */ /* 0x010ea40000300800 */
[----:B------:R-:W2:Y:S02]  /*70f20*/  LDL.LU R31, [R1+0x2bc] ;  /* 0x0002bc00011f7983 */ /* 0x000ea40000300800 */
[----:B--2---:R-:W-:Y:S01]  /*70f30*/  STL.64 [R1+0x3458], R30 ;  /* 0x0034581e01007387 */ /* 0x004fe20000100a00 */
        /* <DEDUP_REMOVED lines=9> */
[----:B0-----:R-:W4:Y:S02]  /*70fd0*/  LDL.LU R50, [R1+0x2e8] ;  /* 0x0002e80001327983 */ /* 0x001f240000300800 */
[----:B------:R-:W4:Y:S02]  /*70fe0*/  LDL.LU R51, [R1+0x2ec] ;  /* 0x0002ec0001337983 */ /* 0x000f240000300800 */
[----:B----4-:R0:W-:Y:S01]  /*70ff0*/  STL.64 [R1+0x3478], R50 ;  /* 0x0034783201007387 */ /* 0x0101e20000100a00 */
[----:B-1----:R-:W4:Y:S02]  /*71000*/  LDL.LU R32, [R1+0x6f0] ;  /* 0x0006f00001207983 */ /* 0x002f240000300800 */
[----:B------:R-:W4:Y:S02]  /*71010*/  LDL.LU R33, [R1+0x6f4] ;  /* 0x0006f40001217983 */ /* 0x000f240000300800 */
[----:B------:R-:W2:Y:S01]  /*71020*/  LDL.LU R34, [R1+0x6f8] ;  /* 0x0006f80001227983 */ /* 0x000ea20000300800 */
[----:B------:R-:W2:Y:S04]  /*71030*/  LDL.LU R35, [R1+0x6fc] ;  /* 0x0006fc0001237983 */ /* 0x000ea80000300800 */
[----:B--2---:R-:W-:Y:S01]  /*71040*/  STL.64 [R1+0x3488], R34 ;  /* 0x0034882201007387 */ /* 0x004fe20000100a00 */
[----:B----4-:R1:W-:Y:S02]  /*71050*/  STL.64 [R1+0x3480], R32 ;  /* 0x0034802001007387 */ /* 0x0103e40000100a00 */
[----:B------:R-:W2:Y:S02]  /*71060*/  LDL.LU R42, [R1+0x2f8] ;  /* 0x0002f800012a7983 */ /* 0x000ea40000300800 */
[----:B------:R-:W2:Y:S01]  /*71070*/  LDL.LU R43, [R1+0x2fc] ;  /* 0x0002fc00012b7983 */ /* 0x000ea20000300800 */
[----:B---3--:R-:W3:Y:S01]  /*71080*/  LDL.LU R14, [R1+0x308] ;  /* 0x00030800010e7983 */ /* 0x008ee20000300800 */
[----:B------:R-:W3:Y:S02]  /*71090*/  LDL.LU R15, [R1+0x30c] ;  /* 0x00030c00010f7983 */ /* 0x000ee40000300800 */
[----:B------:R-:W3:Y:S02]  /*710a0*/  LDL.LU R8, [R1+0x710] ;  /* 0x0007100001087983 */ /* 0x000ee40000300800 */
[----:B------:R-:W3:Y:S01]  /*710b0*/  LDL.LU R9, [R1+0x714] ;  /* 0x0007140001097983 */ /* 0x000ee20000300800 */
[----:B------:R-:W3:Y:S01]  /*710c0*/  LDL.LU R10, [R1+0x718] ;  /* 0x00071800010a7983 */ /* 0x000ee20000300800 */
[----:B------:R-:W3:Y:S02]  /*710d0*/  LDL.LU R11, [R1+0x71c] ;  /* 0x00071c00010b7983 */ /* 0x000ee40000300800 */
[----:B0-----:R-:W4:Y:S02]  /*710e0*/  LDL.LU R50, [R1+0x318] ;  /* 0x0003180001327983 */ /* 0x001f240000300800 */
[----:B------:R-:W4:Y:S01]  /*710f0*/  LDL.LU R51, [R1+0x31c] ;  /* 0x00031c0001337983 */ /* 0x000f220000300800 */
[----:B-1----:R-:W4:Y:S01]  /*71100*/  LDL.LU R32, [R1+0x720] ;  /* 0x0007200001207983 */ /* 0x002f220000300800 */
[----:B------:R-:W4:Y:S02]  /*71110*/  LDL.LU R33, [R1+0x724] ;  /* 0x0007240001217983 */ /* 0x000f240000300800 */
        /* <DEDUP_REMOVED lines=28> */
[----:B------:R-:W-:Y:S02]  /*712e0*/  STL.64 [R1+0x3040], R18 ;  /* 0x0030401201007387 */ /* 0x000fe40000100a00 */
[----:B------:R0:W-:Y:S02]  /*712f0*/  STL.64 [R1+0x3038], R16 ;  /* 0x0030381001007387 */ /* 0x0001e40000100a00 */
[----:B0-----:R-:W2:Y:S01]  /*71300*/  LDL.LU R16, [R1+0x5e0] ;  /* 0x0005e00001107983 */ /* 0x001ea20000300800 */
[----:B------:R-:W2:Y:S02]  /*71310*/  LDL.LU R17, [R1+0x5e4] ;  /* 0x0005e40001117983 */ /* 0x000ea40000300800 */
[----:B------:R-:W2:Y:S02]  /*71320*/  LDL.LU R18, [R1+0x5e8] ;  /* 0x0005e80001127983 */ /* 0x000ea40000300800 */
[----:B------:R-:W2:Y:S01]  /*71330*/  LDL.LU R19, [R1+0x5ec] ;  /* 0x0005ec0001137983 */ /* 0x000ea20000300800 */
[C---:B----4-:R-:W-:Y:S01]  /*71340*/  HMMA.16816.F32.BF16 R48, R44.reuse, R50, R32 ;  /* 0x000000322c30723c */ /* 0x050fe20000041820 */
[----:B------:R-:W4:Y:S01]  /*71350*/  LDL.LU.64 R34, [R1+0x3488] ;  /* 0x0034880001227983 */ /* 0x000f220000300a00 */
[----:B------:R-:W4:Y:S11]  /*71360*/  LDL.LU.64 R32, [R1+0x3480] ;  /* 0x0034800001207983 */ /* 0x000f360000300a00 */
[----:B------:R-:W-:Y:S10]  /*71370*/  @!UPT UIADD3 URZ, URZ, URZ, URZ ;  /* 0x0000003f3f3ff290 */ /* 0x000ff4000fffe03f */
[----:B------:R-:W-:Y:S01]  /*71380*/  STL.64 [R1+0x720], R48 ;  /* 0x0007203001007387 */ /* 0x000fe20000100a00 */
[----:B------:R0:W-:Y:S03]  /*71390*/  STL.64 [R1+0x728], R50 ;  /* 0x0007283201007387 */ /* 0x0001e60000100a00 */
[----:B0-----:R-:W4:Y:S01]  /*713a0*/  LDL.LU.64 R50, [R1+0x3478] ;  /* 0x0034780001327983 */ /* 0x001f220000300a00 */
[C---:B---3--:R-:W-:Y:S01]  /*713b0*/  HMMA.16816.F32.BF16 R12, R44.reuse, R14, R8 ;  /* 0x0000000e2c0c723c */ /* 0x048fe20000041808 */
[----:B------:R-:W3:Y:S07]  /*713c0*/  LDL.LU.64 R10, [R1+0x3470] ;  /* 0x00347000010a7983 */ /* 0x000eee0000300a00 */
[C---:B--2---:R-:W-:Y:S11]  /*713d0*/  HMMA.16816.F32.BF16 R28, R44.reuse, R42, R28 ;  /* 0x0000002a2c1c723c */ /* 0x044ff6000004181c */
[----:B------:R-:W-:Y:S04]  /*713e0*/  @!UPT UIADD3 URZ, URZ, URZ, URZ ;  /* 0x0000003f3f3ff290 */ /* 0x000fe8000fffe03f */
[----:B------:R-:W-:Y:S01]  /*713f0*/  STL.64 [R1+0x710], R12 ;  /* 0x0007100c01007387 */ /* 0x000fe20000100a00 */
[----:B------:R0:W-:Y:S03]  /*71400*/  STL.64 [R1+0x718], R14 ;  /* 0x0007180e01007387 */ /* 0x0001e60000100a00 */
[----:B0-----:R-:W2:Y:S01]  /*71410*/  LDL.LU.64 R14, [R1+0x3468] ;  /* 0x00346800010e7983 */ /* 0x001ea20000300a00 */
[----:B------:R-:W2:Y:S03]  /*71420*/  LDL.LU.64 R12, [R1+0x3460] ;  /* 0x00346000010c7983 */ /* 0x000ea60000300a00 */
[----:B------:R-:W-:Y:S02]  /*71430*/  STL.64 [R1+0x700], R28 ;  /* 0x0007001c01007387 */ /* 0x000fe40000100a00 */
[----:B------:R0:W-:Y:S02]  /*71440*/  STL.64 [R1+0x708], R30 ;  /* 0x0007081e01007387 */ /* 0x0001e40000100a00 */
        /* <DEDUP_REMOVED lines=8> */
[----:B------:R-:W-:Y:S01]  /*714d0*/  HMMA.16816.F32.BF16 R20, R44, R22, R56 ;  /* 0x000000162c14723c */ /* 0x000fe20000041838 */
[----:B------:R-:W-:Y:S02]  /*714e0*/  IMAD.MOV.U32 R43, RZ, RZ, R49 ;  /* 0x000000ffff2b7224 */ /* 0x000fe400078e0031 */
[----:B------:R-:W-:-:S05]  /*714f0*/  IMAD.MOV.U32 R42, RZ, RZ, R48 ;  /* 0x000000ffff2a7224 */ /* 0x000fca00078e0030 */
[C---:B---3--:R-:W-:Y:S01]  /*71500*/  HMMA.16816.F32.BF16 R8, R44.reuse, R10, R4 ;  /* 0x0000000a2c08723c */ /* 0x048fe20000041804 */
[----:B------:R-:W-:Y:S02]  /*71510*/  IMAD.MOV.U32 R41, RZ, RZ, R29 ;  /* 0x000000ffff297224 */ /* 0x000fe400078e001d */
[----:B------:R-:W-:Y:S01]  /*71520*/  IMAD.MOV.U32 R40, RZ, RZ, R28 ;  /* 0x000000ffff287224 */ /* 0x000fe200078e001c */
[----:B------:R0:W-:Y:S04]  /*71530*/  STL.64 [R1+0x2fa8], R42 ;  /* 0x002fa82a01007387 */ /* 0x0001e80000100a00 */
[----:B------:R-:W-:Y:S01]  /*71540*/  STL.64 [R1+0x2fa0], R40 ;  /* 0x002fa02801007387 */ /* 0x000fe20000100a00 */
[----:B0-----:R-:W3:Y:S01]  /*71550*/  LDL.LU R42, [R1+0x1e8] ;  /* 0x0001e800012a7983 */ /* 0x001ee20000300800 */
[----:B------:R-:W3:Y:S02]  /*71560*/  LDL.LU R43, [R1+0x1ec] ;  /* 0x0001ec00012b7983 */ /* 0x000ee40000300800 */
[----:B------:R-:W3:Y:S03]  /*71570*/  LDL.LU.64 R58, [R1+0x3438] ;  /* 0x00343800013a7983 */ /* 0x000ee60000300a00 */
[----:B------:R-:W-:Y:S01]  /*71580*/  STL.64 [R1+0x6e0], R20 ;  /* 0x0006e01401007387 */ /* 0x000fe20000100a00 */
[----:B------:R0:W-:Y:S01]  /*71590*/  STL.64 [R1+0x6e8], R22 ;  /* 0x0006e81601007387 */ /* 0x0001e20000100a00 */
[C---:B--2---:R-:W-:Y:S02]  /*715a0*/  HMMA.16816.F32.BF16 R28, R44.reuse, R30, R12 ;  /* 0x0000001e2c1c723c */ /* 0x044fe4000004180c */
[----:B0-----:R-:W2:Y:S01]  /*715b0*/  LDL.LU.64 R22, [R1+0x3430] ;  /* 0x0034300001167983 */ /* 0x001ea20000300a00 */
[----:B------:R-:W2:Y:S02]  /*715c0*/  LDL.LU.64 R20, [R1+0x3428] ;  /* 0x0034280001147983 */ /* 0x000ea40000300a00 */
[----:B------:R-:W2:Y:S02]  /*715d0*/  LDL.LU.64 R6, [R1+0x3420] ;  /* 0x0034200001067983 */ /* 0x000ea40000300a00 */
[----:B------:R-:W-:Y:S01]  /*715e0*/  STL.64 [R1+0x6d0], R8 ;  /* 0x0006d00801007387 */ /* 0x000fe20000100a00 */
[----:B------:R0:W-:Y:S04]  /*715f0*/  STL.64 [R1+0x6d8], R10 ;  /* 0x0006d80a01007387 */ /* 0x0001e80000100a00 */
[----:B0-----:R-:W2:Y:S01]  /*71600*/  LDL.LU.64 R10, [R1+0x3418] ;  /* 0x00341800010a7983 */ /* 0x001ea20000300a00 */
[----:B------:R-:W2:Y:S02]  /*71610*/  LDL.LU.64 R8, [R1+0x3410] ;  /* 0x0034100001087983 */ /* 0x000ea40000300a00 */
[----:B------:R-:W2:Y:S08]  /*71620*/  LDL.LU.64 R14, [R1+0x3408] ;  /* 0x00340800010e7983 */ /* 0x000eb00000300a00 */
[----:B------:R-:W-:Y:S01]  /*71630*/  STL.64 [R1+0x6c0], R28 ;  /* 0x0006c01c01007387 */ /* 0x000fe20000100a00 */
[----:B------:R0:W-:Y:S04]  /*71640*/  STL.64 [R1+0x6c8], R30 ;  /* 0x0006c81e01007387 */ /* 0x0001e80000100a00 */
[----:B0-----:R-:W2:Y:S01]  /*71650*/  LDL.LU.64 R30, [R1+0x3400] ;  /* 0x00340000011e7983 */ /* 0x001ea20000300a00 */
[----:B------:R-:W2:Y:S01]  /*71660*/  LDL.LU.64 R28, [R1+0x33f8] ;  /* 0x0033f800011c7983 */ /* 0x000ea20000300a00 */
[C---:B----4-:R-:W-:Y:S02]  /*71670*/  HMMA.16816.F32.BF16 R48, R44.reuse, R50, R32 ;  /* 0x000000322c30723c */ /* 0x050fe40000041820 */
[----:B------:R-:W4:Y:S11]  /*71680*/  LDL.LU.64 R34, [R1+0x33f0] ;  /* 0x0033f00001227983 */ /* 0x000f360000300a00 */
[----:B------:R-:W-:Y:S10]  /*71690*/  @!UPT UIADD3 URZ, URZ, URZ, URZ ;  /* 0x0000003f3f3ff290 */ /* 0x000ff4000fffe03f */
[----:B------:R-:W-:Y:S01]  /*716a0*/  STL.64 [R1+0x6b0], R48 ;  /* 0x0006b03001007387 */ /* 0x000fe20000100a00 */
[----:B------:R0:W-:Y:S03]  /*716b0*/  STL.64 [R1+0x6b8], R50 ;  /* 0x0006b83201007387 */ /* 0x0001e60000100a00 */
[----:B0-----:R-:W4:Y:S01]  /*716c0*/  LDL.LU.64 R50, [R1+0x33e8] ;  /* 0x0033e80001327983 */ /* 0x001f220000300a00 */
[C---:B---3--:R-:W-:Y:S08]  /*716d0*/  HMMA.16816.F32.BF16 R56, R44.reuse, R58, R52 ;  /* 0x0000003a2c38723c */ /* 0x048ff00000041834 */
[C---:B--2---:R-:W-:Y:S01]  /*716e0*/  HMMA.16816.F32.BF16 R4, R44.reuse, R6, R20 ;  /* 0x000000062c04723c */ /* 0x044fe20000041814 */
[----:B------:R-:W2:Y:S04]  /*716f0*/  LDL.LU.64 R54, [R1+0x33e0] ;  /* 0x0033e00001367983 */ /* 0x000ea80000300a00 */
[----:B------:R-:W2:Y:S03]  /*71700*/  LDL.LU.64 R52, [R1+0x33d8] ;  /* 0x0033d80001347983 */ /* 0x000ea60000300a00 */
[C---:B------:R-:W-:Y:S07]  /*71710*/  HMMA.16816.F32.BF16 R12, R44.reuse, R14, R8 ;  /* 0x0000000e2c0c723c */ /* 0x040fee0000041808 */
[----:B------:R-:W-:Y:S01]  /*71720*/  STL.64 [R1+0x6a0], R56 ;  /* 0x0006a03801007387 */ /* 0x000fe20000100a00 */
[----:B------:R0:W-:Y:S03]  /*71730*/  STL.64 [R1+0x6a8], R58 ;  /* 0x0006a83a01007387 */ /* 0x0001e60000100a00 */
[----:B0-----:R-:W2:Y:S01]  /*71740*/  LDL.LU.64 R58, [R1+0x33d0] ;  /* 0x0033d000013a7983 */ /* 0x001ea20000300a00 */
[----:B------:R-:W3:Y:S02]  /*71750*/  LDL.LU.64 R22, [R1+0x33c8] ;  /* 0x0033c80001167983 */ /* 0x000ee40000300a00 */
[----:B------:R-:W3:Y:S01]  /*71760*/  LDL.LU.64 R20, [R1+0x33c0] ;  /* 0x0033c00001147983 */ /* 0x000ee20000300a00 */
[----:B------:R-:W-:Y:S04]  /*71770*/  STL.64 [R1+0x690], R4 ;  /* 0x0006900401007387 */ /* 0x000fe80000100a00 */
[----:B------:R0:W-:Y:S04]  /*71780*/  STL.64 [R1+0x698], R6 ;  /* 0x0006980601007387 */ /* 0x0001e80000100a00 */
[----:B0-----:R-:W3:Y:S01]  /*71790*/  LDL.LU.64 R6, [R1+0x33b8] ;  /* 0x0033b80001067983 */ /* 0x001ee20000300a00 */
[----:B------:R-:W3:Y:S02]  /*717a0*/  LDL.LU.64 R10, [R1+0x33b0] ;  /* 0x0033b000010a7983 */ /* 0x000ee40000300a00 */
[----:B------:R-:W3:Y:S02]  /*717b0*/  LDL.LU.64 R8, [R1+0x33a8] ;  /* 0x0033a80001087983 */ /* 0x000ee40000300a00 */
[----:B------:R-:W-:Y:S01]  /*717c0*/  STL.64 [R1+0x680], R12 ;  /* 0x0006800c01007387 */ /* 0x000fe20000100a00 */
[----:B------:R0:W-:Y:S04]  /*717d0*/  STL.64 [R1+0x688], R14 ;  /* 0x0006880e01007387 */ /* 0x0001e80000100a00 */
[----:B0-----:R-:W3:Y:S01]  /*717e0*/  LDL.LU.64 R14, [R1+0x33a0] ;  /* 0x0033a000010e7983 */ /* 0x001ee20000300a00 */
[C---:B----4-:R-:W-:Y:S03]  /*717f0*/  HMMA.16816.F32.BF16 R32, R44.reuse, R34, R28 ;  /* 0x000000222c20723c */ /* 0x050fe6000004181c */
[----:B------:R-:W4:Y:S11]  /*71800*/  LDL.LU.64 R30, [R1+0x3398] ;  /* 0x00339800011e7983 */ /* 0x000f360000300a00 */
[----:B------:R-:W-:Y:S09]  /*71810*/  @!UPT UIADD3 URZ, URZ, URZ, URZ ;  /* 0x0000003f3f3ff290 */ /* 0x000ff2000fffe03f */
[----:B------:R-:W-:Y:S01]  /*71820*/  STL.64 [R1+0x670], R32 ;  /* 0x0006702001007387 */ /* 0x000fe20000100a00 */
[----:B------:R0:W-:Y:S01]  /*71830*/  STL.64 [R1+0x678], R34 ;  /* 0x0006782201007387 */ /* 0x0001e20000100a00 */
[C---:B------:R-:W-:Y:S02]  /*71840*/  HMMA.16816.F32.BF16 R48, R44.reuse, R50, R36 ;  /* 0x000000322c30723c */ /* 0x040fe40000041824 */
[----:B0-----:R-:W4:Y:S01]  /*71850*/  LDL.LU.64 R34, [R1+0x3390] ;  /* 0x0033900001227983 */ /* 0x001f220000300a00 */
[----:B------:R-:W4:Y:S02]  /*71860*/  LDL.LU.64 R32, [R1+0x3388] ;  /* 0x0033880001207983 */ /* 0x000f240000300a00 */
[----:B------:R-:W4:Y:S03]  /*71870*/  LDL.LU.64 R38, [R1+0x3380] ;  /* 0x0033800001267983 */ /* 0x000f260000300a00 */
[C---:B--2---:R-:W-:Y:S11]  /*71880*/  HMMA.16816.F32.BF16 R56, R44.reuse, R58, R52 ;  /* 0x0000003a2c38723c */ /* 0x044ff60000041834 */
[----:B------:R-:W-:Y:S04]  /*71890*/  @!UPT UIADD3 URZ, URZ, URZ, URZ ;  /* 0x0000003f3f3ff290 */ /* 0x000fe8000fffe03f */
[----:B------:R-:W-:Y:S01]  /*718a0*/  STL.64 [R1+0x660], R48 ;  /* 0x0006603001007387 */ /* 0x000fe20000100a00 */
[----:B------:R0:W-:Y:S03]  /*718b0*/  STL.64 [R1+0x668], R50 ;  /* 0x0006683201007387 */ /* 0x0001e60000100a00 */
[----:B0-----:R-:W2:Y:S01]  /*718c0*/  LDL.LU.64 R50, [R1+0x3378] ;  /* 0x0033780001327983 */ /* 0x001ea20000300a00 */
[----:B------:R-:W2:Y:S01]  /*718d0*/  LDL.LU.64 R48, [R1+0x3370] ;  /* 0x0033700001307983 */ /* 0x000ea20000300a00 */
[C---:B---3--:R-:W-:Y:S02]  /*718e0*/  HMMA.16816.F32.BF16 R4, R44.reuse, R6, R20 ;  /* 0x000000062c04723c */ /* 0x048fe40000041814 */
[----:B------:R-:W2:Y:S04]  /*718f0*/  LDL.LU.64 R54, [R1+0x3368] ;  /* 0x0033680001367983 */ /* 0x000ea80000300a00 */
[----:B------:R-:W-:Y:S01]  /*71900*/  STL.64 [R1+0x650], R56 ;  /* 0x0006503801007387 */ /* 0x000fe20000100a00 */
[----:B------:R0:W-:Y:S01]  /*71910*/  STL.64 [R1+0x658], R58 ;  /* 0x0006583a01007387 */ /* 0x0001e20000100a00 */
[C---:B------:R-:W-:Y:S02]  /*71920*/  HMMA.16816.F32.BF16 R12, R44.reuse, R14, R8 ;  /* 0x0000000e2c0c723c */ /* 0x040fe40000041808 */
[----:B0-----:R-:W3:Y:S01]  /*71930*/  LDL.LU.64 R58, [R1+0x3360] ;  /* 0x00336000013a7983 */ /* 0x001ee20000300a00 */
[----:B------:R-:W3:Y:S02]  /*71940*/  LDL.LU.64 R56, [R1+0x3358] ;  /* 0x0033580001387983 */ /* 0x000ee40000300a00 */
[----:B------:R-:W3:Y:S10]  /*71950*/  LDL.LU.64 R22, [R1+0x3350] ;  /* 0x0033500001167983 */ /* 0x000ef40000300a00 */
[----:B------:R0:W-:Y:S04]  /*71960*/  STL.64 [R1+0x640], R4 ;  /* 0x0006400401007387 */ /* 0x0001e80000100a00 */
[----:B------:R-:W-:Y:S04]  /*71970*/  STL.64 [R1+0x648], R6 ;  /* 0x0006480601007387 */ /* 0x000fe80000100a00 */
[----:B0-----:R-:W3:Y:S01]  /*71980*/  LDL.LU.64 R4, [R1+0x3348] ;  /* 0x0033480001047983 */ /* 0x001ee20000300a00 */
[----:B------:R-:W3:Y:S03]  /*71990*/  LDL.LU.64 R8, [R1+0x3340] ;  /* 0x0033400001087983 */ /* 0x000ee60000300a00 */
[----:B------:R0:W-:Y:S01]  /*719a0*/  STL.64 [R1+0x630], R12 ;  /* 0x0006300c01007387 */ /* 0x0001e20000100a00 */
[----:B------:R-:W-:Y:S03]  /*719b0*/  STL.64 [R1+0x638], R14 ;  /* 0x0006380e01007387 */ /* 0x000fe60000100a00 */
[----:B0-----:R-:W3:Y:S01]  /*719c0*/  LDL.LU.64 R12, [R1+0x3338] ;  /* 0x00333800010c7983 */ /* 0x001ee20000300a00 */
[C---:B----4-:R-:W-:Y:S03]  /*719d0*/  HMMA.16816.F32.BF16 R28, R44.reuse, R30, R24 ;  /* 0x0000001e2c1c723c */ /* 0x050fe60000041818 */
[----:B------:R-:W4:Y:S11]  /*719e0*/  LDL.LU.64 R24, [R1+0x3330] ;  /* 0x0033300001187983 */ /* 0x000f360000300a00 */
[----:B------:R-:W-:Y:S09]  /*719f0*/  @!UPT UIADD3 URZ, URZ, URZ, URZ ;  /* 0x0000003f3f3ff290 */ /* 0x000ff2000fffe03f */
[----:B------:R0:W-:Y:S01]  /*71a00*/  STL.64 [R1+0x620], R28 ;  /* 0x0006201c01007387 */ /* 0x0001e20000100a00 */
[----:B------:R-:W-:Y:S03]  /*71a10*/  STL.64 [R1+0x628], R30 ;  /* 0x0006281e01007387 */ /* 0x000fe60000100a00 */
[----:B0-----:R-:W4:Y:S01]  /*71a20*/  LDL.LU.64 R28, [R1+0x3328] ;  /* 0x00332800011c7983 */ /* 0x001f220000300a00 */
[C---:B------:R-:W-:Y:S01]  /*71a30*/  HMMA.16816.F32.BF16 R36, R44.reuse, R38, R32 ;  /* 0x000000262c24723c */ /* 0x040fe20000041820 */
[----:B------:R-:W4:Y:S11]  /*71a40*/  LDL.LU.64 R32, [R1+0x3320] ;  /* 0x0033200001207983 */ /* 0x000f360000300a00 */
[----:B------:R-:W-:Y:S11]  /*71a50*/  @!UPT UIADD3 URZ, URZ, URZ, URZ ;  /* 0x0000003f3f3ff290 */ /* 0x000ff6000fffe03f */
[----:B------:R0:W-:Y:S01]  /*71a60*/  STL.64 [R1+0x610], R36 ;  /* 0x0006102401007387 */ /* 0x0001e20000100a00 */
[----:B------:R-:W-:Y:S03]  /*71a70*/  STL.64 [R1+0x618], R38 ;  /* 0x0006182601007387 */ /* 0x000fe60000100a00 */
[----:B0-----:R-:W4:Y:S01]  /*71a80*/  LDL.LU.64 R36, [R1+0x3318] ;  /* 0x0033180001247983 */ /* 0x001f220000300a00 */
[C---:B--2---:R-:W-:Y:S03]  /*71a90*/  HMMA.16816.F32.BF16 R52, R44.reuse, R54, R48 ;  /* 0x000000362c34723c */ /* 0x044fe60000041830 */
[----:B------:R-:W2:Y:S05]  /*71aa0*/  LDL.LU.64 R48, [R1+0x3310] ;  /* 0x0033100001307983 */ /* 0x000eaa0000300a00 */
[C---:B---3--:R-:W-:Y:S08]  /*71ab0*/  HMMA.16816.F32.BF16 R40, R44.reuse, R42, R56 ;  /* 0x0000002a2c28723c */ /* 0x048ff00000041838 */
[----:B------:R-:W-:Y:S07]  /*71ac0*/  HMMA.16816.F32.BF16 R16, R44, R22, R16 ;  /* 0x000000162c10723c */ /* 0x000fee0000041810 */
[----:B------:R0:W-:Y:S01]  /*71ad0*/  STL.64 [R1+0x600], R52 ;  /* 0x0006003401007387 */ /* 0x0001e20000100a00 */
[----:B------:R-:W-:Y:S03]  /*71ae0*/  STL.64 [R1+0x608], R54 ;  /* 0x0006083601007387 */ /* 0x000fe60000100a00 */
[----:B0-----:R-:W3:Y:S01]  /*71af0*/  LDL.LU R52, [R1+0x330c] ;  /* 0x00330c0001347983 */ /* 0x001ee20000300800 */
[----:B------:R-:W2:Y:S03]  /*71b00*/  LDL.LU R56, [R1+0x3308] ;  /* 0x0033080001387983 */ /* 0x000ea60000300800 */
[----:B------:R-:W-:Y:S01]  /*71b10*/  STL.64 [R1+0x5f0], R40 ;  /* 0x0005f02801007387 */ /* 0x000fe20000100a00 */
[----:B------:R0:W-:Y:S07]  /*71b20*/  STL.64 [R1+0x5f8], R42 ;  /* 0x0005f82a01007387 */ /* 0x0001ee0000100a00 */
[----:B------:R-:W-:Y:S02]  /*71b30*/  STL.64 [R1+0x5e0], R16 ;  /* 0x0005e01001007387 */ /* 0x000fe40000100a00 */
[----:B------:R1:W-:Y:S02]  /*71b40*/  STL.64 [R1+0x5e8], R18 ;  /* 0x0005e81201007387 */ /* 0x0003e40000100a00 */
[----:B----4-:R-:W-:-:S02]  /*71b50*/  IMAD.MOV.U32 R38, RZ, RZ, R33 ;  /* 0x000000ffff267224 */ /* 0x010fc400078e0021 */
[----:B------:R-:W-:-:S05]  /*71b60*/  IMAD.MOV.U32 R39, RZ, RZ, R32 ;  /* 0x000000ffff277224 */ /* 0x000fca00078e0020 */
[----:B------:R4:W-:Y:S01]  /*71b70*/  STL.64 [R1+0x3058], R38 ;  /* 0x0030582601007387 */ /* 0x0009e20000100a00 */
[----:B------:R-:W2:Y:S02]  /*71b80*/  LDL.LU R32, [R1+0x4b0] ;  /* 0x0004b00001207983 */ /* 0x000ea40000300800 */
[----:B------:R-:W2:Y:S02]  /*71b90*/  LDL.LU R33, [R1+0x4b4] ;  /* 0x0004b40001217983 */ /* 0x000ea40000300800 */
[----:B------:R-:W2:Y:S01]  /*71ba0*/  LDL.LU R34, [R1+0x4b8] ;  /* 0x0004b80001227983 */ /* 0x000ea20000300800 */
[----:B------:R-:W2:Y:S01]  /*71bb0*/  LDL.LU R35, [R1+0x4bc] ;  /* 0x0004bc0001237983 */ /* 0x000ea20000300800 */
[----:B------:R-:W-:Y:S02]  /*71bc0*/  IMAD.MOV.U32 R30, RZ, RZ, R25 ;  /* 0x000000ffff1e7224 */ /* 0x000fe400078e0019 */
[----:B------:R-:W-:Y:S01]  /*71bd0*/  IMAD.MOV.U32 R31, RZ, RZ, R24 ;  /* 0x000000ffff1f7224 */ /* 0x000fe200078e0018 */
[----:B--2---:R-:W-:Y:S01]  /*71be0*/  STL.64 [R1+0x3068], R34 ;  /* 0x0030682201007387 */ /* 0x004fe20000100a00 */
[----:B------:R-:W-:Y:S03]  /*71bf0*/  STL.64 [R1+0x3060], R32 ;  /* 0x0030602001007387 */ /* 0x000fe60000100a00 */
[----:B------:R2:W-:Y:S02]  /*71c00*/  STL.64 [R1+0x3070], R30 ;  /* 0x0030701e01007387 */ /* 0x0005e40000100a00 */
[----:B------:R-:W2:Y:S01]  /*71c10*/  LDL.LU R24, [R1+0x4c0] ;  /* 0x0004c00001187983 */ /* 0x000ea20000300800 */
[----:B------:R-:W2:Y:S01]  /*71c20*/  LDL.LU R25, [R1+0x4c4] ;  /* 0x0004c40001197983 */ /* 0x000ea20000300800 */
[----:B------:R-:W2:Y:S02]  /*71c30*/  LDL.LU R26, [R1+0x4c8] ;  /* 0x0004c800011a7983 */ /* 0x000ea40000300800 */
[----:B------:R-:W2:Y:S02]  /*71c40*/  LDL.LU R27, [R1+0x4cc] ;  /* 0x0004cc00011b7983 */ /* 0x000ea40000300800 */
[----:B------:R-:W-:-:S02]  /*71c50*/  IMAD.MOV.U32 R10, RZ, RZ, R37 ;  /* 0x000000ffff0a7224 */ /* 0x000fc400078e0025 */
[----:B------:R-:W-:Y:S02]  /*71c60*/  IMAD.MOV.U32 R11, RZ, RZ, R0 ;  /* 0x000000ffff0b7224 */ /* 0x000fe400078e0000 */
[----:B0-----:R-:W-:Y:S02]  /*71c70*/  IMAD.MOV.U32 R42, RZ, RZ, R60 ;  /* 0x000000ffff2a7224 */ /* 0x001fe400078e003c */
[----:B------:R-:W-:Y:S01]  /*71c80*/  IMAD.MOV.U32 R43, RZ, RZ, R56 ;  /* 0x000000ffff2b7224 */ /* 0x000fe200078e0038 */
[----:B--2---:R-:W-:Y:S01]  /*71c90*/  STL.64 [R1+0x3080], R26 ;  /* 0x0030801a01007387 */ /* 0x004fe20000100a00 */
[----:B------:R0:W-:Y:S02]  /*71ca0*/  STL.64 [R1+0x3078], R24 ;  /* 0x0030781801007387 */ /* 0x0001e40000100a00 */
[----:B------:R-:W2:Y:S02]  /*71cb0*/  LDL.LU R37, [R1+0x3304] ;  /* 0x0033040001257983 */ /* 0x000ea40000300800 */
[----:B------:R-:W2:Y:S01]  /*71cc0*/  LDL.LU R0, [R1+0x3300] ;  /* 0x0033000001007983 */ /* 0x000ea20000300800 */
[----:B------:R0:W-:Y:S01]  /*71cd0*/  STL.64 [R1+0x3088], R10 ;  /* 0x0030880a01007387 */ /* 0x0001e20000100a00 */
[----:B------:R-:W2:Y:S02]  /*71ce0*/  LDL.LU R60, [R1+0x32fc] ;  /* 0x0032fc00013c7983 */ /* 0x000ea40000300800 */
[----:B------:R0:W-:Y:S02]  /*71cf0*/  STL.64 [R1+0x3090], R42 ;  /* 0x0030902a01007387 */ /* 0x0001e40000100a00 */
[----:B------:R-:W2:Y:S01]  /*71d00*/  LDL.LU R56, [R1+0x4e0] ;  /* 0x0004e00001387983 */ /* 0x000ea20000300800 */
[----:B------:R-:W2:Y:S01]  /*71d10*/  LDL.LU R57, [R1+0x4e4] ;  /* 0x0004e40001397983 */ /* 0x000ea20000300800 */
[----:B------:R-:W2:Y:S02]  /*71d20*/  LDL.LU R58, [R1+0x4e8] ;  /* 0x0004e800013a7983 */ /* 0x000ea40000300800 */
[----:B------:R-:W2:Y:S02]  /*71d30*/  LDL.LU R59, [R1+0x4ec] ;  /* 0x0004ec00013b7983 */ /* 0x000ea40000300800 */
[----:B------:R-:W-:-:S02]  /*71d40*/  IMAD.MOV.U32 R54, RZ, RZ, R13 ;  /* 0x000000ffff367224 */ /* 0x000fc400078e000d */
[----:B------:R-:W-:Y:S01]  /*71d50*/  IMAD.MOV.U32 R55, RZ, RZ, R12 ;  /* 0x000000ffff377224 */ /* 0x000fe200078e000c */
[----:B--2---:R2:W-:Y:S01]  /*71d60*/  STL.64 [R1+0x30a0], R58 ;  /* 0x0030a03a01007387 */ /* 0x0045e20000100a00 */
[----:B------:R-:W-:Y:S03]  /*71d70*/  STL.64 [R1+0x3098], R56 ;  /* 0x0030983801007387 */ /* 0x000fe60000100a00 */
[----:B------:R0:W-:Y:S02]  /*71d80*/  STL.64 [R1+0x30a8], R54 ;  /* 0x0030a83601007387 */ /* 0x0001e40000100a00 */
[----:B------:R-:W2:Y:S01]  /*71d90*/  LDL.LU R12, [R1+0x4f0] ;  /* 0x0004f000010c7983 */ /* 0x000ea20000300800 */
[----:B------:R-:W2:Y:S01]  /*71da0*/  LDL.LU R13, [R1+0x4f4] ;  /* 0x0004f400010d7983 */ /* 0x000ea20000300800 */
[----:B------:R-:W2:Y:S02]  /*71db0*/  LDL.LU R14, [R1+0x4f8] ;  /* 0x0004f800010e7983 */ /* 0x000ea40000300800 */
[----:B------:R-:W2:Y:S02]  /*71dc0*/  LDL.LU R15, [R1+0x4fc] ;  /* 0x0004fc00010f7983 */ /* 0x000ea40000300800 */
[----:B-1----:R-:W-:-:S02]  /*71dd0*/  IMAD.MOV.U32 R18, RZ, RZ, R3 ;  /* 0x000000ffff127224 */ /* 0x002fc400078e0003 */
        /* <DEDUP_REMOVED lines=10> */
[----:B----4-:R-:W-:-:S02]  /*71e80*/  IMAD.MOV.U32 R38, RZ, RZ, R61 ;  /* 0x000000ffff267224 */ /* 0x010fc400078e003d */
[----:B------:R-:W-:Y:S02]  /*71e90*/  IMAD.MOV.U32 R39, RZ, RZ, R5 ;  /* 0x000000ffff277224 */ /* 0x000fe400078e0005 */
[----:B------:R-:W-:Y:S02]  /*71ea0*/  IMAD.MOV.U32 R30, RZ, RZ, R48 ;  /* 0x000000ffff1e7224 */ /* 0x000fe400078e0030 */
[----:B------:R-:W-:Y:S01]  /*71eb0*/  IMAD.MOV.U32 R31, RZ, RZ, R2 ;  /* 0x000000ffff1f7224 */ /* 0x000fe200078e0002 */
[----:B--2---:R2:W-:Y:S01]  /*71ec0*/  STL.64 [R1+0x30d0], R22 ;  /* 0x0030d01601007387 */ /* 0x0045e20000100a00 */
[----:B------:R-:W-:Y:S02]  /*71ed0*/  STL.64 [R1+0x30c8], R20 ;  /* 0x0030c81401007387 */ /* 0x000fe40000100a00 */
[----:B------:R-:W4:Y:S02]  /*71ee0*/  LDL.LU R61, [R1+0x32f0] ;  /* 0x0032f000013d7983 */ /* 0x000f240000300800 */
[----:B------:R-:W2:Y:S01]  /*71ef0*/  LDL.LU R5, [R1+0x32ec] ;  /* 0x0032ec0001057983 */ /* 0x000ea20000300800 */
[----:B------:R1:W-:Y:S01]  /*71f00*/  STL.64 [R1+0x30d8], R38 ;  /* 0x0030d82601007387 */ /* 0x0003e20000100a00 */
[----:B------:R-:W2:Y:S02]  /*71f10*/  LDL.LU R48, [R1+0x32e8] ;  /* 0x0032e80001307983 */ /* 0x000ea40000300800 */
[----:B------:R-:W2:Y:S02]  /*71f20*/  LDL.LU R2, [R1+0x32e4] ;  /* 0x0032e40001027983 */ /* 0x000ea40000300800 */
[----:B------:R1:W-:Y:S01]  /*71f30*/  STL.64 [R1+0x30e0], R30 ;  /* 0x0030e01e01007387 */ /* 0x0003e20000100a00 */
[----:B0-----:R-:W2:Y:S01]  /*71f40*/  LDL.LU R24, [R1+0x520] ;  /* 0x0005200001187983 */ /* 0x001ea20000300800 */
[----:B------:R-:W2:Y:S02]  /*71f50*/  LDL.LU R25, [R1+0x524] ;  /* 0x0005240001197983 */ /* 0x000ea40000300800 */
[----:B------:R-:W2:Y:S02]  /*71f60*/  LDL.LU R26, [R1+0x528] ;  /* 0x00052800011a7983 */ /* 0x000ea40000300800 */
[----:B------:R-:W2:Y:S02]  /*71f70*/  LDL.LU R27, [R1+0x52c] ;  /* 0x00052c00011b7983 */ /* 0x000ea40000300800 */
[----:B------:R-:W-:-:S02]  /*71f80*/  IMAD.MOV.U32 R10, RZ, RZ, R28 ;  /* 0x000000ffff0a7224 */ /* 0x000fc400078e001c */
[----:B------:R-:W-:Y:S01]  /*71f90*/  IMAD.MOV.U32 R11, RZ, RZ, R29 ;  /* 0x000000ffff0b7224 */ /* 0x000fe200078e001d */
[----:B--2---:R-:W-:Y:S01]  /*71fa0*/  STL.64 [R1+0x30f0], R26 ;  /* 0x0030f01a01007387 */ /* 0x004fe20000100a00 */
[----:B------:R0:W-:Y:S02]  /*71fb0*/  STL.64 [R1+0x30e8], R24 ;  /* 0x0030e81801007387 */ /* 0x0001e40000100a00 */
[----:B------:R-:W2:Y:S02]  /*71fc0*/  LDL.LU R28, [R1+0x32e0] ;  /* 0x0032e000011c7983 */ /* 0x000ea40000300800 */
[----:B------:R-:W2:Y:S01]  /*71fd0*/  LDL.LU R29, [R1+0x32dc] ;  /* 0x0032dc00011d7983 */ /* 0x000ea20000300800 */
[----:B------:R0:W-:Y:S01]  /*71fe0*/  STL.64 [R1+0x30f8], R10 ;  /* 0x0030f80a01007387 */ /* 0x0001e20000100a00 */
[----:B------:R-:W2:Y:S02]  /*71ff0*/  LDL.LU R40, [R1+0x530] ;  /* 0x0005300001287983 */ /* 0x000ea40000300800 */
[----:B------:R-:W2:Y:S02]  /*72000*/  LDL.LU R41, [R1+0x534] ;  /* 0x0005340001297983 */ /* 0x000ea40000300800 */
[----:B------:R-:W2:Y:S01]  /*72010*/  LDL.LU R42, [R1+0x538] ;  /* 0x00053800012a7983 */ /* 0x000ea20000300800 */
[----:B------:R-:W2:Y:S01]  /*72020*/  LDL.LU R43, [R1+0x53c] ;  /* 0x00053c00012b7983 */ /* 0x000ea20000300800 */
[----:B------:R-:W-:-:S02]  /*72030*/  IMAD.MOV.U32 R58, RZ, RZ, R8 ;  /* 0x000000ffff3a7224 */ /* 0x000fc400078e0008 */
[----:B---3--:R-:W-:Y:S01]  /*72040*/  IMAD.MOV.U32 R59, RZ, RZ, R52 ;  /* 0x000000ffff3b7224 */ /* 0x008fe200078e0034 */
[----:B--2---:R-:W-:Y:S01]  /*72050*/  STL.64 [R1+0x3108], R42 ;  /* 0x0031082a01007387 */ /* 0x004fe20000100a00 */
[----:B------:R2:W-:Y:S02]  /*72060*/  STL.64 [R1+0x3100], R40 ;  /* 0x0031002801007387 */ /* 0x0005e40000100a00 */
[----:B------:R-:W3:Y:S02]  /*72070*/  LDL.LU R8, [R1+0x32d8] ;  /* 0x0032d80001087983 */ /* 0x000ee40000300800 */
[----:B------:R0:W-:Y:S01]  /*72080*/  STL.64 [R1+0x3110], R58 ;  /* 0x0031103a01007387 */ /* 0x0001e20000100a00 */
[----:B------:R-:W2:Y:S01]  /*72090*/  LDL.LU R52, [R1+0x540] ;  /* 0x0005400001347983 */ /* 0x000ea20000300800 */
[----:B------:R-:W2:Y:S02]  /*720a0*/  LDL.LU R53, [R1+0x544] ;  /* 0x0005440001357983 */ /* 0x000ea40000300800 */
[----:B------:R-:W2:Y:S02]  /*720b0*/  LDL.LU R54, [R1+0x548] ;  /* 0x0005480001367983 */ /* 0x000ea40000300800 */
[----:B------:R-:W2:Y:S02]  /*720c0*/  LDL.LU R55, [R1+0x54c] ;  /* 0x00054c0001377983 */ /* 0x000ea40000300800 */
[----:B-1----:R-:W-:-:S02]  /*720d0*/  IMAD.MOV.U32 R14, RZ, RZ, R9 ;  /* 0x000000ffff0e7224 */ /* 0x002fc400078e0009 */
[----:B------:R-:W-:Y:S02]  /*720e0*/  IMAD.MOV.U32 R15, RZ, RZ, R4 ;  /* 0x000000ffff0f7224 */ /* 0x000fe400078e0004 */
[----:B------:R-:W-:Y:S02]  /*720f0*/  IMAD.MOV.U32 R22, RZ, RZ, R37 ;  /* 0x000000ffff167224 */ /* 0x000fe400078e0025 */
[----:B------:R-:W-:Y:S01]  /*72100*/  IMAD.MOV.U32 R23, RZ, RZ, R36 ;  /* 0x000000ffff177224 */ /* 0x000fe200078e0024 */
[----:B--2---:R-:W-:Y:S01]  /*72110*/  STL.64 [R1+0x3120], R54 ;  /* 0x0031203601007387 */ /* 0x004fe20000100a00 */
[----:B------:R-:W-:Y:S02]  /*72120*/  STL.64 [R1+0x3118], R52 ;  /* 0x0031183401007387 */ /* 0x000fe40000100a00 */
[----:B------:R-:W2:Y:S02]  /*72130*/  LDL.LU R9, [R1+0x32d4] ;  /* 0x0032d40001097983 */ /* 0x000ea40000300800 */
[----:B------:R-:W2:Y:S01]  /*72140*/  LDL.LU R4, [R1+0x32d0] ;  /* 0x0032d00001047983 */ /* 0x000ea20000300800 */
[----:B------:R1:W-:Y:S01]  /*72150*/  STL.64 [R1+0x3128], R14 ;  /* 0x0031280e01007387 */ /* 0x0003e20000100a00 */
        /* <DEDUP_REMOVED lines=12> */
[----:B0-----:R-:W2:Y:S02]  /*72220*/  LDL.LU R24, [R1+0x570] ;  /* 0x0005700001187983 */ /* 0x001ea40000300800 */
        /* <DEDUP_REMOVED lines=15> */
[----:B----4-:R-:W-:Y:S02]  /*72320*/  IMAD.MOV.U32 R59, RZ, RZ, R61 ;  /* 0x000000ffff3b7224 */ /* 0x010fe400078e003d */
[----:B-1----:R-:W-:Y:S02]  /*72330*/  IMAD.MOV.U32 R14, RZ, RZ, R2 ;  /* 0x000000ffff0e7224 */ /* 0x002fe400078e0002 */
[----:B------:R-:W-:Y:S01]  /*72340*/  IMAD.MOV.U32 R15, RZ, RZ, R48 ;  /* 0x000000ffff0f7224 */ /* 0x000fe200078e0030 */
[----:B--2---:R1:W-:Y:S01]  /*72350*/  STL.64 [R1+0x3170], R42 ;  /* 0x0031702a01007387 */ /* 0x0043e20000100a00 */
[----:B------:R-:W-:Y:S02]  /*72360*/  STL.64 [R1+0x3168], R40 ;  /* 0x0031682801007387 */ /* 0x000fe40000100a00 */
[----:B------:R-:W2:Y:S02]  /*72370*/  LDL.LU R5, [R1+0x32bc] ;  /* 0x0032bc0001057983 */ /* 0x000ea40000300800 */
[----:B------:R-:W4:Y:S01]  /*72380*/  LDL.LU R61, [R1+0x32b8] ;  /* 0x0032b800013d7983 */ /* 0x000f220000300800 */
        /* <DEDUP_REMOVED lines=18> */
[----:B---3--:R-:W-:Y:S01]  /*724b0*/  IMAD.MOV.U32 R27, RZ, RZ, R8 ;  /* 0x000000ffff1b7224 */ /* 0x008fe200078e0008 */
[----:B--2---:R-:W-:Y:S01]  /*724c0*/  STL.64 [R1+0x31a8], R30 ;  /* 0x0031a81e01007387 */ /* 0x004fe20000100a00 */
[----:B------:R0:W-:Y:S03]  /*724d0*/  STL.64 [R1+0x31a0], R28 ;  /* 0x0031a01c01007387 */ /* 0x0001e60000100a00 */
[----:B------:R2:W-:Y:S02]  /*724e0*/  STL.64 [R1+0x31b0], R26 ;  /* 0x0031b01a01007387 */ /* 0x0005e40000100a00 */
[----:B------:R-:W3:Y:S01]  /*724f0*/  LDL.LU R8, [R1+0x360] ;  /* 0x0003600001087983 */ /* 0x000ee20000300800 */
[----:B------:R-:W3:Y:S01]  /*72500*/  LDL.LU R9, [R1+0x364] ;  /* 0x0003640001097983 */ /* 0x000ee20000300800 */
[----:B------:R-:W2:Y:S02]  /*72510*/  LDL.LU R10, [R1+0x368] ;  /* 0x00036800010a7983 */ /* 0x000ea40000300800 */
[----:B------:R-:W2:Y:S02]  /*72520*/  LDL.LU R11, [R1+0x36c] ;  /* 0x00036c00010b7983 */ /* 0x000ea40000300800 */
[----:B-1----:R-:W-:-:S02]  /*72530*/  IMAD.MOV.U32 R42, RZ, RZ, R60 ;  /* 0x000000ffff2a7224 */ /* 0x002fc400078e003c */
[----:B------:R-:W-:Y:S02]  /*72540*/  IMAD.MOV.U32 R43, RZ, RZ, R4 ;  /* 0x000000ffff2b7224 */ /* 0x000fe400078e0004 */
[----:B------:R-:W-:Y:S02]  /*72550*/  IMAD.MOV.U32 R14, RZ, RZ, R49 ;  /* 0x000000ffff0e7224 */ /* 0x000fe400078e0031 */
[----:B------:R-:W-:Y:S01]  /*72560*/  IMAD.MOV.U32 R15, RZ, RZ, R0 ;  /* 0x000000ffff0f7224 */ /* 0x000fe200078e0000 */
[----:B--2---:R-:W-:Y:S01]  /*72570*/  STL.64 [R1+0x31c0], R10 ;  /* 0x0031c00a01007387 */ /* 0x004fe20000100a00 */
[----:B---3--:R1:W-:Y:S02]  /*72580*/  STL.64 [R1+0x31b8], R8 ;  /* 0x0031b80801007387 */ /* 0x0083e40000100a00 */
[----:B------:R-:W2:Y:S02]  /*72590*/  LDL.LU R60, [R1+0x32ac] ;  /* 0x0032ac00013c7983 */ /* 0x000ea40000300800 */
[----:B------:R-:W3:Y:S01]  /*725a0*/  LDL.LU R4, [R1+0x32a8] ;  /* 0x0032a80001047983 */ /* 0x000ee20000300800 */
[----:B------:R2:W-:Y:S01]  /*725b0*/  STL.64 [R1+0x31c8], R42 ;  /* 0x0031c82a01007387 */ /* 0x0005e20000100a00 */
[----:B------:R-:W2:Y:S02]  /*725c0*/  LDL.LU R49, [R1+0x32a4] ;  /* 0x0032a40001317983 */ /* 0x000ea40000300800 */
[----:B------:R-:W2:Y:S02]  /*725d0*/  LDL.LU R0, [R1+0x32a0] ;  /* 0x0032a00001007983 */ /* 0x000ea40000300800 */
[----:B------:R-:W-:Y:S01]  /*725e0*/  STL.64 [R1+0x31d0], R14 ;  /* 0x0031d00e01007387 */ /* 0x000fe20000100a00 */
[----:B------:R-:W2:Y:S01]  /*725f0*/  LDL.LU R20, [R1+0x380] ;  /* 0x0003800001147983 */ /* 0x000ea20000300800 */
        /* <DEDUP_REMOVED lines=15> */
[----:B----4-:R-:W-:Y:S01]  /*726f0*/  IMAD.MOV.U32 R27, RZ, RZ, R61 ;  /* 0x000000ffff1b7224 */ /* 0x010fe200078e003d */
[----:B--2---:R0:W-:Y:S01]  /*72700*/  STL.64 [R1+0x31f8], R30 ;  /* 0x0031f81e01007387 */ /* 0x0041e20000100a00 */
[----:B------:R-:W-:Y:S02]  /*72710*/  STL.64 [R1+0x31f0], R28 ;  /* 0x0031f01c01007387 */ /* 0x000fe40000100a00 */
[----:B------:R-:W2:Y:S02]  /*72720*/  LDL.LU R2, [R1+0x3294] ;  /* 0x0032940001027983 */ /* 0x000ea40000300800 */
[----:B------:R-:W4:Y:S01]  /*72730*/  LDL.LU R61, [R1+0x3290] ;  /* 0x00329000013d7983 */ /* 0x000f220000300800 */
[----:B------:R0:W-:Y:S01]  /*72740*/  STL.64 [R1+0x3200], R26 ;  /* 0x0032001a01007387 */ /* 0x0001e20000100a00 */
[----:B-1----:R-:W2:Y:S02]  /*72750*/  LDL.LU R8, [R1+0x3a0] ;  /* 0x0003a00001087983 */ /* 0x002ea40000300800 */
[----:B------:R-:W2:Y:S02]  /*72760*/  LDL.LU R9, [R1+0x3a4] ;  /* 0x0003a40001097983 */ /* 0x000ea40000300800 */
[----:B------:R-:W2:Y:S01]  /*72770*/  LDL.LU R10, [R1+0x3a8] ;  /* 0x0003a800010a7983 */ /* 0x000ea20000300800 */
[----:B------:R-:W2:Y:S01]  /*72780*/  LDL.LU R11, [R1+0x3ac] ;  /* 0x0003ac00010b7983 */ /* 0x000ea20000300800 */
[----:B------:R-:W-:-:S02]  /*72790*/  IMAD.MOV.U32 R42, RZ, RZ, R60 ;  /* 0x000000ffff2a7224 */ /* 0x000fc400078e003c */
[----:B------:R-:W-:Y:S02]  /*727a0*/  IMAD.MOV.U32 R43, RZ, RZ, R48 ;  /* 0x000000ffff2b7224 */ /* 0x000fe400078e0030 */
[----:B------:R-:W-:Y:S02]  /*727b0*/  IMAD.MOV.U32 R22, RZ, RZ, R49 ;  /* 0x000000ffff167224 */ /* 0x000fe400078e0031 */
[----:B---3--:R-:W-:Y:S01]  /*727c0*/  IMAD.MOV.U32 R23, RZ, RZ, R4 ;  /* 0x000000ffff177224 */ /* 0x008fe200078e0004 */
[----:B--2---:R1:W-:Y:S01]  /*727d0*/  STL.64 [R1+0x3210], R10 ;  /* 0x0032100a01007387 */ /* 0x0043e20000100a00 */
[----:B------:R-:W-:Y:S02]  /*727e0*/  STL.64 [R1+0x3208], R8 ;  /* 0x0032080801007387 */ /* 0x000fe40000100a00 */
[----:B------:R-:W2:Y:S02]  /*727f0*/  LDL.LU R60, [R1+0x328c] ;  /* 0x00328c00013c7983 */ /* 0x000ea40000300800 */
[----:B------:R-:W3:Y:S01]  /*72800*/  LDL.LU R48, [R1+0x3288] ;  /* 0x0032880001307983 */ /* 0x000ee20000300800 */
[----:B------:R1:W-:Y:S01]  /*72810*/  STL.64 [R1+0x3218], R42 ;  /* 0x0032182a01007387 */ /* 0x0003e20000100a00 */
[----:B------:R-:W2:Y:S02]  /*72820*/  LDL.LU R49, [R1+0x3284] ;  /* 0x0032840001317983 */ /* 0x000ea40000300800 */
[----:B------:R-:W2:Y:S02]  /*72830*/  LDL.LU R4, [R1+0x3280] ;  /* 0x0032800001047983 */ /* 0x000ea40000300800 */
[----:B------:R2:W-:Y:S01]  /*72840*/  STL.64 [R1+0x3220], R22 ;  /* 0x0032201601007387 */ /* 0x0005e20000100a00 */
[----:B------:R-:W2:Y:S01]  /*72850*/  LDL.LU R36, [R1+0x3c0] ;  /* 0x0003c00001247983 */ /* 0x000ea20000300800 */
[----:B------:R-:W2:Y:S02]  /*72860*/  LDL.LU R37, [R1+0x3c4] ;  /* 0x0003c40001257983 */ /* 0x000ea40000300800 */
[----:B------:R-:W2:Y:S02]  /*72870*/  LDL.LU R38, [R1+0x3c8] ;  /* 0x0003c80001267983 */ /* 0x000ea40000300800 */
[----:B------:R-:W2:Y:S02]  /*72880*/  LDL.LU R39, [R1+0x3cc] ;  /* 0x0003cc0001277983 */ /* 0x000ea40000300800 */
[----:B0-----:R-:W-:-:S02]  /*72890*/  IMAD.MOV.U32 R30, RZ, RZ, R5 ;  /* 0x000000ffff1e7224 */ /* 0x001fc400078e0005 */
[----:B------:R-:W-:Y:S01]  /*728a0*/  IMAD.MOV.U32 R31, RZ, RZ, R0 ;  /* 0x000000ffff1f7224 */ /* 0x000fe200078e0000 */
[----:B--2---:R-:W-:Y:S01]  /*728b0*/  STL.64 [R1+0x3230], R38 ;  /* 0x0032302601007387 */ /* 0x004fe20000100a00 */
        /* <DEDUP_REMOVED lines=8> */
[----:B-1----:R-:W-:-:S02]  /*72940*/  IMAD.MOV.U32 R10, RZ, RZ, R2 ;  /* 0x000000ffff0a7224 */ /* 0x002fc400078e0002 */
[----:B------:R-:W-:Y:S01]  /*72950*/  IMAD.MOV.U32 R11, RZ, RZ, R3 ;  /* 0x000000ffff0b7224 */ /* 0x000fe200078e0003 */
[----:B--2---:R-:W-:Y:S01]  /*72960*/  STL.64 [R1+0x3248], R26 ;  /* 0x0032481a01007387 */ /* 0x004fe20000100a00 */
[----:B------:R0:W-:Y:S02]  /*72970*/  STL.64 [R1+0x3240], R24 ;  /* 0x0032401801007387 */ /* 0x0001e40000100a00 */
        /* <DEDUP_REMOVED lines=8> */
[----:B----4-:R-:W-:Y:S01]  /*72a00*/  IMAD.MOV.U32 R23, RZ, RZ, R61 ;  /* 0x000000ffff177224 */ /* 0x010fe200078e003d */
[----:B--2---:R-:W-:Y:S01]  /*72a10*/  STL.64 [R1+0x3260], R42 ;  /* 0x0032602a01007387 */ /* 0x004fe20000100a00 */
[----:B------:R1:W-:Y:S02]  /*72a20*/  STL.64 [R1+0x3258], R40 ;  /* 0x0032582801007387 */ /* 0x0003e40000100a00 */
[----:B------:R-:W2:Y:S02]  /*72a30*/  LDL.LU R60, [R1+0x326c] ;  /* 0x00326c00013c7983 */ /* 0x000ea40000300800 */
[----:B------:R-:W4:Y:S01]  /*72a40*/  LDL.LU R61, [R1+0x3268] ;  /* 0x00326800013d7983 */ /* 0x000f220000300800 */
[----:B0-----:R-:W2:Y:S01]  /*72a50*/  LDL.LU R24, [R1+0x5c0] ;  /* 0x0005c00001187983 */ /* 0x001ea20000300800 */
[----:B------:R-:W2:Y:S02]  /*72a60*/  LDL.LU R25, [R1+0x5c4] ;  /* 0x0005c40001197983 */ /* 0x000ea40000300800 */
[----:B------:R-:W2:Y:S02]  /*72a70*/  LDL.LU R26, [R1+0x5c8] ;  /* 0x0005c800011a7983 */ /* 0x000ea40000300800 */
[----:B------:R-:W2:Y:S01]  /*72a80*/  LDL.LU R27, [R1+0x5cc] ;  /* 0x0005cc00011b7983 */ /* 0x000ea20000300800 */
[----:B-1----:R-:W2:Y:S01]  /*72a90*/  LDL.LU R40, [R1+0x5d0] ;  /* 0x0005d00001287983 */ /* 0x002ea20000300800 */
[----:B------:R-:W2:Y:S02]  /*72aa0*/  LDL.LU R41, [R1+0x5d4] ;  /* 0x0005d40001297983 */ /* 0x000ea40000300800 */
[----:B------:R-:W2:Y:S02]  /*72ab0*/  LDL.LU R42, [R1+0x5d8] ;  /* 0x0005d800012a7983 */ /* 0x000ea40000300800 */
[----:B------:R-:W2:Y:S01]  /*72ac0*/  LDL.LU R43, [R1+0x5dc] ;  /* 0x0005dc00012b7983 */ /* 0x000ea20000300800 */
[----:B------:R-:W4:Y:S01]  /*72ad0*/  LDL.LU R36, [R1+0x3f0] ;  /* 0x0003f00001247983 */ /* 0x000f220000300800 */
[----:B------:R-:W4:Y:S02]  /*72ae0*/  LDL.LU R37, [R1+0x3f4] ;  /* 0x0003f40001257983 */ /* 0x000f240000300800 */
[----:B------:R-:W4:Y:S02]  /*72af0*/  LDL.LU R38, [R1+0x3f8] ;  /* 0x0003f80001267983 */ /* 0x000f240000300800 */
[----:B------:R-:W4:Y:S02]  /*72b00*/  LDL.LU R39, [R1+0x3fc] ;  /* 0x0003fc0001277983 */ /* 0x000f240000300800 */
[----:B------:R-:W-:-:S02]  /*72b10*/  IMAD.MOV.U32 R10, RZ, RZ, R5 ;  /* 0x000000ffff0a7224 */ /* 0x000fc400078e0005 */
[----:B------:R-:W-:Y:S01]  /*72b20*/  IMAD.MOV.U32 R11, RZ, RZ, R4 ;  /* 0x000000ffff0b7224 */ /* 0x000fe200078e0004 */
        /* <DEDUP_REMOVED lines=23> */
[----:B---3--:R-:W-:Y:S01]  /*72ca0*/  IMAD.MOV.U32 R31, RZ, RZ, R48 ;  /* 0x000000ffff1f7224 */ /* 0x008fe200078e0030 */
[----:B------:R-:W3:Y:S01]  /*72cb0*/  LDL.LU R7, [R1+0x4dc] ;  /* 0x0004dc0001077983 */ /* 0x000ee20000300800 */
[----:B------:R-:W-:-:S02]  /*72cc0*/  IMAD.MOV.U32 R30, RZ, RZ, R49 ;  /* 0x000000ffff1e7224 */ /* 0x000fc400078e0031 */
[----:B------:R-:W3:Y:S02]  /*72cd0*/  LDL.LU R48, [R1+0x4a0] ;  /* 0x0004a00001307983 */ /* 0x000ee40000300800 */
[----:B------:R-:W3:Y:S01]  /*72ce0*/  LDL.LU R49, [R1+0x4a4] ;  /* 0x0004a40001317983 */ /* 0x000ee20000300800 */
[----:B------:R-:W3:Y:S01]  /*72cf0*/  LDL.LU R50, [R1+0x4a8] ;  /* 0x0004a80001327983 */ /* 0x000ee20000300800 */
        /* <DEDUP_REMOVED lines=8> */
[----:B------:R-:W3:Y:S02]  /*72d80*/  LDL.LU.64 R26, [R1+0x3248] ;  /* 0x00324800011a7983 */ /* 0x000ee40000300a00 */
[----:B------:R-:W3:Y:S11]  /*72d90*/  LDL.LU.64 R24, [R1+0x3240] ;  /* 0x0032400001187983 */ /* 0x000ef60000300a00 */
[----:B------:R-:W-:Y:S09]  /*72da0*/  @!UPT UIADD3 URZ, URZ, URZ, URZ ;  /* 0x0000003f3f3ff290 */ /* 0x000ff2000fffe03f */
[----:B------:R-:W-:Y:S01]  /*72db0*/  STL.64 [R1+0x5c0], R28 ;  /* 0x0005c01c01007387 */ /* 0x000fe20000100a00 */
[----:B------:R0:W-:Y:S03]  /*72dc0*/  STL.64 [R1+0x5c8], R30 ;  /* 0x0005c81e01007387 */ /* 0x0001e60000100a00 */
[----:B0-----:R-:W3:Y:S01]  /*72dd0*/  LDL.LU.64 R30, [R1+0x3238] ;  /* 0x00323800011e7983 */ /* 0x001ee20000300a00 */
[C---:B----4-:R-:W-:Y:S01]  /*72de0*/  HMMA.16816.F32.BF16 R20, R44.reuse, R22, R36 ;  /* 0x000000162c14723c */ /* 0x050fe20000041824 */
[----:B------:R-:W4:Y:S02]  /*72df0*/  LDL.LU.64 R38, [R1+0x3230] ;  /* 0x0032300001267983 */ /* 0x000f240000300a00 */
[----:B------:R-:W4:Y:S11]  /*72e00*/  LDL.LU.64 R36, [R1+0x3228] ;  /* 0x0032280001247983 */ /* 0x000f360000300a00 */
[----:B------:R-:W-:Y:S09]  /*72e10*/  @!UPT UIADD3 URZ, URZ, URZ, URZ ;  /* 0x0000003f3f3ff290 */ /* 0x000ff2000fffe03f */
[----:B------:R-:W-:Y:S01]  /*72e20*/  STL.64 [R1+0x3f0], R20 ;  /* 0x0003f01401007387 */ /* 0x000fe20000100a00 */
[----:B------:R0:W-:Y:S03]  /*72e30*/  STL.64 [R1+0x3f8], R22 ;  /* 0x0003f81601007387 */ /* 0x0001e60000100a00 */
[----:B0-----:R-:W4:Y:S01]  /*72e40*/  LDL.LU.64 R22, [R1+0x3220] ;  /* 0x0032200001167983 */ /* 0x001f220000300a00 */
[C---:B--2---:R-:W-:Y:S03]  /*72e50*/  HMMA.16816.F32.BF16 R8, R44.reuse, R10, R40 ;  /* 0x0000000a2c08723c */ /* 0x044fe60000041828 */
[----:B------:R-:W2:Y:S11]  /*72e60*/  LDL.LU.64 R42, [R1+0x3218] ;  /* 0x00321800012a7983 */ /* 0x000eb60000300a00 */
[----:B------:R-:W-:Y:S09]  /*72e70*/  @!UPT UIADD3 URZ, URZ, URZ, URZ ;  /* 0x0000003f3f3ff290 */ /* 0x000ff2000fffe03f */
[----:B------:R-:W-:Y:S01]  /*72e80*/  STL.64 [R1+0x3e0], R8 ;  /* 0x0003e00801007387 */ /* 0x000fe20000100a00 */
[----:B------:R0:W-:Y:S03]  /*72e90*/  STL.64 [R1+0x3e8], R10 ;  /* 0x0003e80a01007387 */ /* 0x0001e60000100a00 */
[----:B0-----:R-:W2:Y:S01]  /*72ea0*/  LDL.LU.64 R10, [R1+0x3210] ;  /* 0x00321000010a7983 */ /* 0x001ea20000300a00 */
[----:B------:R-:W2:Y:S01]  /*72eb0*/  LDL.LU.64 R8, [R1+0x3208] ;  /* 0x0032080001087983 */ /* 0x000ea20000300a00 */
[C---:B---3--:R-:W-:Y:S01]  /*72ec0*/  HMMA.16816.F32.BF16 R28, R44.reuse, R30, R24 ;  /* 0x0000001e2c1c723c */ /* 0x048fe20000041818 */
[----:B------:R-:W3:Y:S07]  /*72ed0*/  LDL.LU.64 R26, [R1+0x3200] ;  /* 0x00320000011a7983 */ /* 0x000eee0000300a00 */
[C---:B----4-:R-:W-:Y:S11]  /*72ee0*/  HMMA.16816.F32.BF16 R20, R44.reuse, R22, R36 ;  /* 0x000000162c14723c */ /* 0x050ff60000041824 */
[----:B------:R-:W-:Y:S04]  /*72ef0*/  @!UPT UIADD3 URZ, URZ, URZ, URZ ;  /* 0x0000003f3f3ff290 */ /* 0x000fe8000fffe03f */
[----:B------:R-:W-:Y:S01]  /*72f00*/  STL.64 [R1+0x3d0], R28 ;  /* 0x0003d01c01007387 */ /* 0x000fe20000100a00 */
[----:B------:R0:W-:Y:S03]  /*72f10*/  STL.64 [R1+0x3d8], R30 ;  /* 0x0003d81e01007387 */ /* 0x0001e60000100a00 */
[----:B0-----:R-:W4:Y:S01]  /*72f20*/  LDL.LU.64 R30, [R1+0x31f8] ;  /* 0x0031f800011e7983 */ /* 0x001f220000300a00 */
[----:B------:R-:W4:Y:S02]  /*72f30*/  LDL.LU.64 R28, [R1+0x31f0] ;  /* 0x0031f000011c7983 */ /* 0x000f240000300a00 */
[----:B------:R-:W4:Y:S01]  /*72f40*/  LDL.LU.64 R38, [R1+0x31e8] ;  /* 0x0031e80001267983 */ /* 0x000f220000300a00 */
[----:B------:R-:W-:Y:S01]  /*72f50*/  STL.64 [R1+0x3c0], R20 ;  /* 0x0003c01401007387 */ /* 0x000fe20000100a00 */
[----:B------:R0:W-:Y:S03]  /*72f60*/  STL.64 [R1+0x3c8], R22 ;  /* 0x0003c81601007387 */ /* 0x0001e60000100a00 */
[----:B0-----:R-:W4:Y:S01]  /*72f70*/  LDL.LU.64 R22, [R1+0x31e0] ;  /* 0x0031e00001167983 */ /* 0x001f220000300a00 */
[----:B------:R-:W4:Y:S01]  /*72f80*/  LDL.LU.64 R20, [R1+0x31d8] ;  /* 0x0031d80001147983 */ /* 0x000f220000300a00 */
[C---:B--2---:R-:W-:Y:S02]  /*72f90*/  HMMA.16816.F32.BF16 R40, R44.reuse, R42, R12 ;  /* 0x0000002a2c28723c */ /* 0x044fe4000004180c */
[----:B------:R-:W2:Y:S11]  /*72fa0*/  LDL.LU.64 R14, [R1+0x31d0] ;  /* 0x0031d000010e7983 */ /* 0x000eb60000300a00 */
[----:B------:R-:W-:Y:S10]  /*72fb0*/  @!UPT UIADD3 URZ, URZ, URZ, URZ ;  /* 0x0000003f3f3ff290 */ /* 0x000ff4000fffe03f */
[----:B------:R-:W-:Y:S01]  /*72fc0*/  STL.64 [R1+0x3b0], R40 ;  /* 0x0003b02801007387 */ /* 0x000fe20000100a00 */
[----:B------:R0:W-:Y:S03]  /*72fd0*/  STL.64 [R1+0x3b8], R42 ;  /* 0x0003b82a01007387 */ /* 0x0001e60000100a00 */
[----:B0-----:R-:W2:Y:S01]  /*72fe0*/  LDL.LU.64 R42, [R1+0x31c8] ;  /* 0x0031c800012a7983 */ /* 0x001ea20000300a00 */
[C---:B---3--:R-:W-:Y:S01]  /*72ff0*/  HMMA.16816.F32.BF16 R24, R44.reuse, R26, R8 ;  /* 0x0000001a2c18723c */ /* 0x048fe20000041808 */
[----:B------:R-:W3:Y:S02]  /*73000*/  LDL.LU.64 R10, [R1+0x31c0] ;  /* 0x0031c000010a7983 */ /* 0x000ee40000300a00 */
[----:B------:R-:W3:Y:S11]  /*73010*/  LDL.LU.64 R8, [R1+0x31b8] ;  /* 0x0031b80001087983 */ /* 0x000ef60000300a00 */
[----:B------:R-:W-:Y:S09]  /*73020*/  @!UPT UIADD3 URZ, URZ, URZ, URZ ;  /* 0x0000003f3f3ff290 */ /* 0x000ff2000fffe03f */
[----:B------:R-:W-:Y:S01]  /*73030*/  STL.64 [R1+0x3a0], R24 ;  /* 0x0003a01801007387 */ /* 0x000fe20000100a00 */
[----:B------:R0:W-:Y:S03]  /*73040*/  STL.64 [R1+0x3a8], R26 ;  /* 0x0003a81a01007387 */ /* 0x0001e60000100a00 */
[----:B0-----:R-:W3:Y:S01]  /*73050*/  LDL.LU.64 R26, [R1+0x31b0] ;  /* 0x0031b000011a7983 */ /* 0x001ee20000300a00 */
[C---:B----4-:R-:W-:Y:S03]  /*73060*/  HMMA.16816.F32.BF16 R36, R44.reuse, R38, R28 ;  /* 0x000000262c24723c */ /* 0x050fe6000004181c */
[----:B------:R-:W4:Y:S01]  /*73070*/  LDL.LU.64 R30, [R1+0x31a8] ;  /* 0x0031a800011e7983 */ /* 0x000f220000300a00 */
[----:B------:R-:W4:Y:S11]  /*73080*/  LDL.LU.64 R28, [R1+0x31a0] ;  /* 0x0031a000011c7983 */ /* 0x000f360000300a00 */
[----:B------:R-:W-:Y:S08]  /*73090*/  @!UPT UIADD3 URZ, URZ, URZ, URZ ;  /* 0x0000003f3f3ff290 */ /* 0x000ff0000fffe03f */
[----:B------:R-:W-:Y:S01]  /*730a0*/  STL.64 [R1+0x390], R36 ;  /* 0x0003902401007387 */ /* 0x000fe20000100a00 */
[----:B------:R0:W-:Y:S03]  /*730b0*/  STL.64 [R1+0x398], R38 ;  /* 0x0003982601007387 */ /* 0x0001e60000100a00 */
[----:B0-----:R-:W4:Y:S01]  /*730c0*/  LDL.LU.64 R38, [R1+0x3198] ;  /* 0x0031980001267983 */ /* 0x001f220000300a00 */
        /* <DEDUP_REMOVED lines=14> */
[C---:B---3--:R-:W-:Y:S01]  /*731b0*/  HMMA.16816.F32.BF16 R24, R44.reuse, R26, R8 ;  /* 0x0000001a2c18723c */ /* 0x048fe20000041808 */
[----:B------:R-:W3:Y:S11]  /*731c0*/  LDL.LU.64 R10, [R1+0x3160] ;  /* 0x00316000010a7983 */ /* 0x000ef60000300a00 */
[----:B------:R-:W-:Y:S11]  /*731d0*/  @!UPT UIADD3 URZ, URZ, URZ, URZ ;  /* 0x0000003f3f3ff290 */ /* 0x000ff6000fffe03f */
[----:B------:R-:W-:Y:S01]  /*731e0*/  STL.64 [R1+0x360], R24 ;  /* 0x0003601801007387 */ /* 0x000fe20000100a00 */
[----:B------:R0:W-:Y:S03]  /*731f0*/  STL.64 [R1+0x368], R26 ;  /* 0x0003681a01007387 */ /* 0x0001e60000100a00 */
[----:B0-----:R-:W3:Y:S01]  /*73200*/  LDL.LU.64 R26, [R1+0x3158] ;  /* 0x00315800011a7983 */ /* 0x001ee20000300a00 */
[----:B------:R-:W3:Y:S01]  /*73210*/  LDL.LU.64 R24, [R1+0x3150] ;  /* 0x0031500001187983 */ /* 0x000ee20000300a00 */
[C---:B----4-:R-:W-:Y:S02]  /*73220*/  HMMA.16816.F32.BF16 R36, R44.reuse, R38, R28 ;  /* 0x000000262c24723c */ /* 0x050fe4000004181c */
[----:B------:R-:W4:Y:S11]  /*73230*/  LDL.LU.64 R30, [R1+0x3148] ;  /* 0x00314800011e7983 */ /* 0x000f360000300a00 */
[----:B------:R-:W-:Y:S10]  /*73240*/  @!UPT UIADD3 URZ, URZ, URZ, URZ ;  /* 0x0000003f3f3ff290 */ /* 0x000ff4000fffe03f */
[----:B------:R-:W-:Y:S01]  /*73250*/  STL.64 [R1+0x5b0], R36 ;  /* 0x0005b02401007387 */ /* 0x000fe20000100a00 */
[----:B------:R0:W-:Y:S03]  /*73260*/  STL.64 [R1+0x5b8], R38 ;  /* 0x0005b82601007387 */ /* 0x0001e60000100a00 */
[----:B0-----:R-:W4:Y:S01]  /*73270*/  LDL.LU.64 R38, [R1+0x3140] ;  /* 0x0031400001267983 */ /* 0x001f220000300a00 */
[----:B------:R-:W4:Y:S01]  /*73280*/  LDL.LU.64 R36, [R1+0x3138] ;  /* 0x0031380001247983 */ /* 0x000f220000300a00 */
[C---:B--2---:R-:W-:Y:S02]  /*73290*/  HMMA.16816.F32.BF16 R12, R44.reuse, R14, R20 ;  /* 0x0000000e2c0c723c */ /* 0x044fe40000041814 */
[----:B------:R-:W2:Y:S06]  /*732a0*/  LDL.LU.64 R22, [R1+0x3130] ;  /* 0x0031300001167983 */ /* 0x000eac0000300a00 */
[C---:B------:R-:W-:Y:S11]  /*732b0*/  HMMA.16816.F32.BF16 R56, R44.reuse, R58, R52 ;  /* 0x0000003a2c38723c */ /* 0x040ff60000041834 */
[----:B------:R-:W-:Y:S04]  /*732c0*/  @!UPT UIADD3 URZ, URZ, URZ, URZ ;  /* 0x0000003f3f3ff290 */ /* 0x000fe8000fffe03f */
[----:B------:R-:W-:Y:S01]  /*732d0*/  STL.64 [R1+0x5a0], R12 ;  /* 0x0005a00c01007387 */ /* 0x000fe20000100a00 */
[----:B------:R0:W-:Y:S03]  /*732e0*/  STL.64 [R1+0x5a8], R14 ;  /* 0x0005a80e01007387 */ /* 0x0001e60000100a00 */
[----:B0-----:R-:W2:Y:S01]  /*732f0*/  LDL.LU.64 R14, [R1+0x3128] ;  /* 0x00312800010e7983 */ /* 0x001ea20000300a00 */
[----:B------:R-:W2:Y:S02]  /*73300*/  LDL.LU.64 R54, [R1+0x3120] ;  /* 0x0031200001367983 */ /* 0x000ea40000300a00 */
[----:B------:R-:W2:Y:S02]  /*73310*/  LDL.LU.64 R52, [R1+0x3118] ;  /* 0x0031180001347983 */ /* 0x000ea40000300a00 */
[----:B------:R-:W-:Y:S01]  /*73320*/  STL.64 [R1+0x590], R56 ;  /* 0x0005903801007387 */ /* 0x000fe20000100a00 */
[----:B------:R0:W-:Y:S01]  /*73330*/  STL.64 [R1+0x598], R58 ;  /* 0x0005983a01007387 */ /* 0x0001e20000100a00 */
[C---:B---3--:R-:W-:Y:S03]  /*73340*/  HMMA.16816.F32.BF16 R8, R44.reuse, R10, R40 ;  /* 0x0000000a2c08723c */ /* 0x048fe60000041828 */
[----:B0-----:R-:W3:Y:S01]  /*73350*/  LDL.LU.64 R58, [R1+0x3110] ;  /* 0x00311000013a7983 */ /* 0x001ee20000300a00 */
[----:B------:R-:W3:Y:S02]  /*73360*/  LDL.LU.64 R42, [R1+0x3108] ;  /* 0x00310800012a7983 */ /* 0x000ee40000300a00 */
[----:B------:R-:W3:Y:S11]  /*73370*/  LDL.LU.64 R40, [R1+0x3100] ;  /* 0x0031000001287983 */ /* 0x000ef60000300a00 */
[----:B------:R-:W-:Y:S06]  /*73380*/  @!UPT UIADD3 URZ, URZ, URZ, URZ ;  /* 0x0000003f3f3ff290 */ /* 0x000fec000fffe03f */
        /* <DEDUP_REMOVED lines=11> */
[----:B------:R-:W2:Y:S05]  /*73440*/  LDL.LU.64 R38, [R1+0x30d8] ;  /* 0x0030d80001267983 */ /* 0x000eaa0000300a00 */
[C---:B------:R-:W-:Y:S11]  /*73450*/  HMMA.16816.F32.BF16 R12, R44.reuse, R14, R16 ;  /* 0x0000000e2c0c723c */ /* 0x040ff60000041810 */
[----:B------:R-:W-:Y:S04]  /*73460*/  @!UPT UIADD3 URZ, URZ, URZ, URZ ;  /* 0x0000003f3f3ff290 */ /* 0x000fe8000fffe03f */
[----:B------:R-:W-:Y:S01]  /*73470*/  STL.64 [R1+0x560], R20 ;  /* 0x0005601401007387 */ /* 0x000fe20000100a00 */
[----:B------:R0:W-:Y:S03]  /*73480*/  STL.64 [R1+0x568], R22 ;  /* 0x0005681601007387 */ /* 0x0001e60000100a00 */
[----:B0-----:R-:W2:Y:S01]  /*73490*/  LDL.LU.64 R22, [R1+0x30d0] ;  /* 0x0030d00001167983 */ /* 0x001ea20000300a00 */
[----:B------:R-:W2:Y:S02]  /*734a0*/  LDL.LU.64 R20, [R1+0x30c8] ;  /* 0x0030c80001147983 */ /* 0x000ea40000300a00 */
[----:B------:R-:W2:Y:S01]  /*734b0*/  LDL.LU.64 R18, [R1+0x30c0] ;  /* 0x0030c00001127983 */ /* 0x000ea20000300a00 */
[C---:B---3--:R-:W-:Y:S01]  /*734c0*/  HMMA.16816.F32.BF16 R56, R44.reuse, R58, R52 ;  /* 0x0000003a2c38723c */ /* 0x048fe20000041834 */
[----:B------:R-:W-:Y:S01]  /*734d0*/  STL.64 [R1+0x550], R12 ;  /* 0x0005500c01007387 */ /* 0x000fe20000100a00 */
[----:B------:R0:W-:Y:S03]  /*734e0*/  STL.64 [R1+0x558], R14 ;  /* 0x0005580e01007387 */ /* 0x0001e60000100a00 */
[----:B0-----:R-:W3:Y:S01]  /*734f0*/  LDL.LU.64 R14, [R1+0x30b8] ;  /* 0x0030b800010e7983 */ /* 0x001ee20000300a00 */
[----:B------:R-:W3:Y:S02]  /*73500*/  LDL.LU.64 R12, [R1+0x30b0] ;  /* 0x0030b000010c7983 */ /* 0x000ee40000300a00 */
[----:B------:R-:W3:Y:S11]  /*73510*/  LDL.LU.64 R54, [R1+0x30a8] ;  /* 0x0030a80001367983 */ /* 0x000ef60000300a00 */
[----:B------:R-:W-:Y:S04]  /*73520*/  @!UPT UIADD3 URZ, URZ, URZ, URZ ;  /* 0x0000003f3f3ff290 */ /* 0x000fe8000fffe03f */
[----:B------:R-:W-:Y:S01]  /*73530*/  STL.64 [R1+0x540], R56 ;  /* 0x0005403801007387 */ /* 0x000fe20000100a00 */
[----:B------:R0:W-:Y:S01]  /*73540*/  STL.64 [R1+0x548], R58 ;  /* 0x0005483a01007387 */ /* 0x0001e20000100a00 */
[C---:B------:R-:W-:Y:S02]  /*73550*/  HMMA.16816.F32.BF16 R8, R44.reuse, R10, R40 ;  /* 0x0000000a2c08723c */ /* 0x040fe40000041828 */
[----:B0-----:R-:W3:Y:S01]  /*73560*/  LDL.LU.64 R58, [R1+0x30a0] ;  /* 0x0030a000013a7983 */ /* 0x001ee20000300a00 */
[----:B------:R-:W3:Y:S02]  /*73570*/  LDL.LU.64 R56, [R1+0x3098] ;  /* 0x0030980001387983 */ /* 0x000ee40000300a00 */
[----:B------:R-:W3:Y:S11]  /*73580*/  LDL.LU.64 R42, [R1+0x3090] ;  /* 0x00309000012a7983 */ /* 0x000ef60000300a00 */
[----:B------:R-:W-:Y:S07]  /*73590*/  @!UPT UIADD3 URZ, URZ, URZ, URZ ;  /* 0x0000003f3f3ff290 */ /* 0x000fee000fffe03f */
        /* <DEDUP_REMOVED lines=17> */
[C---:B------:R-:W-:Y:S03]  /*736b0*/  HMMA.16816.F32.BF16 R16, R44.reuse, R18, R20 ;  /* 0x000000122c10723c */ /* 0x040fe60000041814 */
[----:B------:R-:W2:Y:S01]  /*736c0*/  LDL.LU.64 R22, [R1+0x3050] ;  /* 0x0030500001167983 */ /* 0x000ea20000300a00 */
[----:B------:R0:W5:Y:S04]  /*736d0*/  LDL.LU.64 R20, [R1+0x3048] ;  /* 0x0030480001147983 */ /* 0x0001680000300a00 */
[C---:B---3--:R-:W-:Y:S11]  /*736e0*/  HMMA.16816.F32.BF16 R52, R44.reuse, R54, R12 ;  /* 0x000000362c34723c */ /* 0x048ff6000004180c */
[----:B------:R-:W-:Y:S04]  /*736f0*/  @!UPT UIADD3 URZ, URZ, URZ, URZ ;  /* 0x0000003f3f3ff290 */ /* 0x000fe8000fffe03f */
[----:B------:R-:W-:Y:S01]  /*73700*/  STL.64 [R1+0x500], R16 ;  /* 0x0005001001007387 */ /* 0x000fe20000100a00 */
[----:B------:R1:W-:Y:S03]  /*73710*/  STL.64 [R1+0x508], R18 ;  /* 0x0005081201007387 */ /* 0x0003e60000100a00 */
[----:B-1----:R-:W3:Y:S01]  /*73720*/  LDL.LU.64 R18, [R1+0x3040] ;  /* 0x0030400001127983 */ /* 0x002ee20000300a00 */
[----:B------:R0:W5:Y:S02]  /*73730*/  LDL.LU.64 R16, [R1+0x3038] ;  /* 0x0030380001107983 */ /* 0x0001640000300a00 */
[----:B------:R-:W3:Y:S01]  /*73740*/  LDL.LU.64 R14, [R1+0x3030] ;  /* 0x00303000010e7983 */ /* 0x000ee20000300a00 */
[C---:B------:R-:W-:Y:S01]  /*73750*/  HMMA.16816.F32.BF16 R40, R44.reuse, R42, R56 ;  /* 0x0000002a2c28723c */ /* 0x040fe20000041838 */
[----:B------:R-:W-:Y:S01]  /*73760*/  STL.64 [R1+0x4f0], R52 ;  /* 0x0004f03401007387 */ /* 0x000fe20000100a00 */
[----:B------:R1:W-:Y:S03]  /*73770*/  STL.64 [R1+0x4f8], R54 ;  /* 0x0004f83601007387 */ /* 0x0003e60000100a00 */
[----:B-1----:R-:W3:Y:S01]  /*73780*/  LDL.LU.64 R54, [R1+0x3028] ;  /* 0x0030280001367983 */ /* 0x002ee20000300a00 */
[----:B------:R0:W5:Y:S02]  /*73790*/  LDL.LU R53, [R1+0x3020] ;  /* 0x0030200001357983 */ /* 0x0001640000300800 */
[----:B------:R-:W3:Y:S02]  /*737a0*/  LDL.LU.64 R58, [R1+0x3018] ;  /* 0x00301800013a7983 */ /* 0x000ee40000300a00 */
[----:B------:R-:W3:Y:S11]  /*737b0*/  LDL.LU R57, [R1+0x3010] ;  /* 0x0030100001397983 */ /* 0x000ef60000300800 */
[----:B------:R-:W-:Y:S02]  /*737c0*/  @!UPT UIADD3 URZ, URZ, URZ, URZ ;  /* 0x0000003f3f3ff290 */ /* 0x000fe4000fffe03f */
[----:B------:R-:W-:Y:S01]  /*737d0*/  STL.64 [R1+0x4e0], R40 ;  /* 0x0004e02801007387 */ /* 0x000fe20000100a00 */
[----:B------:R1:W-:Y:S02]  /*737e0*/  STL.64 [R1+0x4e8], R42 ;  /* 0x0004e82a01007387 */ /* 0x0003e40000100a00 */
[----:B-1----:R-:W-:Y:S01]  /*737f0*/  HMMA.16816.F32.BF16 R40, R44, R10, R4 ;  /* 0x0000000a2c28723c */ /* 0x002fe20000041804 */
[----:B------:R-:W-:-:S07]  /*73800*/  IMAD.MOV.U32 R51, RZ, RZ, R61 ;  /* 0x000000ffff337224 */ /* 0x000fce00078e003d */
[C---:B----4-:R-:W-:Y:S11]  /*73810*/  HMMA.16816.F32.BF16 R4, R44.reuse, R30, R24 ;  /* 0x0000001e2c04723c */ /* 0x050ff60000041818 */
[----:B------:R-:W-:Y:S04]  /*73820*/  @!UPT UIADD3 URZ, URZ, URZ, URZ ;  /* 0x0000003f3f3ff290 */ /* 0x000fe8000fffe03f */
[----:B------:R-:W-:Y:S01]  /*73830*/  STL.64 [R1+0x4d0], R40 ;  /* 0x0004d02801007387 */ /* 0x000fe20000100a00 */
[----:B------:R-:W-:Y:S02]  /*73840*/  STL.64 [R1+0x4d8], R42 ;  /* 0x0004d82a01007387 */ /* 0x000fe40000100a00 */
[----:B------:R-:W4:Y:S05]  /*73850*/  LDL.LU R61, [R1+0x1528] ;  /* 0x00152800013d7983 */ /* 0x000f2a0000300800 */
[----:B------:R-:W-:Y:S01]  /*73860*/  STL.64 [R1+0x4c0], R4 ;  /* 0x0004c00401007387 */ /* 0x000fe20000100a00 */
[----:B------:R3:W-:Y:S01]  /*73870*/  STL.64 [R1+0x4c8], R6 ;  /* 0x0004c80601007387 */ /* 0x0007e20000100a00 */
[C---:B--2---:R-:W-:Y:S11]  /*73880*/  HMMA.16816.F32.BF16 R8, R44.reuse, R38, R32 ;  /* 0x000000262c08723c */ /* 0x044ff60000041820 */
[----:B------:R-:W-:Y:S11]  /*73890*/  @!UPT UIADD3 URZ, URZ, URZ, URZ ;  /* 0x0000003f3f3ff290 */ /* 0x000ff6000fffe03f */
[----:B------:R-:W-:Y:S01]  /*738a0*/  @!UPT UIADD3 URZ, URZ, URZ, URZ ;  /* 0x0000003f3f3ff290 */ /* 0x000fe2000fffe03f */
[----:B------:R1:W-:Y:S01]  /*738b0*/  STL.64 [R1+0x4b0], R8 ;  /* 0x0004b00801007387 */ /* 0x0003e20000100a00 */
[----:B------:R2:W-:Y:S01]  /*738c0*/  STL.64 [R1+0x4b8], R10 ;  /* 0x0004b80a01007387 */ /* 0x0005e20000100a00 */
[----:B---3--:R-:W-:Y:S11]  /*738d0*/  HMMA.16816.F32.BF16 R4, R44, R58, R48 ;  /* 0x0000003a2c04723c */ /* 0x008ff60000041830 */
[----:B------:R-:W-:Y:S11]  /*738e0*/  @!UPT UIADD3 URZ, URZ, URZ, URZ ;  /* 0x0000003f3f3ff290 */ /* 0x000ff6000fffe03f */
[----:B------:R-:W-:Y:S01]  /*738f0*/  @!UPT UIADD3 URZ, URZ, URZ, URZ ;  /* 0x0000003f3f3ff290 */ /* 0x000fe2000fffe03f */
[----:B------:R-:W-:Y:S01]  /*73900*/  STL.64 [R1+0x4a0], R4 ;  /* 0x0004a00401007387 */ /* 0x000fe20000100a00 */
[----:B------:R-:W-:Y:S02]  /*73910*/  STL.64 [R1+0x4a8], R6 ;  /* 0x0004a80601007387 */ /* 0x000fe40000100a00 */
        /* <DEDUP_REMOVED lines=23> */
[----:B------:R-:W-:-:S02]  /*73a90*/  IMAD.MOV.U32 R59, RZ, RZ, R5 ;  /* 0x000000ffff3b7224 */ /* 0x000fc400078e0005 */
[----:B------:R-:W-:Y:S02]  /*73aa0*/  IMAD.MOV.U32 R58, RZ, RZ, R4 ;  /* 0x000000ffff3a7224 */ /* 0x000fe400078e0004 */
[----:B------:R-:W4:Y:S01]  /*73ab0*/  LDL.LU R31, [R1+0x46c] ;  /* 0x00046c00011f7983 */ /* 0x000f220000300800 */
[----:B-1----:R-:W4:Y:S01]  /*73ac0*/  LDL.LU R8, [R1+0x440] ;  /* 0x0004400001087983 */ /* 0x002f220000300800 */
[----:B------:R-:W4:Y:S02]  /*73ad0*/  LDL.LU R9, [R1+0x444] ;  /* 0x0004440001097983 */ /* 0x000f240000300800 */
[----:B--2---:R-:W2:Y:S02]  /*73ae0*/  LDL.LU R10, [R1+0x448] ;  /* 0x00044800010a7983 */ /* 0x004ea40000300800 */
[----:B------:R-:W2:Y:S01]  /*73af0*/  LDL.LU R11, [R1+0x44c] ;  /* 0x00044c00010b7983 */ /* 0x000ea20000300800 */
[----:B------:R-:W-:Y:S01]  /*73b00*/  STL.64 [R1+0x2fc0], R58 ;  /* 0x002fc03a01007387 */ /* 0x000fe20000100a00 */
[----:B------:R1:W-:Y:S02]  /*73b10*/  STL [R1+0x2fb8], R57 ;  /* 0x002fb83901007387 */ /* 0x0003e40000100800 */
[----:B------:R-:W2:Y:S01]  /*73b20*/  LDL.LU R56, [R1+0x410] ;  /* 0x0004100001387983 */ /* 0x000ea20000300800 */
[----:B-1----:R-:W2:Y:S01]  /*73b30*/  LDL.LU R57, [R1+0x414] ;  /* 0x0004140001397983 */ /* 0x002ea20000300800 */
[----:B------:R-:W2:Y:S02]  /*73b40*/  LDL.LU R58, [R1+0x418] ;  /* 0x00041800013a7983 */ /* 0x000ea40000300800 */
[----:B------:R-:W2:Y:S01]  /*73b50*/  LDL.LU R59, [R1+0x41c] ;  /* 0x00041c00013b7983 */ /* 0x000ea20000300800 */
[C---:B---3--:R-:W-:Y:S01]  /*73b60*/  HMMA.16816.F32.BF16 R48, R44.reuse, R54, R48 ;  /* 0x000000362c30723c */ /* 0x048fe20000041830 */
[----:B--2---:R-:W-:Y:S01]  /*73b70*/  STL.64 [R1+0x2fd0], R58 ;  /* 0x002fd03a01007387 */ /* 0x004fe20000100a00 */
[----:B------:R1:W-:Y:S03]  /*73b80*/  STL.64 [R1+0x2fc8], R56 ;  /* 0x002fc83801007387 */ /* 0x0003e60000100a00 */
[----:B-1----:R-:W2:Y:S01]  /*73b90*/  LDL.LU R56, [R1+0x420] ;  /* 0x0004200001387983 */ /* 0x002ea20000300800 */
[----:B------:R-:W2:Y:S02]  /*73ba0*/  LDL.LU R57, [R1+0x424] ;  /* 0x0004240001397983 */ /* 0x000ea40000300800 */
[----:B------:R-:W2:Y:S02]  /*73bb0*/  LDL.LU R58, [R1+0x428] ;  /* 0x00042800013a7983 */ /* 0x000ea40000300800 */
[----:B------:R-:W2:Y:S01]  /*73bc0*/  LDL.LU R59, [R1+0x42c] ;  /* 0x00042c00013b7983 */ /* 0x000ea20000300800 */
[----:B------:R-:W3:Y:S01]  /*73bd0*/  LDL.LU R4, [R1+0x400] ;  /* 0x0004000001047983 */ /* 0x000ee20000300800 */
[----:B------:R-:W3:Y:S02]  /*73be0*/  LDL.LU R5, [R1+0x404] ;  /* 0x0004040001057983 */ /* 0x000ee40000300800 */
[----:B------:R-:W3:Y:S02]  /*73bf0*/  LDL.LU R6, [R1+0x408] ;  /* 0x0004080001067983 */ /* 0x000ee40000300800 */
[----:B------:R-:W3:Y:S01]  /*73c00*/  LDL.LU R7, [R1+0x40c] ;  /* 0x00040c0001077983 */ /* 0x000ee20000300800 */
[----:B------:R-:W2:Y:S06]  /*73c10*/  LDL.LU.64 R12, [R1+0x348] ;  /* 0x00034800010c7983 */ /* 0x000eac0000300a00 */
[----:B------:R-:W-:Y:S02]  /*73c20*/  STL.64 [R1+0x490], R48 ;  /* 0x0004903001007387 */ /* 0x000fe40000100a00 */
[----:B------:R1:W-:Y:S02]  /*73c30*/  STL.64 [R1+0x498], R50 ;  /* 0x0004983201007387 */ /* 0x0003e40000100a00 */
[----:B-1----:R-:W4:Y:S02]  /*73c40*/  LDL.LU.64 R50, [R1+0x3008] ;  /* 0x0030080001327983 */ /* 0x002f240000300a00 */
[C---:B----4-:R-:W-:Y:S11]  /*73c50*/  HMMA.16816.F32.BF16 R36, R44.reuse, R50, R36 ;  /* 0x000000322c24723c */ /* 0x050ff60000041824 */
[----:B------:R-:W-:Y:S11]  /*73c60*/  @!UPT UIADD3 URZ, URZ, URZ, URZ ;  /* 0x0000003f3f3ff290 */ /* 0x000ff6000fffe03f */
[----:B------:R-:W-:Y:S01]  /*73c70*/  @!UPT UIADD3 URZ, URZ, URZ, URZ ;  /* 0x0000003f3f3ff290 */ /* 0x000fe2000fffe03f */
[----:B------:R-:W-:Y:S01]  /*73c80*/  STL.64 [R1+0x480], R36 ;  /* 0x0004802401007387 */ /* 0x000fe20000100a00 */
[----:B------:R1:W-:Y:S03]  /*73c90*/  STL.64 [R1+0x488], R38 ;  /* 0x0004882601007387 */ /* 0x0003e60000100a00 */
        /* <DEDUP_REMOVED lines=11> */
[----:B------:R-:W-:Y:S02]  /*73d50*/  IMAD.MOV.U32 R35, RZ, RZ, R31 ;  /* 0x000000ffff237224 */ /* 0x000fe400078e001f */
[----:B------:R1:W-:Y:S02]  /*73d60*/  STL.64 [R1+0x468], R30 ;  /* 0x0004681e01007387 */ /* 0x0003e40000100a00 */
[----:B------:R-:W-:Y:S02]  /*73d70*/  IMAD.MOV.U32 R34, RZ, RZ, R30 ;  /* 0x000000ffff227224 */ /* 0x000fe400078e001e */
        /* <DEDUP_REMOVED lines=8> */
[----:B-1----:R-:W4:Y:S01]  /*73e00*/  LDL.LU.64 R26, [R1+0x2fe8] ;  /* 0x002fe800011a7983 */ /* 0x002f220000300a00 */
[C---:B------:R-:W-:Y:S08]  /*73e10*/  HMMA.16816.F32.BF16 R40, R44.reuse, R22, R40 ;  /* 0x000000162c28723c */ /* 0x040ff00000041828 */
[C---:B--2---:R-:W-:Y:S11]  /*73e20*/  HMMA.16816.F32.BF16 R56, R44.reuse, R18, R56 ;  /* 0x000000122c38723c */ /* 0x044ff60000041838 */
[----:B------:R-:W-:Y:S05]  /*73e30*/  @!UPT UIADD3 URZ, URZ, URZ, URZ ;  /* 0x0000003f3f3ff290 */ /* 0x000fea000fffe03f */
[----:B------:R-:W-:Y:S01]  /*73e40*/  IMAD.MOV.U32 R23, RZ, RZ, R41 ;  /* 0x000000ffff177224 */ /* 0x000fe200078e0029 */
[C---:B----4-:R-:W-:Y:S11]  /*73e50*/  HMMA.16816.F32.BF16 R8, R44.reuse, R26, R8 ;  /* 0x0000001a2c08723c */ /* 0x050ff60000041808 */
[----:B------:R-:W-:Y:S11]  /*73e60*/  @!UPT UIADD3 URZ, URZ, URZ, URZ ;  /* 0x0000003f3f3ff290 */ /* 0x000ff6000fffe03f */
[----:B------:R-:W-:Y:S01]  /*73e70*/  @!UPT UIADD3 URZ, URZ, URZ, URZ ;  /* 0x0000003f3f3ff290 */ /* 0x000fe2000fffe03f */
[----:B------:R-:W-:Y:S01]  /*73e80*/  STL.64 [R1+0x440], R8 ;  /* 0x0004400801007387 */ /* 0x000fe20000100a00 */
[----:B------:R1:W-:Y:S03]  /*73e90*/  STL.64 [R1+0x448], R10 ;  /* 0x0004480a01007387 */ /* 0x0003e60000100a00 */
[----:B-1----:R-:W3:Y:S01]  /*73ea0*/  LDL.LU.64 R10, [R1+0x2fe0] ;  /* 0x002fe000010a7983 */ /* 0x002ee20000300a00 */
[----:B------:R1:W-:Y:S02]  /*73eb0*/  STL.64 [R1+0x430], R40 ;  /* 0x0004302801007387 */ /* 0x0003e40000100a00 */
[----:B------:R-:W-:Y:S02]  /*73ec0*/  STL.64 [R1+0x438], R42 ;  /* 0x0004382a01007387 */ /* 0x000fe40000100a00 */
[----:B-1----:R-:W-:Y:S02]  /*73ed0*/  IMAD.MOV.U32 R41, RZ, RZ, R3 ;  /* 0x000000ffff297224 */ /* 0x002fe400078e0003 */
[----:B------:R-:W2:Y:S01]  /*73ee0*/  LDL.LU R3, [R1+0x2fd8] ;  /* 0x002fd80001037983 */ /* 0x000ea20000300800 */
[----:B------:R-:W-:Y:S02]  /*73ef0*/  STL.64 [R1+0x420], R56 ;  /* 0x0004203801007387 */ /* 0x000fe40000100a00 */
[----:B------:R1:W-:Y:S02]  /*73f00*/  STL.64 [R1+0x428], R58 ;  /* 0x0004283a01007387 */ /* 0x0003e40000100a00 */
[----:B-1----:R-:W4:Y:S01]  /*73f10*/  LDL.LU.64 R58, [R1+0x2fd0] ;  /* 0x002fd000013a7983 */ /* 0x002f220000300a00 */
[----:B------:R-:W4:Y:S01]  /*73f20*/  LDL.LU.64 R56, [R1+0x2fc8] ;  /* 0x002fc80001387983 */ /* 0x000f220000300a00 */
[C---:B---3--:R-:W-:Y:S08]  /*73f30*/  HMMA.16816.F32.BF16 R4, R44.reuse, R10, R4 ;  /* 0x0000000a2c04723c */ /* 0x048ff00000041804 */
[----:B----4-:R-:W-:Y:S11]  /*73f40*/  HMMA.16816.F32.BF16 R56, R44, R14, R56 ;  /* 0x0000000e2c38723c */ /* 0x010ff60000041838 */
[----:B------:R-:W-:Y:S11]  /*73f50*/  @!UPT UIADD3 URZ, URZ, URZ, URZ ;  /* 0x0000003f3f3ff290 */ /* 0x000ff6000fffe03f */
[----:B------:R-:W-:Y:S01]  /*73f60*/  @!UPT UIADD3 URZ, URZ, URZ, URZ ;  /* 0x0000003f3f3ff290 */ /* 0x000fe2000fffe03f */
[----:B------:R-:W-:Y:S01]  /*73f70*/  STL.64 [R1+0x410], R56 ;  /* 0x0004103801007387 */ /* 0x000fe20000100a00 */
[----:B------:R1:W-:Y:S03]  /*73f80*/  STL.64 [R1+0x418], R58 ;  /* 0x0004183a01007387 */ /* 0x0003e60000100a00 */
[----:B-1----:R0:W5:Y:S01]  /*73f90*/  LDL.LU.64 R58, [R1+0x2fc0] ;  /* 0x002fc000013a7983 */ /* 0x0021620000300a00 */
[----:B------:R0:W5:Y:S02]  /*73fa0*/  LDL.LU R57, [R1+0x2fb8] ;  /* 0x002fb80001397983 */ /* 0x0001640000300800 */
[----:B------:R-:W-:Y:S02]  /*73fb0*/  STL.64 [R1+0x400], R4 ;  /* 0x0004000401007387 */ /* 0x000fe40000100a00 */
[----:B------:R1:W-:Y:S02]  /*73fc0*/  STL.64 [R1+0x408], R6 ;  /* 0x0004080601007387 */ /* 0x0003e40000100a00 */
[----:B-1----:R-:W3:Y:S01]  /*73fd0*/  LDL.LU.64 R6, [R1+0x2fb0] ;  /* 0x002fb00001067983 */ /* 0x002ee20000300a00 */
[----:B------:R-:W-:-:S02]  /*73fe0*/  IMAD.MOV.U32 R22, RZ, RZ, R40 ;  /* 0x000000ffff167224 */ /* 0x000fc400078e0028 */
[----:B------:R-:W-:Y:S02]  /*73ff0*/  IMAD.MOV.U32 R40, RZ, RZ, R60 ;  /* 0x000000ffff287224 */ /* 0x000fe400078e003c */
[----:B------:R-:W-:Y:S02]  /*74000*/  IMAD.MOV.U32 R42, RZ, RZ, R2 ;  /* 0x000000ffff2a7224 */ /* 0x000fe400078e0002 */
[----:B------:R-:W-:Y:S01]  /*74010*/  IMAD.MOV.U32 R43, RZ, RZ, R0 ;  /* 0x000000ffff2b7224 */ /* 0x000fe200078e0000 */
[----:B------:R-:W-:Y:S01]  /*74020*/  IADD3 R61, R61, 0x1, RZ ;  /* 0x000000013d3d7810 */ /* 0x000fe20007ffe0ff */
[----:B------:R-:W2:Y:S01]  /*74030*/  LDL.LU R10, [R1+0x170c] ;  /* 0x00170c00010a7983 */ /* 0x000ea20000300800 */
[----:B------:R-:W2:Y:S03]  /*74040*/  LDL.LU R11, [R1+0x1704] ;  /* 0x00170400010b7983 */ /* 0x000ea60000300800 */
[----:B------:R-:W-:Y:S01]  /*74050*/  STL [R1+0x1528], R61 ;  /* 0x0015283d01007387 */ /* 0x000fe20000100800 */
        /* <DEDUP_REMOVED lines=8> */
[----:B------:R-:W-:-:S02]  /*740e0*/  IMAD.MOV.U32 R55, RZ, RZ, R49 ;  /* 0x000000ffff377224 */ /* 0x000fc400078e0031 */
[----:B------:R-:W2:Y:S02]  /*740f0*/  LDL.LU R28, [R1+0x1708] ;  /* 0x00170800011c7983 */ /* 0x000ea40000300800 */
[----:B------:R-:W-:Y:S02]  /*74100*/  IMAD.MOV.U32 R54, RZ, RZ, R48 ;  /* 0x000000ffff367224 */ /* 0x000fe400078e0030 */
[----:B------:R-:W-:Y:S01]  /*74110*/  IMAD.MOV.U32 R60, RZ, RZ, c[0x0][0x188] ;  /* 0x00006200ff3c7624 */ /* 0x000fe200078e00ff */
[----:B------:R-:W2:Y:S01]  /*74120*/  LDL.LU R49, [R1+0x16dc] ;  /* 0x0016dc0001317983 */ /* 0x000ea20000300800 */
[----:B------:R-:W-:Y:S02]  /*74130*/  IMAD.MOV.U32 R39, RZ, RZ, R33 ;  /* 0x000000ffff277224 */ /* 0x000fe400078e0021 */
[----:B------:R-:W2:Y:S02]  /*74140*/  LDL.LU R48, [R1+0x1700] ;  /* 0x0017000001307983 */ /* 0x000ea40000300800 */
[----:B------:R-:W-:Y:S01]  /*74150*/  IMAD.MOV.U32 R51, RZ, RZ, R37 ;  /* 0x000000ffff337224 */ /* 0x000fe200078e0025 */
[----:B------:R-:W2:Y:S01]  /*74160*/  LDL.LU R33, [R1+0x16d4] ;  /* 0x0016d40001217983 */ /* 0x000ea20000300800 */
[----:B------:R-:W-:-:S02]  /*74170*/  IMAD.MOV.U32 R38, RZ, RZ, R32 ;  /* 0x000000ffff267224 */ /* 0x000fc400078e0020 */
[----:B------:R-:W2:Y:S02]  /*74180*/  LDL.LU R37, [R1+0x16f8] ;  /* 0x0016f80001257983 */ /* 0x000ea40000300800 */
[----:B------:R-:W-:Y:S02]  /*74190*/  IMAD.MOV.U32 R50, RZ, RZ, R36 ;  /* 0x000000ffff327224 */ /* 0x000fe400078e0024 */
[----:B------:R-:W-:Y:S01]  /*741a0*/  IMAD.MOV.U32 R27, RZ, RZ, R8 ;  /* 0x000000ffff1b7224 */ /* 0x000fe200078e0008 */
[----:B------:R-:W2:Y:S01]  /*741b0*/  LDL.LU R32, [R1+0x16cc] ;  /* 0x0016cc0001207983 */ /* 0x000ea20000300800 */
[----:B------:R-:W-:Y:S02]  /*741c0*/  IMAD.SHL.U32 R8, R60, 0x20, RZ ;  /* 0x000000203c087824 */ /* 0x000fe400078e00ff */
[----:B------:R-:W2:Y:S02]  /*741d0*/  LDL.LU R36, [R1+0x16f0] ;  /* 0x0016f00001247983 */ /* 0x000ea40000300800 */
[----:B------:R-:W-:Y:S01]  /*741e0*/  IMAD.MOV.U32 R26, RZ, RZ, R9 ;  /* 0x000000ffff1a7224 */ /* 0x000fe200078e0009 */
[----:B------:R-:W2:Y:S01]  /*741f0*/  LDL.LU R60, [R1+0x16c4] ;  /* 0x0016c400013c7983 */ /* 0x000ea20000300800 */
[----:B------:R-:W2:Y:S02]  /*74200*/  LDL.LU R9, [R1+0x16e8] ;  /* 0x0016e80001097983 */ /* 0x000ea40000300800 */
[----:B------:R-:W2:Y:S01]  /*74210*/  LDL.LU R0, [R1+0x16bc] ;  /* 0x0016bc0001007983 */ /* 0x000ea20000300800 */
[----:B---3--:R-:W-:Y:S01]  /*74220*/  HMMA.16816.F32.BF16 R44, R44, R6, R40 ;  /* 0x000000062c2c723c */ /* 0x008fe20000041828 */
[----:B------:R0:W5:Y:S01]  /*74230*/  LDL.LU.64 R42, [R1+0x2fa8] ;  /* 0x002fa800012a7983 */ /* 0x0001620000300a00 */
[----:B------:R0:W5:Y:S11]  /*74240*/  LDL.LU.64 R40, [R1+0x2fa0] ;  /* 0x002fa00001287983 */ /* 0x0001760000300a00 */
[----:B------:R-:W-:Y:S10]  /*74250*/  @!UPT UIADD3 URZ, URZ, URZ, URZ ;  /* 0x0000003f3f3ff290 */ /* 0x000ff4000fffe03f */
[----:B------:R1:W-:Y:S01]  /*74260*/  STL.64 [R1+0x350], R44 ;  /* 0x0003502c01007387 */ /* 0x0003e20000100a00 */
[----:B------:R3:W-:Y:S02]  /*74270*/  STL.64 [R1+0x358], R46 ;  /* 0x0003582e01007387 */ /* 0x0007e40000100a00 */
[----:B------:R-:W-:Y:S02]  /*74280*/  IMAD.MOV.U32 R7, RZ, RZ, R46 ;  /* 0x000000ffff077224 */ /* 0x000fe400078e002e */
[----:B------:R-:W-:Y:S01]  /*74290*/  IMAD.MOV.U32 R6, RZ, RZ, R47 ;  /* 0x000000ffff067224 */ /* 0x000fe200078e002f */
[----:B-1----:R-:W4:Y:S01]  /*742a0*/  LDL.LU R44, [R1+0x1530] ;  /* 0x00153000012c7983 */ /* 0x002f220000300800 */
[----:B------:R-:W4:Y:S02]  /*742b0*/  LDL.LU R45, [R1+0x1724] ;  /* 0x00172400012d7983 */ /* 0x000f240000300800 */
[----:B---3--:R-:W3:Y:S02]  /*742c0*/  LDL.LU R46, [R1+0x171c] ;  /* 0x00171c00012e7983 */ /* 0x008ee40000300800 */
[----:B------:R-:W3:Y:S02]  /*742d0*/  LDL.LU R47, [R1+0x1714] ;  /* 0x00171400012f7983 */ /* 0x000ee40000300800 */
[----:B------:R-:W-:-:S02]  /*742e0*/  IMAD.SHL.U32 R8, R8, 0x2, RZ ;  /* 0x0000000208087824 */ /* 0x000fc400078e00ff */
[----:B------:R-:W-:-:S03]  /*742f0*/  IMAD.MOV.U32 R2, RZ, RZ, 0x1f ;  /* 0x0000001fff027424 */ /* 0x000fc600078e00ff */
[----:B------:R-:W-:Y:S02]  /*74300*/  IADD3 R5, P0, R12, R8, RZ ;  /* 0x000000080c057210 */ /* 0x000fe40007f1e0ff */
[----:B------:R-:W-:-:S04]  /*74310*/  IADD3 R12, R2, c[0x0][0x180], RZ ;  /* 0x00006000020c7a10 */ /* 0x000fc80007ffe0ff */
[----:B------:R-:W-:Y:S01]  /*74320*/  SHF.R.S32.HI R2, RZ, 0x1f, R12 ;  /* 0x0000001fff027819 */ /* 0x000fe2000001140c */
[----:B--2---:R-:W-:Y:S02]  /*74330*/  IMAD.X R4, R13, 0x1, R3, P0 ;  /* 0x000000010d047824 */ /* 0x004fe400000e0603 */
[----:B------:R-:W2:Y:S01]  /*74340*/  LDL.LU R13, [R1+0x16e0] ;  /* 0x0016e000010d7983 */ /* 0x000ea20000300800 */
[----:B------:R-:W-:Y:S02]  /*74350*/  LEA.HI R52, R2, R12, RZ, 0x5 ;  /* 0x0000000c02347211 */ /* 0x000fe400078f28ff */
[----:B------:R-:W2:Y:S02]  /*74360*/  LDL.LU R12, [R1+0x16b4] ;  /* 0x0016b400010c7983 */ /* 0x000ea40000300800 */
[----:B------:R-:W2:Y:S01]  /*74370*/  LDL.LU R2, [R1+0x16d8] ;  /* 0x0016d80001027983 */ /* 0x000ea20000300800 */
[----:B------:R-:W-:-:S04]  /*74380*/  SHF.R.S32.HI R52, RZ, 0x5, R52 ;  /* 0x00000005ff347819 */ /* 0x000fc80000011434 */
[----:B------:R-:W-:Y:S02]  /*74390*/  ISETP.NE.U32.AND P0, PT, R61, R52, PT ;  /* 0x000000343d00720c */ /* 0x000fe40003f05070 */
[----:B------:R0:W5:Y:S01]  /*743a0*/  LDL.LU R52, [R1+0x2f98] ;  /* 0x002f980001347983 */ /* 0x0001620000300800 */
[----:B------:R-:W2:Y:S01]  /*743b0*/  LDL.LU R61, [R1+0x16ac] ;  /* 0x0016ac00013d7983 */ /* 0x000ea20000300800 */
[-C--:B------:R-:W-:Y:S02]  /*743c0*/  IADD3 R10, P4, R10, R8.reuse, RZ ;  /* 0x000000080a0a7210 */ /* 0x080fe40007f9e0ff */
[----:B------:R-:W-:-:S03]  /*743d0*/  IADD3 R11, P3, R11, R8, RZ ;  /* 0x000000080b0b7210 */ /* 0x000fc60007f7e0ff */
[--C-:B------:R-:W-:Y:S01]  /*743e0*/  IMAD.X R28, R28, 0x1, R3.reuse, P4 ;  /* 0x000000011c1c7824 */ /* 0x100fe200020e0603 */
[-C--:B------:R-:W-:Y:S01]  /*743f0*/  IADD3 R49, P4, R49, R8.reuse, RZ ;  /* 0x0000000831317210 */ /* 0x080fe20007f9e0ff */
[--C-:B------:R-:W-:Y:S01]  /*74400*/  IMAD.X R48, R48, 0x1, R3.reuse, P3 ;  /* 0x0000000130307824 */ /* 0x100fe200018e0603 */
[-C--:B------:R-:W-:Y:S02]  /*74410*/  IADD3 R33, P3, R33, R8.reuse, RZ ;  /* 0x0000000821217210 */ /* 0x080fe40007f7e0ff */
[-C--:B----4-:R-:W-:Y:S02]  /*74420*/  IADD3 R44, P2, R44, R8.reuse, RZ ;  /* 0x000000082c2c7210 */ /* 0x090fe40007f5e0ff */
[-C--:B------:R-:W-:Y:S02]  /*74430*/  IADD3 R45, P1, R45, R8.reuse, RZ ;  /* 0x000000082d2d7210 */ /* 0x080fe40007f3e0ff */
[-C--:B---3--:R-:W-:Y:S02]  /*74440*/  IADD3 R46, P6, R46, R8.reuse, RZ ;  /* 0x000000082e2e7210 */ /* 0x088fe40007fde0ff */
[----:B------:R-:W-:Y:S01]  /*74450*/  IADD3 R47, P5, R47, R8, RZ ;  /* 0x000000082f2f7210 */ /* 0x000fe20007fbe0ff */
[----:B------:R-:W-:Y:S01]  /*74460*/  STL [R1+0x1530], R44 ;  /* 0x0015302c01007387 */ /* 0x000fe20000100800 */
[----:B------:R-:W-:Y:S02]  /*74470*/  STL [R1+0x1724], R45 ;  /* 0x0017242d01007387 */ /* 0x000fe40000100800 */
[----:B------:R-:W-:-:S02]  /*74480*/  IMAD.X R14, R14, 0x1, R3, P2 ;  /* 0x000000010e0e7824 */ /* 0x000fc400010e0603 */
[----:B------:R-:W-:Y:S01]  /*74490*/  STL [R1+0x171c], R46 ;  /* 0x00171c2e01007387 */ /* 0x000fe20000100800 */
[-C--:B------:R-:W-:Y:S01]  /*744a0*/  IADD3 R15, P2, R15, R8.reuse, RZ ;  /* 0x000000080f0f7210 */ /* 0x080fe20007f5e0ff */
[----:B------:R-:W-:Y:S01]  /*744b0*/  STL [R1+0x1714], R47 ;  /* 0x0017142f01007387 */ /* 0x000fe20000100800 */
[--C-:B------:R-:W-:Y:S02]  /*744c0*/  IMAD.X R18, R18, 0x1, R3.reuse, P1 ;  /* 0x0000000112127824 */ /* 0x100fe400008e0603 */
[----:B------:R-:W-:Y:S01]  /*744d0*/  STL [R1+0x170c], R10 ;  /* 0x00170c0a01007387 */ /* 0x000fe20000100800 */
[-C--:B------:R-:W-:Y:S01]  /*744e0*/  IADD3 R19, P1, R19, R8.reuse, RZ ;  /* 0x0000000813137210 */ /* 0x080fe20007f3e0ff */
[----:B------:R-:W-:Y:S01]  /*744f0*/  STL [R1+0x1704], R11 ;  /* 0x0017040b01007387 */ /* 0x000fe20000100800 */
[--C-:B------:R-:W-:Y:S02]  /*74500*/  IMAD.X R56, R56, 0x1, R3.reuse, P6 ;  /* 0x0000000138387824 */ /* 0x100fe400030e0603 */
[----:B------:R-:W-:Y:S01]  /*74510*/  STL [R1+0x152c], R14 ;  /* 0x00152c0e01007387 */ /* 0x000fe20000100800 */
[----:B------:R-:W-:Y:S01]  /*74520*/  IADD3 R25, P6, R25, R8, RZ ;  /* 0x0000000819197210 */ /* 0x000fe20007fde0ff */
[----:B------:R-:W-:Y:S01]  /*74530*/  STL [R1+0x16fc], R15 ;  /* 0x0016fc0f01007387 */ /* 0x000fe20000100800 */
[----:B------:R-:W-:-:S02]  /*74540*/  IMAD.X R29, R29, 0x1, R3, P5 ;  /* 0x000000011d1d7824 */ /* 0x000fc400028e0603 */
[----:B------:R-:W-:Y:S01]  /*74550*/  STL [R1+0x1720], R18 ;  /* 0x0017201201007387 */ /* 0x000fe20000100800 */
[----:B------:R-:W-:Y:S01]  /*74560*/  IADD3 R24, P5, R24, R8, RZ ;  /* 0x0000000818187210 */ /* 0x000fe20007fbe0ff */
[----:B------:R-:W-:Y:S01]  /*74570*/  STL [R1+0x16f4], R19 ;  /* 0x0016f41301007387 */ /* 0x000fe20000100800 */
[----:B------:R-:W-:Y:S02]  /*74580*/  STL [R1+0x1718], R56 ;  /* 0x0017183801007387 */ /* 0x000fe40000100800 */
[----:B------:R-:W-:Y:S02]  /*74590*/  STL [R1+0x16ec], R25 ;  /* 0x0016ec1901007387 */ /* 0x000fe40000100800 */
[----:B------:R-:W-:Y:S01]  /*745a0*/  STL [R1+0x1710], R29 ;  /* 0x0017101d01007387 */ /* 0x000fe20000100800 */
[----:B------:R-:W-:Y:S01]  /*745b0*/  STL [R1+0x16e4], R24 ;  /* 0x0016e41801007387 */ /* 0x000fe20000100800 */
[--C-:B------:R-:W-:Y:S02]  /*745c0*/  IMAD.X R37, R37, 0x1, R3.reuse, P2 ;  /* 0x0000000125257824 */ /* 0x100fe400010e0603 */
[----:B------:R-:W-:-:S02]  /*745d0*/  IMAD.X R36, R36, 0x1, R3, P1 ;  /* 0x0000000124247824 */ /* 0x000fc400008e0603 */
[----:B------:R-:W-:Y:S01]  /*745e0*/  STL [R1+0x1708], R28 ;  /* 0x0017081c01007387 */ /* 0x000fe20000100800 */
[-C--:B------:R-:W-:Y:S01]  /*745f0*/  IADD3 R60, P1, R60, R8.reuse, RZ ;  /* 0x000000083c3c7210 */ /* 0x080fe20007f3e0ff */
[----:B------:R-:W-:Y:S01]  /*74600*/  STL [R1+0x16dc], R49 ;  /* 0x0016dc3101007387 */ /* 0x000fe20000100800 */
[-C--:B------:R-:W-:Y:S01]  /*74610*/  IADD3 R32, P2, R32, R8.reuse, RZ ;  /* 0x0000000820207210 */ /* 0x080fe20007f5e0ff */
[----:B------:R-:W-:Y:S02]  /*74620*/  STL [R1+0x1700], R48 ;  /* 0x0017003001007387 */ /* 0x000fe40000100800 */
[----:B------:R-:W-:Y:S01]  /*74630*/  STL [R1+0x16d4], R33 ;  /* 0x0016d42101007387 */ /* 0x000fe20000100800 */
[----:B------:R-:W-:Y:S01]  /*74640*/  STL [R1+0x16f8], R37 ;  /* 0x0016f82501007387 */ /* 0x000fe20000100800 */
[----:B------:R1:W-:Y:S02]  /*74650*/  STL [R1+0x16c4], R60 ;  /* 0x0016c43c01007387 */ /* 0x0003e40000100800 */
[----:B------:R-:W-:Y:S01]  /*74660*/  STL [R1+0x16cc], R32 ;  /* 0x0016cc2001007387 */ /* 0x000fe20000100800 */
[----:B-1----:R-:W3:Y:S01]  /*74670*/  LDL.LU R60, [R1+0x16d0] ;  /* 0x0016d000013c7983 */ /* 0x002ee20000300800 */
[--C-:B------:R-:W-:Y:S01]  /*74680*/  IMAD.X R9, R9, 0x1, R3.reuse, P6 ;  /* 0x0000000109097824 */ /* 0x100fe200030e0603 */
[----:B------:R-:W-:Y:S01]  /*74690*/  IADD3 R0, P6, R0, R8, RZ ;  /* 0x0000000800007210 */ /* 0x000fe20007fde0ff */
[----:B------:R-:W-:Y:S02]  /*746a0*/  STL [R1+0x16f0], R36 ;  /* 0x0016f02401007387 */ /* 0x000fe40000100800 */
[----:B--2---:R-:W-:-:S02]  /*746b0*/  IMAD.X R2, R2, 0x1, R3, P4 ;  /* 0x0000000102027824 */ /* 0x004fc400020e0603 */
[--C-:B------:R-:W-:Y:S01]  /*746c0*/  IMAD.X R13, R13, 0x1, R3.reuse, P5 ;  /* 0x000000010d0d7824 */ /* 0x100fe200028e0603 */
[----:B------:R1:W-:Y:S01]  /*746d0*/  STL [R1+0x16bc], R0 ;  /* 0x0016bc0001007387 */ /* 0x0003e20000100800 */
[-C--:B------:R-:W-:Y:S02]  /*746e0*/  IADD3 R12, P5, R12, R8.reuse, RZ ;  /* 0x000000080c0c7210 */ /* 0x080fe40007fbe0ff */
[----:B------:R-:W-:Y:S01]  /*746f0*/  IADD3 R61, P4, R61, R8, RZ ;  /* 0x000000083d3d7210 */ /* 0x000fe20007f9e0ff */
[----:B-1----:R-:W2:Y:S01]  /*74700*/  LDL.LU R0, [R1+0x16a4] ;  /* 0x0016a40001007983 */ /* 0x002ea20000300800 */
[----:B------:R-:W-:Y:S02]  /*74710*/  STL [R1+0x16e8], R9 ;  /* 0x0016e80901007387 */ /* 0x000fe40000100800 */
[----:B------:R1:W-:Y:S02]  /*74720*/  STL [R1+0x16d8], R2 ;  /* 0x0016d80201007387 */ /* 0x0003e40000100800 */
[----:B------:R-:W-:Y:S01]  /*74730*/  STL [R1+0x16e0], R13 ;  /* 0x0016e00d01007387 */ /* 0x000fe20000100800 */
[----:B-1----:R-:W4:Y:S01]  /*74740*/  LDL.LU R2, [R1+0x16c8] ;  /* 0x0016c80001027983 */ /* 0x002f220000300800 */
[----:B------:R-:W-:Y:S02]  /*74750*/  STL [R1+0x16b4], R12 ;  /* 0x0016b40c01007387 */ /* 0x000fe40000100800 */
[----:B------:R-:W4:Y:S02]  /*74760*/  LDL.LU R44, [R1+0x169c] ;  /* 0x00169c00012c7983 */ /* 0x000f240000300800 */
[----:B------:R-:W4:Y:S01]  /*74770*/  LDL.LU R45, [R1+0x16c0] ;  /* 0x0016c000012d7983 */ /* 0x000f220000300800 */
        /* <DEDUP_REMOVED lines=20> */
[----:B-1----:R-:W4:Y:S01]  /*748c0*/  LDL.LU R61, [R1+0x1670] ;  /* 0x00167000013d7983 */ /* 0x002f220000300800 */
[----:B------:R-:W4:Y:S02]  /*748d0*/  LDL.LU R9, [R1+0x1644] ;  /* 0x0016440001097983 */ /* 0x000f240000300800 */
[----:B---3--:R-:W-:-:S05]  /*748e0*/  IMAD.X R60, R60, 0x1, R3, P3 ;  /* 0x000000013c3c7824 */ /* 0x008fca00018e0603 */
[----:B------:R1:W-:Y:S04]  /*748f0*/  STL [R1+0x16d0], R60 ;  /* 0x0016d03c01007387 */ /* 0x0003e80000100800 */
[----:B-1----:R-:W3:Y:S01]  /*74900*/  LDL.LU R60, [R1+0x1668] ;  /* 0x00166800013c7983 */ /* 0x002ee20000300800 */
[----:B------:R-:W3:Y:S01]  /*74910*/  LDL.LU R13, [R1+0x163c] ;  /* 0x00163c00010d7983 */ /* 0x000ee20000300800 */
[----:B--2---:R-:W-:Y:S01]  /*74920*/  IADD3 R0, P3, R0, R8, RZ ;  /* 0x0000000800007210 */ /* 0x004fe20007f7e0ff */
[----:B------:R-:W2:Y:S04]  /*74930*/  LDL.LU R12, [R1+0x1660] ;  /* 0x00166000010c7983 */ /* 0x000ea80000300800 */
[----:B------:R1:W-:Y:S01]  /*74940*/  STL [R1+0x16a4], R0 ;  /* 0x0016a40001007387 */ /* 0x0003e20000100800 */
[----:B----4-:R-:W-:-:S03]  /*74950*/  IMAD.X R2, R2, 0x1, R3, P2 ;  /* 0x0000000102027824 */ /* 0x010fc600010e0603 */
[----:B-1----:R-:W4:Y:S04]  /*74960*/  LDL.LU R0, [R1+0x1634] ;  /* 0x0016340001007983 */ /* 0x002f280000300800 */
[----:B------:R1:W-:Y:S01]  /*74970*/  STL [R1+0x16c8], R2 ;  /* 0x0016c80201007387 */ /* 0x0003e20000100800 */
[-C--:B------:R-:W-:Y:S01]  /*74980*/  IADD3 R44, P2, R44, R8.reuse, RZ ;  /* 0x000000082c2c7210 */ /* 0x080fe20007f5e0ff */
[--C-:B------:R-:W-:Y:S01]  /*74990*/  IMAD.X R45, R45, 0x1, R3.reuse, P1 ;  /* 0x000000012d2d7824 */ /* 0x100fe200008e0603 */
[-C--:B------:R-:W-:Y:S01]  /*749a0*/  IADD3 R46, P1, R46, R8.reuse, RZ ;  /* 0x000000082e2e7210 */ /* 0x080fe20007f3e0ff */
[--C-:B------:R-:W-:Y:S01]  /*749b0*/  IMAD.X R47, R47, 0x1, R3.reuse, P6 ;  /* 0x000000012f2f7824 */ /* 0x100fe200030e0603 */
[-C--:B------:R-:W-:Y:S01]  /*749c0*/  IADD3 R10, P6, R10, R8.reuse, RZ ;  /* 0x000000080a0a7210 */ /* 0x080fe20007fde0ff */
[--C-:B------:R-:W-:Y:S01]  /*749d0*/  IMAD.X R11, R11, 0x1, R3.reuse, P5 ;  /* 0x000000010b0b7824 */ /* 0x100fe200028e0603 */
[----:B-1----:R-:W4:Y:S01]  /*749e0*/  LDL.LU R2, [R1+0x1658] ;  /* 0x0016580001027983 */ /* 0x002f220000300800 */
[----:B------:R-:W-:Y:S02]  /*749f0*/  STL [R1+0x169c], R44 ;  /* 0x00169c2c01007387 */ /* 0x000fe40000100800 */
[----:B------:R-:W-:Y:S01]  /*74a00*/  STL [R1+0x16c0], R45 ;  /* 0x0016c02d01007387 */ /* 0x000fe20000100800 */
[----:B------:R-:W-:Y:S01]  /*74a10*/  IADD3 R14, P5, R14, R8, RZ ;  /* 0x000000080e0e7210 */ /* 0x000fe20007fbe0ff */
[----:B------:R-:W-:Y:S01]  /*74a20*/  STL [R1+0x1694], R46 ;  /* 0x0016942e01007387 */ /* 0x000fe20000100800 */
        /* <DEDUP_REMOVED lines=25> */
[----:B------:R-:W-:Y:S02]  /*74bc0*/  STL [R1+0x1688], R49 ;  /* 0x0016883101007387 */ /* 0x000fe40000100800 */
[--C-:B------:R-:W-:Y:S01]  /*74bd0*/  IMAD.X R32, R32, 0x1, R3.reuse, P4 ;  /* 0x0000000120207824 */ /* 0x100fe200020e0603 */
[----:B------:R-:W-:Y:S01]  /*74be0*/  STL [R1+0x165c], R48 ;  /* 0x00165c3001007387 */ /* 0x000fe20000100800 */
[----:B------:R-:W-:Y:S02]  /*74bf0*/  STL [R1+0x1680], R33 ;  /* 0x0016802101007387 */ /* 0x000fe40000100800 */
[----:B------:R-:W-:Y:S02]  /*74c00*/  STL [R1+0x1654], R37 ;  /* 0x0016542501007387 */ /* 0x000fe40000100800 */
[----:B------:R1:W-:Y:S01]  /*74c10*/  STL [R1+0x1670], R61 ;  /* 0x0016703d01007387 */ /* 0x0003e20000100800 */
[----:B------:R-:W-:Y:S01]  /*74c20*/  IADD3 R36, P4, R36, R8, RZ ;  /* 0x0000000824247210 */ /* 0x000fe20007f9e0ff */
[----:B------:R-:W-:Y:S04]  /*74c30*/  STL [R1+0x1678], R32 ;  /* 0x0016782001007387 */ /* 0x000fe80000100800 */
[----:B-1----:R-:W4:Y:S01]  /*74c40*/  LDL.LU R61, [R1+0x162c] ;  /* 0x00162c00013d7983 */ /* 0x002f220000300800 */
[----:B------:R-:W-:Y:S02]  /*74c50*/  STL [R1+0x164c], R36 ;  /* 0x00164c2401007387 */ /* 0x000fe40000100800 */
[----:B---3--:R-:W-:-:S05]  /*74c60*/  IMAD.X R60, R60, 0x1, R3, P2 ;  /* 0x000000013c3c7824 */ /* 0x008fca00010e0603 */
[----:B------:R1:W-:Y:S04]  /*74c70*/  STL [R1+0x1668], R60 ;  /* 0x0016683c01007387 */ /* 0x0003e80000100800 */
[----:B-1----:R-:W3:Y:S01]  /*74c80*/  LDL.LU R60, [R1+0x1650] ;  /* 0x00165000013c7983 */ /* 0x002ee20000300800 */
[-C--:B------:R-:W-:Y:S01]  /*74c90*/  IADD3 R9, P3, R9, R8.reuse, RZ ;  /* 0x0000000809097210 */ /* 0x080fe20007f7e0ff */
[--C-:B--2---:R-:W-:Y:S01]  /*74ca0*/  IMAD.X R12, R12, 0x1, R3.reuse, P1 ;  /* 0x000000010c0c7824 */ /* 0x104fe200008e0603 */
[-C--:B----4-:R-:W-:Y:S02]  /*74cb0*/  IADD3 R0, P1, R0, R8.reuse, RZ ;  /* 0x0000000800007210 */ /* 0x090fe40007f3e0ff */
[----:B------:R-:W-:Y:S01]  /*74cc0*/  IADD3 R13, P2, R13, R8, RZ ;  /* 0x000000080d0d7210 */ /* 0x000fe20007f5e0ff */
[----:B------:R-:W-:Y:S02]  /*74cd0*/  STL [R1+0x1644], R9 ;  /* 0x0016440901007387 */ /* 0x000fe40000100800 */
[----:B------:R1:W-:Y:S02]  /*74ce0*/  STL [R1+0x1634], R0 ;  /* 0x0016340001007387 */ /* 0x0003e40000100800 */
[----:B------:R-:W-:Y:S01]  /*74cf0*/  STL [R1+0x163c], R13 ;  /* 0x00163c0d01007387 */ /* 0x000fe20000100800 */
[----:B------:R-:W-:-:S03]  /*74d00*/  IMAD.X R2, R2, 0x1, R3, P6 ;  /* 0x0000000102027824 */ /* 0x000fc600030e0603 */
[----:B-1----:R-:W2:Y:S01]  /*74d10*/  LDL.LU R0, [R1+0x1624] ;  /* 0x0016240001007983 */ /* 0x002ea20000300800 */
        /* <DEDUP_REMOVED lines=24> */
[----:B------:R-:W4:Y:S01]  /*74ea0*/  LDL.LU R9, [R1+0x15f0] ;  /* 0x0015f00001097983 */ /* 0x000f220000300800 */
[----:B------:R-:W-:-:S05]  /*74eb0*/  IADD3 R61, P6, R61, R8, RZ ;  /* 0x000000083d3d7210 */ /* 0x000fca0007fde0ff */
[----:B------:R1:W-:Y:S04]  /*74ec0*/  STL [R1+0x162c], R61 ;  /* 0x00162c3d01007387 */ /* 0x0003e80000100800 */
[----:B-1----:R-:W4:Y:S01]  /*74ed0*/  LDL.LU R61, [R1+0x15c4] ;  /* 0x0015c400013d7983 */ /* 0x002f220000300800 */
[----:B------:R-:W4:Y:S02]  /*74ee0*/  LDL.LU R13, [R1+0x15e8] ;  /* 0x0015e800010d7983 */ /* 0x000f240000300800 */
[----:B------:R-:W4:Y:S02]  /*74ef0*/  LDL.LU R12, [R1+0x15bc] ;  /* 0x0015bc00010c7983 */ /* 0x000f240000300800 */
[----:B---3--:R-:W-:-:S05]  /*74f00*/  IMAD.X R60, R60, 0x1, R3, P5 ;  /* 0x000000013c3c7824 */ /* 0x008fca00028e0603 */
[----:B------:R1:W-:Y:S04]  /*74f10*/  STL [R1+0x1650], R60 ;  /* 0x0016503c01007387 */ /* 0x0003e80000100800 */
[----:B-1----:R-:W3:Y:S01]  /*74f20*/  LDL.LU R60, [R1+0x15e0] ;  /* 0x0015e000013c7983 */ /* 0x002ee20000300800 */
[-C--:B--2---:R-:W-:Y:S01]  /*74f30*/  IADD3 R0, P5, R0, R8.reuse, RZ ;  /* 0x0000000800007210 */ /* 0x084fe20007fbe0ff */
[----:B----4-:R-:W-:Y:S01]  /*74f40*/  IMAD.X R44, R44, 0x1, R3, P4 ;  /* 0x000000012c2c7824 */ /* 0x010fe200020e0603 */
[----:B------:R-:W-:-:S03]  /*74f50*/  IADD3 R45, P4, R45, R8, RZ ;  /* 0x000000082d2d7210 */ /* 0x000fc60007f9e0ff */
[----:B------:R1:W-:Y:S01]  /*74f60*/  STL [R1+0x1624], R0 ;  /* 0x0016240001007387 */ /* 0x0003e20000100800 */
[--C-:B------:R-:W-:Y:S01]  /*74f70*/  IMAD.X R46, R46, 0x1, R3.reuse, P3 ;  /* 0x000000012e2e7824 */ /* 0x100fe200018e0603 */
[-C--:B------:R-:W-:Y:S01]  /*74f80*/  IADD3 R47, P3, R47, R8.reuse, RZ ;  /* 0x000000082f2f7210 */ /* 0x080fe20007f7e0ff */
[--C-:B------:R-:W-:Y:S01]  /*74f90*/  IMAD.X R10, R10, 0x1, R3.reuse, P2 ;  /* 0x000000010a0a7824 */ /* 0x100fe200010e0603 */
[-C--:B------:R-:W-:Y:S01]  /*74fa0*/  IADD3 R11, P2, R11, R8.reuse, RZ ;  /* 0x000000080b0b7210 */ /* 0x080fe20007f5e0ff */
[--C-:B------:R-:W-:Y:S01]  /*74fb0*/  IMAD.X R14, R14, 0x1, R3.reuse, P1 ;  /* 0x000000010e0e7824 */ /* 0x100fe200008e0603 */
[----:B-1----:R-:W2:Y:S01]  /*74fc0*/  LDL.LU R0, [R1+0x15b4] ;  /* 0x0015b40001007983 */ /* 0x002ea20000300800 */
[----:B------:R-:W-:Y:S02]  /*74fd0*/  STL [R1+0x1648], R44 ;  /* 0x0016482c01007387 */ /* 0x000fe40000100800 */
        /* <DEDUP_REMOVED lines=22> */
[----:B------:R-:W-:Y:S01]  /*75140*/  IADD3 R33, P2, R33, R8, RZ ;  /* 0x0000000821217210 */ /* 0x000fe20007f5e0ff */
        /* <DEDUP_REMOVED lines=11> */
[----:B------:R-:W-:Y:S02]  /*75200*/  STL [R1+0x15d4], R32 ;  /* 0x0015d42001007387 */ /* 0x000fe40000100800 */
[--C-:B------:R-:W-:Y:S01]  /*75210*/  IMAD.X R9, R9, 0x1, R3.reuse, P5 ;  /* 0x0000000109097824 */ /* 0x100fe200028e0603 */
[----:B------:R-:W-:Y:S01]  /*75220*/  IADD3 R61, P5, R61, R8, RZ ;  /* 0x000000083d3d7210 */ /* 0x000fe20007fbe0ff */
[----:B-1----:R-:W4:Y:S01]  /*75230*/  LDL.LU R2, [R1+0x15d8] ;  /* 0x0015d80001027983 */ /* 0x002f220000300800 */
[----:B------:R-:W-:Y:S03]  /*75240*/  STL [R1+0x15f8], R36 ;  /* 0x0015f82401007387 */ /* 0x000fe60000100800 */
[----:B------:R1:W-:Y:S02]  /*75250*/  STL [R1+0x15c4], R61 ;  /* 0x0015c43d01007387 */ /* 0x0003e40000100800 */
[--C-:B------:R-:W-:Y:S01]  /*75260*/  IMAD.X R13, R13, 0x1, R3.reuse, P4 ;  /* 0x000000010d0d7824 */ /* 0x100fe200020e0603 */
[----:B-1----:R-:W4:Y:S01]  /*75270*/  LDL.LU R61, [R1+0x15ac] ;  /* 0x0015ac00013d7983 */ /* 0x002f220000300800 */
[----:B------:R-:W-:Y:S02]  /*75280*/  STL [R1+0x15f0], R9 ;  /* 0x0015f00901007387 */ /* 0x000fe40000100800 */
[----:B---3--:R-:W-:-:S05]  /*75290*/  IMAD.X R60, R60, 0x1, R3, P3 ;  /* 0x000000013c3c7824 */ /* 0x008fca00018e0603 */
[----:B------:R1:W-:Y:S01]  /*752a0*/  STL [R1+0x15e0], R60 ;  /* 0x0015e03c01007387 */ /* 0x0003e20000100800 */
[----:B------:R-:W-:Y:S03]  /*752b0*/  STL [R1+0x15e8], R13 ;  /* 0x0015e80d01007387 */ /* 0x000fe60000100800 */
[----:B-1----:R-:W3:Y:S01]  /*752c0*/  LDL.LU R60, [R1+0x15d0] ;  /* 0x0015d000013c7983 */ /* 0x002ee20000300800 */
[-C--:B------:R-:W-:Y:S02]  /*752d0*/  IADD3 R12, P4, R12, R8.reuse, RZ ;  /* 0x000000080c0c7210 */ /* 0x080fe40007f9e0ff */
[----:B--2---:R-:W-:-:S03]  /*752e0*/  IADD3 R0, P3, R0, R8, RZ ;  /* 0x0000000800007210 */ /* 0x004fc60007f7e0ff */
[----:B------:R-:W-:Y:S01]  /*752f0*/  STL [R1+0x15bc], R12 ;  /* 0x0015bc0c01007387 */ /* 0x000fe20000100800 */
[----:B------:R-:W2:Y:S02]  /*75300*/  LDL.LU R56, [R1+0x15a4] ;  /* 0x0015a40001387983 */ /* 0x000ea40000300800 */
[----:B------:R-:W2:Y:S02]  /*75310*/  LDL.LU R44, [R1+0x15c8] ;  /* 0x0015c800012c7983 */ /* 0x000ea40000300800 */
[----:B------:R-:W2:Y:S01]  /*75320*/  LDL.LU R45, [R1+0x159c] ;  /* 0x00159c00012d7983 */ /* 0x000ea20000300800 */
[----:B------:R1:W-:Y:S01]  /*75330*/  STL [R1+0x15b4], R0 ;  /* 0x0015b40001007387 */ /* 0x0003e20000100800 */
        /* <DEDUP_REMOVED lines=18> */
[----:B-1----:R-:W2:Y:S01]  /*75460*/  LDL.LU R0, [R1+0x1578] ;  /* 0x0015780001007983 */ /* 0x002ea20000300800 */
[----:B------:R-:W2:Y:S01]  /*75470*/  LDL.LU R9, [R1+0x154c] ;  /* 0x00154c0001097983 */ /* 0x000ea20000300800 */
[----:B----4-:R-:W-:-:S05]  /*75480*/  IMAD.X R2, R2, 0x1, R3, P2 ;  /* 0x0000000102027824 */ /* 0x010fca00010e0603 */
[----:B------:R1:W-:Y:S01]  /*75490*/  STL [R1+0x15d8], R2 ;  /* 0x0015d80201007387 */ /* 0x0003e20000100800 */
[----:B------:R-:W-:-:S03]  /*754a0*/  IADD3 R61, P2, R61, R8, RZ ;  /* 0x000000083d3d7210 */ /* 0x000fc60007f5e0ff */
[----:B-1----:R-:W4:Y:S01]  /*754b0*/  LDL.LU R2, [R1+0x1570] ;  /* 0x0015700001027983 */ /* 0x002f220000300800 */
[----:B------:R-:W4:Y:S02]  /*754c0*/  LDL.LU R13, [R1+0x1544] ;  /* 0x00154400010d7983 */ /* 0x000f240000300800 */
[----:B------:R-:W4:Y:S02]  /*754d0*/  LDL.LU R12, [R1+0x1568] ;  /* 0x00156800010c7983 */ /* 0x000f240000300800 */
[----:B------:R1:W-:Y:S02]  /*754e0*/  STL [R1+0x15ac], R61 ;  /* 0x0015ac3d01007387 */ /* 0x0003e40000100800 */
[----:B-1----:R-:W4:Y:S01]  /*754f0*/  LDL.LU R61, [R1+0x153c] ;  /* 0x00153c00013d7983 */ /* 0x002f220000300800 */
[----:B---3--:R-:W-:-:S05]  /*75500*/  IMAD.X R60, R60, 0x1, R3, P1 ;  /* 0x000000013c3c7824 */ /* 0x008fca00008e0603 */
[----:B------:R1:W-:Y:S04]  /*75510*/  STL [R1+0x15d0], R60 ;  /* 0x0015d03c01007387 */ /* 0x0003e80000100800 */
[----:B-1----:R-:W3:Y:S01]  /*75520*/  LDL.LU R60, [R1+0x1560] ;  /* 0x00156000013c7983 */ /* 0x002ee20000300800 */
[-C--:B--2---:R-:W-:Y:S01]  /*75530*/  IADD3 R56, P1, R56, R8.reuse, RZ ;  /* 0x0000000838387210 */ /* 0x084fe20007f3e0ff */
[--C-:B------:R-:W-:Y:S01]  /*75540*/  IMAD.X R44, R44, 0x1, R3.reuse, P6 ;  /* 0x000000012c2c7824 */ /* 0x100fe200030e0603 */
[-C--:B------:R-:W-:Y:S01]  /*75550*/  IADD3 R45, P6, R45, R8.reuse, RZ ;  /* 0x000000082d2d7210 */ /* 0x080fe20007fde0ff */
[--C-:B------:R-:W-:Y:S01]  /*75560*/  IMAD.X R46, R46, 0x1, R3.reuse, P5 ;  /* 0x000000012e2e7824 */ /* 0x100fe200028e0603 */
[-C--:B------:R-:W-:Y:S01]  /*75570*/  IADD3 R47, P5, R47, R8.reuse, RZ ;  /* 0x000000082f2f7210 */ /* 0x080fe20007fbe0ff */
[----:B------:R1:W-:Y:S01]  /*75580*/  STL [R1+0x15a4], R56 ;  /* 0x0015a43801007387 */ /* 0x0003e20000100800 */
[--C-:B------:R-:W-:Y:S01]  /*75590*/  IMAD.X R10, R10, 0x1, R3.reuse, P4 ;  /* 0x000000010a0a7824 */ /* 0x100fe200020e0603 */
[-C--:B------:R-:W-:Y:S01]  /*755a0*/  IADD3 R11, P4, R11, R8.reuse, RZ ;  /* 0x000000080b0b7210 */ /* 0x080fe20007f9e0ff */
[--C-:B------:R-:W-:Y:S01]  /*755b0*/  IMAD.X R14, R14, 0x1, R3.reuse, P3 ;  /* 0x000000010e0e7824 */ /* 0x100fe200018e0603 */
[-C--:B------:R-:W-:Y:S01]  /*755c0*/  IADD3 R15, P3, R15, R8.reuse, RZ ;  /* 0x000000080f0f7210 */ /* 0x080fe20007f7e0ff */
[--C-:B------:R-:W-:Y:S01]  /*755d0*/  IMAD.X R18, R18, 0x1, R3.reuse, P2 ;  /* 0x0000000112127824 */ /* 0x100fe200010e0603 */
[----:B-1----:R0:W5:Y:S01]  /*755e0*/  LDL.LU R56, [R1+0x2f94] ;  /* 0x002f940001387983 */ /* 0x0021620000300800 */
[----:B------:R-:W-:Y:S02]  /*755f0*/  STL [R1+0x15c8], R44 ;  /* 0x0015c82c01007387 */ /* 0x000fe40000100800 */
[----:B------:R-:W-:Y:S02]  /*75600*/  STL [R1+0x159c], R45 ;  /* 0x00159c2d01007387 */ /* 0x000fe40000100800 */
[----:B------:R-:W-:Y:S01]  /*75610*/  STL [R1+0x15c0], R46 ;  /* 0x0015c02e01007387 */ /* 0x000fe20000100800 */
[----:B------:R-:W-:Y:S01]  /*75620*/  STL [R1+0x1594], R47 ;  /* 0x0015942f01007387 */ /* 0x000fe20000100800 */
[----:B------:R-:W-:Y:S01]  /*75630*/  STL [R1+0x15b8], R10 ;  /* 0x0015b80a01007387 */ /* 0x000fe20000100800 */
[-C--:B------:R-:W-:Y:S01]  /*75640*/  IADD3 R19, P2, R19, R8.reuse, RZ ;  /* 0x0000000813137210 */ /* 0x080fe20007f5e0ff */
[----:B------:R-:W-:Y:S02]  /*75650*/  STL [R1+0x158c], R11 ;  /* 0x00158c0b01007387 */ /* 0x000fe40000100800 */
[--C-:B------:R-:W-:Y:S01]  /*75660*/  IMAD.X R25, R25, 0x1, R3.reuse, P1 ;  /* 0x0000000119197824 */ /* 0x100fe200008e0603 */
        /* <DEDUP_REMOVED lines=13> */
[----:B------:R-:W-:Y:S01]  /*75740*/  IADD3 R37, P4, R37, R8, RZ ;  /* 0x0000000825257210 */ /* 0x000fe20007f9e0ff */
[----:B------:R-:W-:Y:S02]  /*75750*/  STL [R1+0x156c], R28 ;  /* 0x00156c1c01007387 */ /* 0x000fe40000100800 */
[--C-:B------:R-:W-:Y:S01]  /*75760*/  IMAD.X R0, R0, 0x1, R3.reuse, P2 ;  /* 0x0000000100007824 */ /* 0x100fe200010e0603 */
[----:B------:R-:W-:Y:S01]  /*75770*/  STL [R1+0x1590], R49 ;  /* 0x0015903101007387 */ /* 0x000fe20000100800 */
[----:B------:R-:W-:-:S02]  /*75780*/  IMAD.X R32, R32, 0x1, R3, P3 ;  /* 0x0000000120207824 */ /* 0x000fc400018e0603 */
[----:B------:R-:W-:Y:S02]  /*75790*/  STL [R1+0x1564], R48 ;  /* 0x0015643001007387 */ /* 0x000fe40000100800 */
[----:B------:R-:W-:Y:S01]  /*757a0*/  STL [R1+0x1588], R33 ;  /* 0x0015882101007387 */ /* 0x000fe20000100800 */
[----:B------:R-:W-:Y:S01]  /*757b0*/  STL [R1+0x155c], R37 ;  /* 0x00155c2501007387 */ /* 0x000fe20000100800 */
[----:B------:R1:W-:Y:S01]  /*757c0*/  STL [R1+0x1578], R0 ;  /* 0x0015780001007387 */ /* 0x0003e20000100800 */
[-C--:B------:R-:W-:Y:S01]  /*757d0*/  IADD3 R36, P3, R36, R8.reuse, RZ ;  /* 0x0000000824247210 */ /* 0x080fe20007f7e0ff */
[----:B------:R-:W-:Y:S02]  /*757e0*/  STL [R1+0x1580], R32 ;  /* 0x0015802001007387 */ /* 0x000fe40000100800 */
[--C-:B----4-:R-:W-:Y:S01]  /*757f0*/  IMAD.X R2, R2, 0x1, R3.reuse, P1 ;  /* 0x0000000102027824 */ /* 0x110fe200008e0603 */
[-C--:B------:R-:W-:Y:S01]  /*75800*/  IADD3 R9, P2, R9, R8.reuse, RZ ;  /* 0x0000000809097210 */ /* 0x080fe20007f5e0ff */
[----:B------:R-:W-:Y:S01]  /*75810*/  IMAD.X R12, R12, 0x1, R3, P6 ;  /* 0x000000010c0c7824 */ /* 0x000fe200030e0603 */
[----:B-1----:R-:W2:Y:S01]  /*75820*/  LDL.LU R0, [R1+0x266c] ;  /* 0x00266c0001007983 */ /* 0x002ea20000300800 */
[----:B------:R-:W-:Y:S02]  /*75830*/  STL [R1+0x1554], R36 ;  /* 0x0015542401007387 */ /* 0x000fe40000100800 */
[----:B------:R1:W-:Y:S01]  /*75840*/  STL [R1+0x1570], R2 ;  /* 0x0015700201007387 */ /* 0x0003e20000100800 */
[----:B------:R-:W-:-:S02]  /*75850*/  IADD3 R13, P1, R13, R8, RZ ;  /* 0x000000080d0d7210 */ /* 0x000fc40007f3e0ff */
[----:B------:R-:W-:Y:S01]  /*75860*/  IADD3 R61, P6, R61, R8, RZ ;  /* 0x000000083d3d7210 */ /* 0x000fe20007fde0ff */
[----:B-1----:R-:W4:Y:S01]  /*75870*/  LDL.LU R2, [R1+0x1558] ;  /* 0x0015580001027983 */ /* 0x002f220000300800 */
[----:B------:R-:W-:Y:S03]  /*75880*/  STL [R1+0x154c], R9 ;  /* 0x00154c0901007387 */ /* 0x000fe60000100800 */
[----:B------:R1:W-:Y:S02]  /*75890*/  STL [R1+0x153c], R61 ;  /* 0x00153c3d01007387 */ /* 0x0003e40000100800 */
[----:B------:R-:W-:Y:S01]  /*758a0*/  STL [R1+0x1544], R13 ;  /* 0x0015440d01007387 */ /* 0x000fe20000100800 */
[----:B-1----:R-:W4:Y:S01]  /*758b0*/  LDL.LU R61, [R1+0x1738] ;  /* 0x00173800013d7983 */ /* 0x002f220000300800 */
[----:B------:R-:W-:Y:S02]  /*758c0*/  STL [R1+0x1568], R12 ;  /* 0x0015680c01007387 */ /* 0x000fe40000100800 */
[----:B------:R-:W4:Y:S02]  /*758d0*/  LDL.LU R44, [R1+0x1550] ;  /* 0x00155000012c7983 */ /* 0x000f240000300800 */
[----:B------:R-:W4:Y:S01]  /*758e0*/  LDL.LU R45, [R1+0x2668] ;  /* 0x00266800012d7983 */ /* 0x000f220000300800 */
[----:B------:R-:W4:Y:S01]  /*758f0*/  LDL.LU R46, [R1+0x1548] ;  /* 0x00154800012e7983 */ /* 0x000f220000300800 */
[----:B---3--:R-:W-:-:S05]  /*75900*/  IMAD.X R60, R60, 0x1, R3, P5 ;  /* 0x000000013c3c7824 */ /* 0x008fca00028e0603 */
[----:B------:R1:W-:Y:S01]  /*75910*/  STL [R1+0x1560], R60 ;  /* 0x0015603c01007387 */ /* 0x0003e20000100800 */
        /* <DEDUP_REMOVED lines=18> */
[----:B-1----:R-:W3:Y:S01]  /*75a40*/  LDL.LU R60, [R1+0x2628] ;  /* 0x00262800013c7983 */ /* 0x002ee20000300800 */
[----:B------:R-:W3:Y:S01]  /*75a50*/  LDL.LU R13, [R1+0x264c] ;  /* 0x00264c00010d7983 */ /* 0x000ee20000300800 */
[----:B--2---:R-:W-:-:S05]  /*75a60*/  IADD3 R0, P5, R0, UR8, RZ ;  /* 0x0000000800007c10 */ /* 0x004fca000ffbe0ff */
[----:B------:R1:W-:Y:S01]  /*75a70*/  STL [R1+0x266c], R0 ;  /* 0x00266c0001007387 */ /* 0x0003e20000100800 */
[----:B----4-:R-:W-:-:S03]  /*75a80*/  IMAD.X R2, R2, 0x1, R3, P4 ;  /* 0x0000000102027824 */ /* 0x010fc600020e0603 */
[----:B-1----:R-:W2:Y:S01]  /*75a90*/  LDL.LU R0, [R1+0x2620] ;  /* 0x0026200001007983 */ /* 0x002ea20000300800 */
[----:B------:R-:W4:Y:S02]  /*75aa0*/  LDL.LU R8, [R1+0x2644] ;  /* 0x0026440001087983 */ /* 0x000f240000300800 */
[----:B------:R-:W4:Y:S01]  /*75ab0*/  LDL.LU R12, [R1+0x2618] ;  /* 0x00261800010c7983 */ /* 0x000f220000300800 */
[----:B------:R1:W-:Y:S01]  /*75ac0*/  STL [R1+0x1558], R2 ;  /* 0x0015580201007387 */ /* 0x0003e20000100800 */
[----:B------:R-:W-:-:S03]  /*75ad0*/  IADD3 R61, P4, R61, UR8, RZ ;  /* 0x000000083d3d7c10 */ /* 0x000fc6000ff9e0ff */
[----:B-1----:R-:W4:Y:S02]  /*75ae0*/  LDL.LU R2, [R1+0x263c] ;  /* 0x00263c0001027983 */ /* 0x002f240000300800 */
[----:B------:R1:W-:Y:S02]  /*75af0*/  STL [R1+0x1738], R61 ;  /* 0x0017383d01007387 */ /* 0x0003e40000100800 */
[--C-:B------:R-:W-:Y:S01]  /*75b00*/  IMAD.X R44, R44, 0x1, R3.reuse, P3 ;  /* 0x000000012c2c7824 */ /* 0x100fe200018e0603 */
[----:B------:R-:W-:Y:S01]  /*75b10*/  IADD3 R45, P3, R45, UR8, RZ ;  /* 0x000000082d2d7c10 */ /* 0x000fe2000ff7e0ff */
[--C-:B------:R-:W-:Y:S01]  /*75b20*/  IMAD.X R46, R46, 0x1, R3.reuse, P2 ;  /* 0x000000012e2e7824 */ /* 0x100fe200010e0603 */
[----:B-1----:R-:W4:Y:S02]  /*75b30*/  LDL.LU R61, [R1+0x2610] ;  /* 0x00261000013d7983 */ /* 0x002f240000300800 */
[----:B------:R-:W-:Y:S02]  /*75b40*/  STL [R1+0x1550], R44 ;  /* 0x0015502c01007387 */ /* 0x000fe40000100800 */
[----:B------:R-:W-:Y:S02]  /*75b50*/  STL [R1+0x2668], R45 ;  /* 0x0026682d01007387 */ /* 0x000fe40000100800 */
[----:B------:R-:W-:Y:S01]  /*75b60*/  STL [R1+0x1548], R46 ;  /* 0x0015482e01007387 */ /* 0x000fe20000100800 */
[----:B---3--:R-:W-:Y:S01]  /*75b70*/  IADD3 R47, P2, R47, UR8, RZ ;  /* 0x000000082f2f7c10 */ /* 0x008fe2000ff5e0ff */
[--C-:B------:R-:W-:Y:S01]  /*75b80*/  IMAD.X R10, R10, 0x1, R3.reuse, P1 ;  /* 0x000000010a0a7824 */ /* 0x100fe200008e0603 */
[----:B------:R-:W-:Y:S01]  /*75b90*/  IADD3 R11, P1, R11, UR8, RZ ;  /* 0x000000080b0b7c10 */ /* 0x000fe2000ff3e0ff */
[----:B------:R-:W-:Y:S01]  /*75ba0*/  IMAD.X R14, R14, 0x1, R3, P6 ;  /* 0x000000010e0e7824 */ /* 0x000fe200030e0603 */
[----:B------:R-:W-:Y:S01]  /*75bb0*/  IADD3 R15, P6, R15, UR8, RZ ;  /* 0x000000080f0f7c10 */ /* 0x000fe2000ffde0ff */
[----:B------:R-:W-:Y:S01]  /*75bc0*/  STL [R1+0x2664], R47 ;  /* 0x0026642f01007387 */ /* 0x000fe20000100800 */
[----:B------:R-:W-:Y:S01]  /*75bd0*/  IADD3.X R18, R18, UR5, RZ, P5, !PT ;  /* 0x0000000512127c10 */ /* 0x000fe2000affe4ff */
[----:B------:R-:W-:Y:S01]  /*75be0*/  STL [R1+0x1540], R10 ;  /* 0x0015400a01007387 */ /* 0x000fe20000100800 */
        /* <DEDUP_REMOVED lines=18> */
[----:B------:R-:W-:-:S02]  /*75d10*/  IADD3.X R32, R32, UR5, RZ, P6, !PT ;  /* 0x0000000520207c10 */ /* 0x000fc4000b7fe4ff */
[----:B------:R-:W-:Y:S01]  /*75d20*/  IADD3.X R9, R9, UR5, RZ, P5, !PT ;  /* 0x0000000509097c10 */ /* 0x000fe2000affe4ff */
[----:B------:R-:W-:Y:S01]  /*75d30*/  STL [R1+0x1730], R49 ;  /* 0x0017303101007387 */ /* 0x000fe20000100800 */
[----:B------:R-:W-:Y:S01]  /*75d40*/  IADD3 R60, P5, R60, UR8, RZ ;  /* 0x000000083c3c7c10 */ /* 0x000fe2000ffbe0ff */
[----:B------:R-:W-:Y:S01]  /*75d50*/  STL [R1+0x2640], R48 ;  /* 0x0026403001007387 */ /* 0x000fe20000100800 */
[----:B------:R-:W-:Y:S01]  /*75d60*/  IADD3 R36, P6, R36, UR8, RZ ;  /* 0x0000000824247c10 */ /* 0x000fe2000ffde0ff */
[----:B------:R-:W-:Y:S02]  /*75d70*/  STL [R1+0x172c], R33 ;  /* 0x00172c2101007387 */ /* 0x000fe40000100800 */
[----:B------:R-:W-:Y:S01]  /*75d80*/  STL [R1+0x2638], R37 ;  /* 0x0026382501007387 */ /* 0x000fe20000100800 */
[----:B------:R-:W-:Y:S01]  /*75d90*/  STL [R1+0x1728], R32 ;  /* 0x0017282001007387 */ /* 0x000fe20000100800 */
[----:B------:R1:W-:Y:S02]  /*75da0*/  STL [R1+0x2628], R60 ;  /* 0x0026283c01007387 */ /* 0x0003e40000100800 */
[----:B------:R-:W-:Y:S01]  /*75db0*/  STL [R1+0x2630], R36 ;  /* 0x0026302401007387 */ /* 0x000fe20000100800 */
[----:B-1----:R-:W3:Y:S01]  /*75dc0*/  LDL.LU R60, [R1+0x2634] ;  /* 0x00263400013c7983 */ /* 0x002ee20000300800 */
[----:B------:R-:W-:Y:S01]  /*75dd0*/  IADD3.X R13, R13, UR5, RZ, P4, !PT ;  /* 0x000000050d0d7c10 */ /* 0x000fe2000a7fe4ff */
[----:B------:R-:W-:Y:S01]  /*75de0*/  STL [R1+0x2654], R9 ;  /* 0x0026540901007387 */ /* 0x000fe20000100800 */
[----:B--2---:R-:W-:-:S02]  /*75df0*/  IADD3 R0, P4, R0, UR8, RZ ;  /* 0x0000000800007c10 */ /* 0x004fc4000ff9e0ff */
[----:B----4-:R-:W-:-:S03]  /*75e00*/  IADD3.X R8, R8, UR5, RZ, P3, !PT ;  /* 0x0000000508087c10 */ /* 0x010fc60009ffe4ff */
[----:B------:R1:W-:Y:S01]  /*75e10*/  STL [R1+0x2620], R0 ;  /* 0x0026200001007387 */ /* 0x0003e20000100800 */
[----:B------:R-:W-:Y:S02]  /*75e20*/  IADD3 R12, P3, R12, UR8, RZ ;  /* 0x000000080c0c7c10 */ /* 0x000fe4000ff7e0ff */
[----:B------:R-:W-:Y:S01]  /*75e30*/  IADD3.X R2, R2, UR5, RZ, P2, !PT ;  /* 0x0000000502027c10 */ /* 0x000fe200097fe4ff */
[----:B-1----:R-:W2:Y:S01]  /*75e40*/  LDL.LU R0, [R1+0x2608] ;  /* 0x0026080001007983 */ /* 0x002ea20000300800 */
[----:B------:R-:W-:Y:S03]  /*75e50*/  STL [R1+0x264c], R13 ;  /* 0x00264c0d01007387 */ /* 0x000fe60000100800 */
[----:B------:R1:W-:Y:S02]  /*75e60*/  STL [R1+0x263c], R2 ;  /* 0x00263c0201007387 */ /* 0x0003e40000100800 */
[----:B------:R-:W-:Y:S01]  /*75e70*/  STL [R1+0x2644], R8 ;  /* 0x0026440801007387 */ /* 0x000fe20000100800 */
[----:B------:R-:W-:Y:S01]  /*75e80*/  IADD3 R61, P2, R61, UR8, RZ ;  /* 0x000000083d3d7c10 */ /* 0x000fe2000ff5e0ff */
        /* <DEDUP_REMOVED lines=26> */
[----:B---3--:R-:W-:-:S05]  /*76030*/  IADD3.X R60, R60, UR5, RZ, P1, !PT ;  /* 0x000000053c3c7c10 */ /* 0x008fca0008ffe4ff */
[----:B------:R1:W-:Y:S04]  /*76040*/  STL [R1+0x2634], R60 ;  /* 0x0026343c01007387 */ /* 0x0003e80000100800 */
[----:B-1----:R-:W3:Y:S01]  /*76050*/  LDL.LU R60, [R1+0x25cc] ;  /* 0x0025cc00013c7983 */ /* 0x002ee20000300800 */
[----:B------:R-:W3:Y:S02]  /*76060*/  LDL.LU R8, [R1+0x25a0] ;  /* 0x0025a00001087983 */ /* 0x000ee40000300800 */
[----:B------:R-:W3:Y:S01]  /*76070*/  LDL.LU R12, [R1+0x25c4] ;  /* 0x0025c400010c7983 */ /* 0x000ee20000300800 */
[----:B--2---:R-:W-:-:S05]  /*76080*/  IADD3 R0, P1, R0, UR8, RZ ;  /* 0x0000000800007c10 */ /* 0x004fca000ff3e0ff */
[----:B------:R1:W-:Y:S01]  /*76090*/  STL [R1+0x2608], R0 ;  /* 0x0026080001007387 */ /* 0x0003e20000100800 */
[----:B----4-:R-:W-:-:S03]  /*760a0*/  IADD3.X R2, R2, UR5, RZ, P6, !PT ;  /* 0x0000000502027c10 */ /* 0x010fc6000b7fe4ff */
[----:B-1----:R-:W2:Y:S04]  /*760b0*/  LDL.LU R0, [R1+0x2598] ;  /* 0x0025980001007983 */ /* 0x002ea80000300800 */
[----:B------:R1:W-:Y:S01]  /*760c0*/  STL [R1+0x262c], R2 ;  /* 0x00262c0201007387 */ /* 0x0003e20000100800 */
[----:B------:R-:W-:Y:S02]  /*760d0*/  IADD3 R44, P6, R44, UR8, RZ ;  /* 0x000000082c2c7c10 */ /* 0x000fe4000ffde0ff */
[----:B------:R-:W-:Y:S01]  /*760e0*/  IADD3.X R45, R45, UR5, RZ, P5, !PT ;  /* 0x000000052d2d7c10 */ /* 0x000fe2000affe4ff */
[----:B------:R-:W-:Y:S01]  /*760f0*/  IADD3 R46, P5, R46, UR8, RZ ;  /* 0x000000082e2e7c10 */ /* 0x000fe2000ffbe0ff */
[----:B------:R-:W-:Y:S01]  /*76100*/  IADD3.X R47, R47, UR5, RZ, P4, !PT ;  /* 0x000000052f2f7c10 */ /* 0x000fe2000a7fe4ff */
[----:B------:R-:W-:Y:S01]  /*76110*/  IADD3 R10, P4, R10, UR8, RZ ;  /* 0x000000080a0a7c10 */ /* 0x000fe2000ff9e0ff */
[----:B------:R-:W-:Y:S01]  /*76120*/  IADD3.X R11, R11, UR5, RZ, P3, !PT ;  /* 0x000000050b0b7c10 */ /* 0x000fe20009ffe4ff */
[----:B-1----:R-:W4:Y:S01]  /*76130*/  LDL.LU R2, [R1+0x25bc] ;  /* 0x0025bc0001027983 */ /* 0x002f220000300800 */
[----:B------:R-:W-:Y:S02]  /*76140*/  STL [R1+0x2600], R44 ;  /* 0x0026002c01007387 */ /* 0x000fe40000100800 */
        /* <DEDUP_REMOVED lines=29> */
[----:B------:R-:W-:Y:S01]  /*76320*/  IADD3.X R36, R36, UR5, RZ, P2, !PT ;  /* 0x0000000524247c10 */ /* 0x000fe200097fe4ff */
[----:B------:R-:W-:Y:S01]  /*76330*/  STL [R1+0x25c0], R33 ;  /* 0x0025c02101007387 */ /* 0x000fe20000100800 */
[----:B------:R-:W-:Y:S02]  /*76340*/  STL [R1+0x25e4], R37 ;  /* 0x0025e42501007387 */ /* 0x000fe40000100800 */
[----:B------:R-:W-:Y:S02]  /*76350*/  STL [R1+0x25b8], R32 ;  /* 0x0025b82001007387 */ /* 0x000fe40000100800 */
[----:B------:R1:W-:Y:S01]  /*76360*/  STL [R1+0x25d4], R61 ;  /* 0x0025d43d01007387 */ /* 0x0003e20000100800 */
[----:B------:R-:W-:Y:S01]  /*76370*/  IADD3 R9, P2, R9, UR8, RZ ;  /* 0x0000000809097c10 */ /* 0x000fe2000ff5e0ff */
[----:B------:R-:W-:Y:S04]  /*76380*/  STL [R1+0x25dc], R36 ;  /* 0x0025dc2401007387 */ /* 0x000fe80000100800 */
[----:B-1----:R-:W4:Y:S01]  /*76390*/  LDL.LU R61, [R1+0x2590] ;  /* 0x00259000013d7983 */ /* 0x002f220000300800 */
[----:B------:R-:W-:Y:S01]  /*763a0*/  STL [R1+0x25b0], R9 ;  /* 0x0025b00901007387 */ /* 0x000fe20000100800 */
[----:B---3--:R-:W-:-:S05]  /*763b0*/  IADD3.X R60, R60, UR5, RZ, P6, !PT ;  /* 0x000000053c3c7c10 */ /* 0x008fca000b7fe4ff */
[----:B------:R1:W-:Y:S04]  /*763c0*/  STL [R1+0x25cc], R60 ;  /* 0x0025cc3c01007387 */ /* 0x0003e80000100800 */
[----:B-1----:R-:W3:Y:S01]  /*763d0*/  LDL.LU R60, [R1+0x25b4] ;  /* 0x0025b400013c7983 */ /* 0x002ee20000300800 */
[----:B------:R-:W-:Y:S02]  /*763e0*/  IADD3 R13, P1, R13, UR8, RZ ;  /* 0x000000080d0d7c10 */ /* 0x000fe4000ff3e0ff */
[----:B------:R-:W-:Y:S02]  /*763f0*/  IADD3.X R12, R12, UR5, RZ, P5, !PT ;  /* 0x000000050c0c7c10 */ /* 0x000fe4000affe4ff */
[----:B------:R-:W-:Y:S01]  /*76400*/  IADD3 R8, P6, R8, UR8, RZ ;  /* 0x0000000808087c10 */ /* 0x000fe2000ffde0ff */
[----:B------:R-:W-:Y:S01]  /*76410*/  STL [R1+0x25a8], R13 ;  /* 0x0025a80d01007387 */ /* 0x000fe20000100800 */
[----:B--2---:R-:W-:-:S05]  /*76420*/  IADD3 R0, P5, R0, UR8, RZ ;  /* 0x0000000800007c10 */ /* 0x004fca000ffbe0ff */
[----:B------:R1:W-:Y:S01]  /*76430*/  STL [R1+0x2598], R0 ;  /* 0x0025980001007387 */ /* 0x0003e20000100800 */
[----:B------:R-:W-:Y:S01]  /*76440*/  STL [R1+0x25a0], R8 ;  /* 0x0025a00801007387 */ /* 0x000fe20000100800 */
[----:B----4-:R-:W-:Y:S02]  /*76450*/  IADD3.X R2, R2, UR5, RZ, P4, !PT ;  /* 0x0000000502027c10 */ /* 0x010fe4000a7fe4ff */
        /* <DEDUP_REMOVED lines=26> */
[----:B------:R-:W-:-:S05]  /*76600*/  IADD3 R61, P4, R61, UR8, RZ ;  /* 0x000000083d3d7c10 */ /* 0x000fca000ff9e0ff */
[----:B------:R1:W-:Y:S04]  /*76610*/  STL [R1+0x2590], R61 ;  /* 0x0025903d01007387 */ /* 0x0003e80000100800 */
[----:B-1----:R-:W4:Y:S01]  /*76620*/  LDL.LU R61, [R1+0x2528] ;  /* 0x00252800013d7983 */ /* 0x002f220000300800 */
[----:B------:R-:W4:Y:S02]  /*76630*/  LDL.LU R8, [R1+0x254c] ;  /* 0x00254c0001087983 */ /* 0x000f240000300800 */
[----:B------:R-:W4:Y:S01]  /*76640*/  LDL.LU R12, [R1+0x2520] ;  /* 0x00252000010c7983 */ /* 0x000f220000300800 */
[----:B---3--:R-:W-:-:S05]  /*76650*/  IADD3.X R60, R60, UR5, RZ, P3, !PT ;  /* 0x000000053c3c7c10 */ /* 0x008fca0009ffe4ff */
[----:B------:R1:W-:Y:S04]  /*76660*/  STL [R1+0x25b4], R60 ;  /* 0x0025b43c01007387 */ /* 0x0003e80000100800 */
[----:B-1----:R-:W3:Y:S01]  /*76670*/  LDL.LU R60, [R1+0x2544] ;  /* 0x00254400013c7983 */ /* 0x002ee20000300800 */
[----:B--2---:R-:W-:Y:S02]  /*76680*/  IADD3 R0, P3, R0, UR8, RZ ;  /* 0x0000000800007c10 */ /* 0x004fe4000ff7e0ff */
[----:B----4-:R-:W-:Y:S01]  /*76690*/  IADD3.X R44, R44, UR5, RZ, P2, !PT ;  /* 0x000000052c2c7c10 */ /* 0x010fe200097fe4ff */
[----:B------:R-:W-:Y:S02]  /*766a0*/  IADD3 R45, P2, R45, UR8, RZ ;  /* 0x000000082d2d7c10 */ /* 0x000fe4000ff5e0ff */
[----:B------:R1:W-:Y:S01]  /*766b0*/  STL [R1+0x2588], R0 ;  /* 0x0025880001007387 */ /* 0x0003e20000100800 */
[----:B------:R-:W-:Y:S01]  /*766c0*/  IADD3.X R46, R46, UR5, RZ, P1, !PT ;  /* 0x000000052e2e7c10 */ /* 0x000fe20008ffe4ff */
[----:B------:R-:W-:Y:S01]  /*766d0*/  IADD3 R47, P1, R47, UR8, RZ ;  /* 0x000000082f2f7c10 */ /* 0x000fe2000ff3e0ff */
[----:B------:R-:W-:Y:S01]  /*766e0*/  IADD3.X R10, R10, UR5, RZ, P6, !PT ;  /* 0x000000050a0a7c10 */ /* 0x000fe2000b7fe4ff */
[----:B------:R-:W-:Y:S01]  /*766f0*/  IADD3 R11, P6, R11, UR8, RZ ;  /* 0x000000080b0b7c10 */ /* 0x000fe2000ffde0ff */
[----:B------:R-:W-:Y:S01]  /*76700*/  IADD3.X R14, R14, UR5, RZ, P5, !PT ;  /* 0x000000050e0e7c10 */ /* 0x000fe2000affe4ff */
[----:B-1----:R-:W2:Y:S01]  /*76710*/  LDL.LU R0, [R1+0x2518] ;  /* 0x0025180001007983 */ /* 0x002ea20000300800 */
[----:B------:R-:W-:Y:S02]  /*76720*/  STL [R1+0x25ac], R44 ;  /* 0x0025ac2c01007387 */ /* 0x000fe40000100800 */
        /* <DEDUP_REMOVED lines=35> */
[----:B------:R-:W-:-:S02]  /*76960*/  IADD3.X R13, R13, UR5, RZ, P3, !PT ;  /* 0x000000050d0d7c10 */ /* 0x000fc40009ffe4ff */
[----:B------:R-:W-:Y:S01]  /*76970*/  IADD3 R61, P3, R61, UR8, RZ ;  /* 0x000000083d3d7c10 */ /* 0x000fe2000ff7e0ff */
[----:B-1----:R-:W4:Y:S01]  /*76980*/  LDL.LU R2, [R1+0x253c] ;  /* 0x00253c0001027983 */ /* 0x002f220000300800 */
[----:B------:R-:W-:Y:S03]  /*76990*/  STL [R1+0x255c], R9 ;  /* 0x00255c0901007387 */ /* 0x000fe60000100800 */
[----:B------:R1:W-:Y:S01]  /*769a0*/  STL [R1+0x2528], R61 ;  /* 0x0025283d01007387 */ /* 0x0003e20000100800 */
[----:B------:R-:W-:Y:S01]  /*769b0*/  IADD3.X R8, R8, UR5, RZ, P2, !PT ;  /* 0x0000000508087c10 */ /* 0x000fe200097fe4ff */
[----:B-1----:R-:W4:Y:S01]  /*769c0*/  LDL.LU R61, [R1+0x2510] ;  /* 0x00251000013d7983 */ /* 0x002f220000300800 */
[----:B------:R-:W-:Y:S01]  /*769d0*/  STL [R1+0x2554], R13 ;  /* 0x0025540d01007387 */ /* 0x000fe20000100800 */
[----:B---3--:R-:W-:-:S05]  /*769e0*/  IADD3.X R60, R60, UR5, RZ, P1, !PT ;  /* 0x000000053c3c7c10 */ /* 0x008fca0008ffe4ff */
[----:B------:R1:W-:Y:S01]  /*769f0*/  STL [R1+0x2544], R60 ;  /* 0x0025443c01007387 */ /* 0x0003e20000100800 */
[----:B------:R-:W-:Y:S03]  /*76a00*/  STL [R1+0x254c], R8 ;  /* 0x00254c0801007387 */ /* 0x000fe60000100800 */
[----:B-1----:R-:W3:Y:S01]  /*76a10*/  LDL.LU R60, [R1+0x2534] ;  /* 0x00253400013c7983 */ /* 0x002ee20000300800 */
[----:B------:R-:W-:-:S05]  /*76a20*/  IADD3 R12, P2, R12, UR8, RZ ;  /* 0x000000080c0c7c10 */ /* 0x000fca000ff5e0ff */
[----:B------:R-:W-:Y:S01]  /*76a30*/  STL [R1+0x2520], R12 ;  /* 0x0025200c01007387 */ /* 0x000fe20000100800 */
[----:B------:R-:W3:Y:S02]  /*76a40*/  LDL.LU R44, [R1+0x2508] ;  /* 0x00250800012c7983 */ /* 0x000ee40000300800 */
[----:B------:R-:W3:Y:S02]  /*76a50*/  LDL.LU R45, [R1+0x252c] ;  /* 0x00252c00012d7983 */ /* 0x000ee40000300800 */
[----:B------:R-:W3:Y:S01]  /*76a60*/  LDL.LU R46, [R1+0x2500] ;  /* 0x00250000012e7983 */ /* 0x000ee20000300800 */
[----:B--2---:R-:W-:-:S05]  /*76a70*/  IADD3 R0, P1, R0, UR8, RZ ;  /* 0x0000000800007c10 */ /* 0x004fca000ff3e0ff */
        /* <DEDUP_REMOVED lines=21> */
[----:B----4-:R-:W-:-:S05]  /*76bd0*/  IADD3.X R2, R2, UR5, RZ, P6, !PT ;  /* 0x0000000502027c10 */ /* 0x010fca000b7fe4ff */
[----:B------:R1:W-:Y:S01]  /*76be0*/  STL [R1+0x253c], R2 ;  /* 0x00253c0201007387 */ /* 0x0003e20000100800 */
[----:B------:R-:W-:-:S03]  /*76bf0*/  IADD3 R61, P6, R61, UR8, RZ ;  /* 0x000000083d3d7c10 */ /* 0x000fc6000ffde0ff */
[----:B-1----:R-:W4:Y:S01]  /*76c00*/  LDL.LU R2, [R1+0x24d4] ;  /* 0x0024d40001027983 */ /* 0x002f220000300800 */
[----:B------:R-:W4:Y:S02]  /*76c10*/  LDL.LU R8, [R1+0x24a8] ;  /* 0x0024a80001087983 */ /* 0x000f240000300800 */
[----:B------:R-:W4:Y:S02]  /*76c20*/  LDL.LU R12, [R1+0x24cc] ;  /* 0x0024cc00010c7983 */ /* 0x000f240000300800 */
[----:B------:R1:W-:Y:S02]  /*76c30*/  STL [R1+0x2510], R61 ;  /* 0x0025103d01007387 */ /* 0x0003e40000100800 */
[----:B-1----:R-:W4:Y:S01]  /*76c40*/  LDL.LU R61, [R1+0x24a0] ;  /* 0x0024a000013d7983 */ /* 0x002f220000300800 */
[----:B---3--:R-:W-:-:S05]  /*76c50*/  IADD3.X R60, R60, UR5, RZ, P5, !PT ;  /* 0x000000053c3c7c10 */ /* 0x008fca000affe4ff */
[----:B------:R1:W-:Y:S04]  /*76c60*/  STL [R1+0x2534], R60 ;  /* 0x0025343c01007387 */ /* 0x0003e80000100800 */
[----:B-1----:R-:W3:Y:S01]  /*76c70*/  LDL.LU R60, [R1+0x24c4] ;  /* 0x0024c400013c7983 */ /* 0x002ee20000300800 */
[----:B------:R-:W-:Y:S02]  /*76c80*/  IADD3 R44, P5, R44, UR8, RZ ;  /* 0x000000082c2c7c10 */ /* 0x000fe4000ffbe0ff */
[----:B------:R-:W-:Y:S01]  /*76c90*/  IADD3.X R45, R45, UR5, RZ, P4, !PT ;  /* 0x000000052d2d7c10 */ /* 0x000fe2000a7fe4ff */
[----:B------:R-:W-:Y:S02]  /*76ca0*/  IADD3 R46, P4, R46, UR8, RZ ;  /* 0x000000082e2e7c10 */ /* 0x000fe4000ff9e0ff */
[----:B------:R-:W-:Y:S02]  /*76cb0*/  STL [R1+0x2508], R44 ;  /* 0x0025082c01007387 */ /* 0x000fe40000100800 */
[----:B------:R-:W-:Y:S01]  /*76cc0*/  STL [R1+0x252c], R45 ;  /* 0x00252c2d01007387 */ /* 0x000fe20000100800 */
[----:B--2---:R-:W-:Y:S01]  /*76cd0*/  IADD3.X R47, R47, UR5, RZ, P3, !PT ;  /* 0x000000052f2f7c10 */ /* 0x004fe20009ffe4ff */
[----:B------:R-:W-:Y:S01]  /*76ce0*/  IADD3 R10, P3, R10, UR8, RZ ;  /* 0x000000080a0a7c10 */ /* 0x000fe2000ff7e0ff */
[----:B------:R-:W-:Y:S01]  /*76cf0*/  IADD3.X R11, R11, UR5, RZ, P2, !PT ;  /* 0x000000050b0b7c10 */ /* 0x000fe200097fe4ff */
        /* <DEDUP_REMOVED lines=34> */
[----:B------:R-:W-:Y:S01]  /*76f20*/  STL [R1+0x24e4], R36 ;  /* 0x0024e42401007387 */ /* 0x000fe20000100800 */
[----:B------:R-:W-:-:S03]  /*76f30*/  IADD3 R13, P6, R13, UR8, RZ ;  /* 0x000000080d0d7c10 */ /* 0x000fc6000ffde0ff */
[----:B-1----:R-:W2:Y:S01]  /*76f40*/  LDL.LU R0, [R1+0x2498] ;  /* 0x0024980001007983 */ /* 0x002ea20000300800 */
[----:B------:R-:W-:Y:S01]  /*76f50*/  STL [R1+0x24b8], R9 ;  /* 0x0024b80901007387 */ /* 0x000fe20000100800 */
[----:B----4-:R-:W-:Y:S02]  /*76f60*/  IADD3.X R2, R2, UR5, RZ, P5, !PT ;  /* 0x0000000502027c10 */ /* 0x010fe4000affe4ff */
[----:B------:R-:W-:Y:S01]  /*76f70*/  IADD3.X R12, R12, UR5, RZ, P4, !PT ;  /* 0x000000050c0c7c10 */ /* 0x000fe2000a7fe4ff */
[----:B------:R-:W-:Y:S02]  /*76f80*/  IADD3 R8, P5, R8, UR8, RZ ;  /* 0x0000000808087c10 */ /* 0x000fe4000ffbe0ff */
[----:B------:R1:W-:Y:S01]  /*76f90*/  STL [R1+0x24d4], R2 ;  /* 0x0024d40201007387 */ /* 0x0003e20000100800 */
[----:B------:R-:W-:-:S03]  /*76fa0*/  IADD3 R61, P4, R61, UR8, RZ ;  /* 0x000000083d3d7c10 */ /* 0x000fc6000ff9e0ff */
[----:B-1----:R-:W4:Y:S01]  /*76fb0*/  LDL.LU R2, [R1+0x24bc] ;  /* 0x0024bc0001027983 */ /* 0x002f220000300800 */
        /* <DEDUP_REMOVED lines=8> */
[----:B---3--:R-:W-:-:S05]  /*77040*/  IADD3.X R60, R60, UR5, RZ, P3, !PT ;  /* 0x000000053c3c7c10 */ /* 0x008fca0009ffe4ff */
        /* <DEDUP_REMOVED lines=22> */
[----:B------:R1:W-:Y:S04]  /*771b0*/  STL [R1+0x2498], R0 ;  /* 0x0024980001007387 */ /* 0x0003e80000100800 */
[----:B-1----:R-:W2:Y:S01]  /*771c0*/  LDL.LU R0, [R1+0x2430] ;  /* 0x0024300001007983 */ /* 0x002ea20000300800 */
[----:B------:R-:W2:Y:S02]  /*771d0*/  LDL.LU R8, [R1+0x2454] ;  /* 0x0024540001087983 */ /* 0x000ea40000300800 */
[----:B------:R-:W2:Y:S01]  /*771e0*/  LDL.LU R12, [R1+0x2428] ;  /* 0x00242800010c7983 */ /* 0x000ea20000300800 */
[----:B----4-:R-:W-:-:S05]  /*771f0*/  IADD3.X R2, R2, UR5, RZ, P2, !PT ;  /* 0x0000000502027c10 */ /* 0x010fca00097fe4ff */
[----:B------:R1:W-:Y:S01]  /*77200*/  STL [R1+0x24bc], R2 ;  /* 0x0024bc0201007387 */ /* 0x0003e20000100800 */
[----:B------:R-:W-:-:S03]  /*77210*/  IADD3 R61, P2, R61, UR8, RZ ;  /* 0x000000083d3d7c10 */ /* 0x000fc6000ff5e0ff */
[----:B-1----:R-:W4:Y:S02]  /*77220*/  LDL.LU R2, [R1+0x244c] ;  /* 0x00244c0001027983 */ /* 0x002f240000300800 */
[----:B------:R1:W-:Y:S01]  /*77230*/  STL [R1+0x2490], R61 ;  /* 0x0024903d01007387 */ /* 0x0003e20000100800 */
[----:B------:R-:W-:Y:S01]  /*77240*/  IADD3.X R44, R44, UR5, RZ, P1, !PT ;  /* 0x000000052c2c7c10 */ /* 0x000fe20008ffe4ff */
[----:B------:R-:W-:Y:S01]  /*77250*/  IADD3 R45, P1, R45, UR8, RZ ;  /* 0x000000082d2d7c10 */ /* 0x000fe2000ff3e0ff */
[----:B------:R-:W-:Y:S01]  /*77260*/  IADD3.X R46, R46, UR5, RZ, P6, !PT ;  /* 0x000000052e2e7c10 */ /* 0x000fe2000b7fe4ff */
[----:B-1----:R-:W4:Y:S02]  /*77270*/  LDL.LU R61, [R1+0x2420] ;  /* 0x00242000013d7983 */ /* 0x002f240000300800 */
[----:B------:R-:W-:Y:S02]  /*77280*/  STL [R1+0x24b4], R44 ;  /* 0x0024b42c01007387 */ /* 0x000fe40000100800 */
[----:B------:R-:W-:Y:S02]  /*77290*/  STL [R1+0x2488], R45 ;  /* 0x0024882d01007387 */ /* 0x000fe40000100800 */
[----:B------:R-:W-:Y:S01]  /*772a0*/  STL [R1+0x24ac], R46 ;  /* 0x0024ac2e01007387 */ /* 0x000fe20000100800 */
[----:B---3--:R-:W-:-:S02]  /*772b0*/  IADD3 R47, P6, R47, UR8, RZ ;  /* 0x000000082f2f7c10 */ /* 0x008fc4000ffde0ff */
[----:B------:R-:W-:Y:S01]  /*772c0*/  IADD3.X R10, R10, UR5, RZ, P5, !PT ;  /* 0x000000050a0a7c10 */ /* 0x000fe2000affe4ff */
        /* <DEDUP_REMOVED lines=39> */
[----:B------:R-:W-:-:S03]  /*77540*/  IADD3.X R8, R8, UR5, RZ, P1, !PT ;  /* 0x0000000508087c10 */ /* 0x000fc60008ffe4ff */
[----:B------:R1:W-:Y:S01]  /*77550*/  STL [R1+0x2430], R0 ;  /* 0x0024300001007387 */ /* 0x0003e20000100800 */
[----:B------:R-:W-:-:S03]  /*77560*/  IADD3 R12, P1, R12, UR8, RZ ;  /* 0x000000080c0c7c10 */ /* 0x000fc6000ff3e0ff */
[----:B-1----:R-:W2:Y:S01]  /*77570*/  LDL.LU R0, [R1+0x2418] ;  /* 0x0024180001007983 */ /* 0x002ea20000300800 */
[----:B------:R-:W-:Y:S01]  /*77580*/  STL [R1+0x245c], R13 ;  /* 0x00245c0d01007387 */ /* 0x000fe20000100800 */
[----:B----4-:R-:W-:-:S05]  /*77590*/  IADD3.X R2, R2, UR5, RZ, P6, !PT ;  /* 0x0000000502027c10 */ /* 0x010fca000b7fe4ff */
[----:B------:R1:W-:Y:S01]  /*775a0*/  STL [R1+0x244c], R2 ;  /* 0x00244c0201007387 */ /* 0x0003e20000100800 */
[----:B------:R-:W-:Y:S01]  /*775b0*/  STL [R1+0x2454], R8 ;  /* 0x0024540801007387 */ /* 0x000fe20000100800 */
[----:B------:R-:W-:Y:S02]  /*775c0*/  IADD3 R61, P6, R61, UR8, RZ ;  /* 0x000000083d3d7c10 */ /* 0x000fe4000ffde0ff */
        /* <DEDUP_REMOVED lines=32> */
[----:B------:R1:W-:Y:S04]  /*777d0*/  STL [R1+0x2418], R0 ;  /* 0x0024180001007387 */ /* 0x0003e80000100800 */
[----:B-1----:R-:W2:Y:S01]  /*777e0*/  LDL.LU R0, [R1+0x23a8] ;  /* 0x0023a80001007983 */ /* 0x002ea20000300800 */
[----:B----4-:R-:W-:Y:S02]  /*777f0*/  IADD3.X R2, R2, UR5, RZ, P4, !PT ;  /* 0x0000000502027c10 */ /* 0x010fe4000a7fe4ff */
[----:B------:R-:W-:Y:S02]  /*77800*/  IADD3 R44, P4, R44, UR8, RZ ;  /* 0x000000082c2c7c10 */ /* 0x000fe4000ff9e0ff */
[----:B------:R-:W-:Y:S01]  /*77810*/  IADD3.X R45, R45, UR5, RZ, P3, !PT ;  /* 0x000000052d2d7c10 */ /* 0x000fe20009ffe4ff */
[----:B------:R1:W-:Y:S01]  /*77820*/  STL [R1+0x243c], R2 ;  /* 0x00243c0201007387 */ /* 0x0003e20000100800 */
[----:B------:R-:W-:-:S02]  /*77830*/  IADD3 R46, P3, R46, UR8, RZ ;  /* 0x000000082e2e7c10 */ /* 0x000fc4000ff7e0ff */
[----:B------:R-:W-:Y:S01]  /*77840*/  IADD3.X R47, R47, UR5, RZ, P2, !PT ;  /* 0x000000052f2f7c10 */ /* 0x000fe200097fe4ff */
[----:B------:R-:W-:Y:S01]  /*77850*/  IADD3 R10, P2, R10, UR8, RZ ;  /* 0x000000080a0a7c10 */ /* 0x000fe2000ff5e0ff */
[----:B------:R-:W-:Y:S01]  /*77860*/  IADD3.X R11, R11, UR5, RZ, P1, !PT ;  /* 0x000000050b0b7c10 */ /* 0x000fe20008ffe4ff */
[----:B------:R-:W-:Y:S01]  /*77870*/  IADD3 R14, P1, R14, UR8, RZ ;  /* 0x000000080e0e7c10 */ /* 0x000fe2000ff3e0ff */
[----:B-1----:R-:W4:Y:S01]  /*77880*/  LDL.LU R2, [R1+0x23cc] ;  /* 0x0023cc0001027983 */ /* 0x002f220000300800 */
[----:B------:R-:W-:Y:S02]  /*77890*/  STL [R1+0x2410], R44 ;  /* 0x0024102c01007387 */ /* 0x000fe40000100800 */
[----:B------:R-:W-:Y:S02]  /*778a0*/  STL [R1+0x2434], R45 ;  /* 0x0024342d01007387 */ /* 0x000fe40000100800 */
        /* <DEDUP_REMOVED lines=28> */
[----:B------:R-:W-:Y:S02]  /*77a70*/  STL [R1+0x23d0], R33 ;  /* 0x0023d02101007387 */ /* 0x000fe40000100800 */
[----:B------:R-:W-:Y:S01]  /*77a80*/  STL [R1+0x23f4], R37 ;  /* 0x0023f42501007387 */ /* 0x000fe20000100800 */
[----:B------:R-:W-:Y:S01]  /*77a90*/  STL [R1+0x23c8], R32 ;  /* 0x0023c82001007387 */ /* 0x000fe20000100800 */
[----:B------:R1:W-:Y:S01]  /*77aa0*/  STL [R1+0x23e4], R61 ;  /* 0x0023e43d01007387 */ /* 0x0003e20000100800 */
[----:B------:R-:W-:Y:S01]  /*77ab0*/  IADD3 R9, P6, R9, UR8, RZ ;  /* 0x0000000809097c10 */ /* 0x000fe2000ffde0ff */
[----:B------:R-:W-:Y:S01]  /*77ac0*/  STL [R1+0x23ec], R36 ;  /* 0x0023ec2401007387 */ /* 0x000fe20000100800 */
[----:B-1----:R-:W4:Y:S03]  /*77ad0*/  LDL.LU R61, [R1+0x23a0] ;  /* 0x0023a000013d7983 */ /* 0x002f260000300800 */
        /* <DEDUP_REMOVED lines=10> */
[----:B------:R-:W-:Y:S03]  /*77b80*/  STL [R1+0x23b0], R8 ;  /* 0x0023b00801007387 */ /* 0x000fe60000100800 */
[----:B-1----:R-:W2:Y:S01]  /*77b90*/  LDL.LU R0, [R1+0x2398] ;  /* 0x0023980001007983 */ /* 0x002ea20000300800 */
[----:B------:R-:W-:Y:S02]  /*77ba0*/  STL [R1+0x23d4], R12 ;  /* 0x0023d40c01007387 */ /* 0x000fe40000100800 */
[----:B------:R-:W2:Y:S02]  /*77bb0*/  LDL.LU R44, [R1+0x23bc] ;  /* 0x0023bc00012c7983 */ /* 0x000ea40000300800 */
[----:B------:R-:W2:Y:S01]  /*77bc0*/  LDL.LU R45, [R1+0x2390] ;  /* 0x00239000012d7983 */ /* 0x000ea20000300800 */
[----:B------:R-:W2:Y:S01]  /*77bd0*/  LDL.LU R46, [R1+0x23b4] ;  /* 0x0023b400012e7983 */ /* 0x000ea20000300800 */
[----:B----4-:R-:W-:-:S05]  /*77be0*/  IADD3.X R2, R2, UR5, RZ, P2, !PT ;  /* 0x0000000502027c10 */ /* 0x010fca00097fe4ff */
[----:B------:R1:W-:Y:S01]  /*77bf0*/  STL [R1+0x23cc], R2 ;  /* 0x0023cc0201007387 */ /* 0x0003e20000100800 */
        /* <DEDUP_REMOVED lines=29> */
[----:B------:R-:W-:Y:S01]  /*77dd0*/  IADD3.X R44, R44, UR5, RZ, P6, !PT ;  /* 0x000000052c2c7c10 */ /* 0x000fe2000b7fe4ff */
[----:B------:R-:W-:Y:S02]  /*77de0*/  IADD3 R45, P6, R45, UR8, RZ ;  /* 0x000000082d2d7c10 */ /* 0x000fe4000ffde0ff */
[----:B------:R1:W-:Y:S01]  /*77df0*/  STL [R1+0x2398], R0 ;  /* 0x0023980001007387 */ /* 0x0003e20000100800 */
[----:B------:R-:W-:-:S03]  /*77e00*/  IADD3.X R46, R46, UR5, RZ, P5, !PT ;  /* 0x000000052e2e7c10 */ /* 0x000fc6000affe4ff */
[----:B-1----:R-:W2:Y:S01]  /*77e10*/  LDL.LU R0, [R1+0x2328] ;  /* 0x0023280001007983 */ /* 0x002ea20000300800 */
[----:B----4-:R-:W-:Y:S02]  /*77e20*/  IADD3 R47, P5, R47, UR8, RZ ;  /* 0x000000082f2f7c10 */ /* 0x010fe4000ffbe0ff */
[----:B------:R-:W-:Y:S01]  /*77e30*/  IADD3.X R10, R10, UR5, RZ, P4, !PT ;  /* 0x000000050a0a7c10 */ /* 0x000fe2000a7fe4ff */
[----:B------:R-:W-:Y:S01]  /*77e40*/  STL [R1+0x23bc], R44 ;  /* 0x0023bc2c01007387 */ /* 0x000fe20000100800 */
[----:B------:R-:W-:-:S03]  /*77e50*/  IADD3 R11, P4, R11, UR8, RZ ;  /* 0x000000080b0b7c10 */ /* 0x000fc6000ff9e0ff */
        /* <DEDUP_REMOVED lines=36> */
[----:B------:R-:W-:Y:S01]  /*780a0*/  IADD3.X R13, R13, UR5, RZ, P1, !PT ;  /* 0x000000050d0d7c10 */ /* 0x000fe20008ffe4ff */
[----:B-1----:R-:W4:Y:S01]  /*780b0*/  LDL.LU R2, [R1+0x234c] ;  /* 0x00234c0001027983 */ /* 0x002f220000300800 */
[----:B------:R-:W-:-:S03]  /*780c0*/  IADD3 R61, P1, R61, UR8, RZ ;  /* 0x000000083d3d7c10 */ /* 0x000fc6000ff3e0ff */
[----:B------:R-:W-:Y:S01]  /*780d0*/  STL [R1+0x236c], R9 ;  /* 0x00236c0901007387 */ /* 0x000fe20000100800 */
[----:B------:R-:W-:-:S03]  /*780e0*/  IADD3.X R8, R8, UR5, RZ, P6, !PT ;  /* 0x0000000508087c10 */ /* 0x000fc6000b7fe4ff */
[----:B------:R1:W-:Y:S04]  /*780f0*/  STL [R1+0x2338], R61 ;  /* 0x0023383d01007387 */ /* 0x0003e80000100800 */
        /* <DEDUP_REMOVED lines=34> */
[----:B------:R1:W-:Y:S04]  /*78320*/  STL [R1+0x234c], R2 ;  /* 0x00234c0201007387 */ /* 0x0003e80000100800 */
[----:B-1----:R-:W4:Y:S01]  /*78330*/  LDL.LU R2, [R1+0x22e4] ;  /* 0x0022e40001027983 */ /* 0x002f220000300800 */
[----:B------:R-:W4:Y:S02]  /*78340*/  LDL.LU R8, [R1+0x22b8] ;  /* 0x0022b80001087983 */ /* 0x000f240000300800 */
[----:B------:R-:W4:Y:S01]  /*78350*/  LDL.LU R12, [R1+0x22dc] ;  /* 0x0022dc00010c7983 */ /* 0x000f220000300800 */
[----:B------:R-:W-:-:S05]  /*78360*/  IADD3 R61, P4, R61, UR8, RZ ;  /* 0x000000083d3d7c10 */ /* 0x000fca000ff9e0ff */
[----:B------:R1:W-:Y:S04]  /*78370*/  STL [R1+0x2320], R61 ;  /* 0x0023203d01007387 */ /* 0x0003e80000100800 */
        /* <DEDUP_REMOVED lines=53> */
[----:B------:R1:W-:Y:S04]  /*786d0*/  STL [R1+0x22e4], R2 ;  /* 0x0022e40201007387 */ /* 0x0003e80000100800 */
[----:B-1----:R-:W4:Y:S01]  /*786e0*/  LDL.LU R2, [R1+0x22cc] ;  /* 0x0022cc0001027983 */ /* 0x002f220000300800 */
[----:B------:R-:W-:-:S03]  /*786f0*/  IADD3 R61, P2, R61, UR8, RZ ;  /* 0x000000083d3d7c10 */ /* 0x000fc6000ff5e0ff */
[----:B------:R-:W-:Y:S04]  /*78700*/  STL [R1+0x22c0], R13 ;  /* 0x0022c00d01007387 */ /* 0x000fe80000100800 */
[----:B------:R1:W-:Y:S01]  /*78710*/  STL [R1+0x22b0], R61 ;  /* 0x0022b03d01007387 */ /* 0x0003e20000100800 */
[----:B------:R-:W-:Y:S03]  /*78720*/  STL [R1+0x22b8], R8 ;  /* 0x0022b80801007387 */ /* 0x000fe60000100800 */
        /* <DEDUP_REMOVED lines=33> */
[----:B------:R1:W-:Y:S04]  /*78940*/  STL [R1+0x22cc], R2 ;  /* 0x0022cc0201007387 */ /* 0x0003e80000100800 */
[----:B-1----:R-:W4:Y:S01]  /*78950*/  LDL.LU R2, [R1+0x225c] ;  /* 0x00225c0001027983 */ /* 0x002f220000300800 */
[----:B------:R-:W-:Y:S02]  /*78960*/  IADD3 R61, P6, R61, UR8, RZ ;  /* 0x000000083d3d7c10 */ /* 0x000fe4000ffde0ff */
[----:B------:R-:W-:Y:S01]  /*78970*/  IADD3.X R44, R44, UR5, RZ, P5, !PT ;  /* 0x000000052c2c7c10 */ /* 0x000fe2000affe4ff */
[----:B------:R-:W-:Y:S02]  /*78980*/  IADD3 R45, P5, R45, UR8, RZ ;  /* 0x000000082d2d7c10 */ /* 0x000fe4000ffbe0ff */
[----:B------:R1:W-:Y:S01]  /*78990*/  STL [R1+0x22a0], R61 ;  /* 0x0022a03d01007387 */ /* 0x0003e20000100800 */
[----:B------:R-:W-:-:S03]  /*789a0*/  IADD3.X R46, R46, UR5, RZ, P4, !PT ;  /* 0x000000052e2e7c10 */ /* 0x000fc6000a7fe4ff */
[----:B-1----:R-:W4:Y:S01]  /*789b0*/  LDL.LU R61, [R1+0x2230] ;  /* 0x00223000013d7983 */ /* 0x002f220000300800 */
[----:B------:R-:W-:Y:S02]  /*789c0*/  STL [R1+0x22c4], R44 ;  /* 0x0022c42c01007387 */ /* 0x000fe40000100800 */
[----:B------:R-:W-:Y:S02]  /*789d0*/  STL [R1+0x2298], R45 ;  /* 0x0022982d01007387 */ /* 0x000fe40000100800 */
[----:B------:R-:W-:Y:S01]  /*789e0*/  STL [R1+0x22bc], R46 ;  /* 0x0022bc2e01007387 */ /* 0x000fe20000100800 */
[----:B---3--:R-:W-:Y:S02]  /*789f0*/  IADD3 R47, P4, R47, UR8, RZ ;  /* 0x000000082f2f7c10 */ /* 0x008fe4000ff9e0ff */
        /* <DEDUP_REMOVED lines=47> */
[----:B------:R-:W-:Y:S03]  /*78cf0*/  STL [R1+0x2264], R8 ;  /* 0x0022640801007387 */ /* 0x000fe60000100800 */
[----:B-1----:R-:W4:Y:S01]  /*78d00*/  LDL.LU R2, [R1+0x224c] ;  /* 0x00224c0001027983 */ /* 0x002f220000300800 */
[----:B------:R-:W-:Y:S02]  /*78d10*/  STL [R1+0x2238], R12 ;  /* 0x0022380c01007387 */ /* 0x000fe40000100800 */
[----:B------:R-:W4:Y:S02]  /*78d20*/  LDL.LU R44, [R1+0x2220] ;  /* 0x00222000012c7983 */ /* 0x000f240000300800 */
[----:B------:R-:W4:Y:S01]  /*78d30*/  LDL.LU R45, [R1+0x2244] ;  /* 0x00224400012d7983 */ /* 0x000f220000300800 */
[----:B------:R-:W-:Y:S01]  /*78d40*/  IADD3 R61, P4, R61, UR8, RZ ;  /* 0x000000083d3d7c10 */ /* 0x000fe2000ff9e0ff */
[----:B------:R-:W4:Y:S04]  /*78d50*/  LDL.LU R46, [R1+0x2218] ;  /* 0x00221800012e7983 */ /* 0x000f280000300800 */
        /* <DEDUP_REMOVED lines=36> */
[----:B-1----:R-:W4:Y:S01]  /*78fa0*/  LDL.LU R2, [R1+0x21dc] ;  /* 0x0021dc0001027983 */ /* 0x002f220000300800 */
        /* <DEDUP_REMOVED lines=91> */
[----:B------:R-:W-:Y:S01]  /*79560*/  STL [R1+0x21cc], R44 ;  /* 0x0021cc2c01007387 */ /* 0x000fe20000100800 */
[----:B----4-:R-:W-:Y:S02]  /*79570*/  IADD3 R47, P3, R47, UR8, RZ ;  /* 0x000000082f2f7c10 */ /* 0x010fe4000ff7e0ff */
        /* <DEDUP_REMOVED lines=40> */
[----:B------:R-:W-:Y:S01]  /*79800*/  STL [R1+0x217c], R9 ;  /* 0x00217c0901007387 */ /* 0x000fe20000100800 */
[----:B------:R-:W-:-:S02]  /*79810*/  IADD3 R61, P5, R61, UR8, RZ ;  /* 0x000000083d3d7c10 */ /* 0x000fc4000ffbe0ff */
        /* <DEDUP_REMOVED lines=97> */
[----:B------:R-:W-:Y:S01]  /*79e30*/  STL [R1+0x20d0], R13 ;  /* 0x0020d00d01007387 */ /* 0x000fe20000100800 */
[----:B------:R-:W-:-:S05]  /*79e40*/  IADD3 R61, P6, R61, UR8, RZ ;  /* 0x000000083d3d7c10 */ /* 0x000fca000ffde0ff */
        /* <DEDUP_REMOVED lines=99> */
[----:B------:R-:W4:Y:S01]  /*7a480*/  LDL.LU R46, [R1+0x2028] ;  /* 0x00202800012e7983 */ /* 0x000f220000300800 */
[----:B------:R-:W-:-:S05]  /*7a490*/  IADD3 R61, P2, R61, UR8, RZ ;  /* 0x000000083d3d7c10 */ /* 0x000fca000ff5e0ff */
        /* <DEDUP_REMOVED lines=33> */
[----:B------:R-:W-:-:S03]  /*7a6b0*/  IADD3 R46, P5, R46, UR8, RZ ;  /* 0x000000082e2e7c10 */ /* 0x000fc6000ffbe0ff */
[----:B-1----:R-:W4:Y:S01]  /*7a6c0*/  LDL.LU R2, [R1+0x1fec] ;  /* 0x001fec0001027983 */ /* 0x002f220000300800 */
[----:B------:R-:W-:Y:S01]  /*7a6d0*/  IADD3.X R47, R47, UR5, RZ, P4, !PT ;  /* 0x000000052f2f7c10 */ /* 0x000fe2000a7fe4ff */
[----:B------:R-:W-:Y:S02]  /*7a6e0*/  IADD3 R10, P4, R10, UR8, RZ ;  /* 0x000000080a0a7c10 */ /* 0x000fe4000ff9e0ff */
        /* <DEDUP_REMOVED lines=91> */
[----:B------:R-:W-:Y:S02]  /*7aca0*/  STL [R1+0x1fdc], R44 ;  /* 0x001fdc2c01007387 */ /* 0x000fe40000100800 */
[----:B------:R-:W-:Y:S01]  /*7acb0*/  STL [R1+0x1fb0], R45 ;  /* 0x001fb02d01007387 */ /* 0x000fe20000100800 */
[----:B----4-:R-:W-:Y:S02]  /*7acc0*/  IADD3 R47, P1, R47, UR8, RZ ;  /* 0x000000082f2f7c10 */ /* 0x010fe4000ff3e0ff */
[----:B------:R-:W-:Y:S01]  /*7acd0*/  IADD3.X R10, R10, UR5, RZ, P6, !PT ;  /* 0x000000050a0a7c10 */ /* 0x000fe2000b7fe4ff */
[----:B------:R-:W-:Y:S01]  /*7ace0*/  IADD3 R11, P6, R11, UR8, RZ ;  /* 0x000000080b0b7c10 */ /* 0x000fe2000ffde0ff */
        /* <DEDUP_REMOVED lines=30> */
[----:B------:R-:W-:Y:S01]  /*7aed0*/  STL [R1+0x1f9c], R33 ;  /* 0x001f9c2101007387 */ /* 0x000fe20000100800 */
[----:B------:R-:W-:Y:S02]  /*7aee0*/  STL [R1+0x1f70], R37 ;  /* 0x001f702501007387 */ /* 0x000fe40000100800 */
[----:B------:R-:W-:Y:S02]  /*7aef0*/  STL [R1+0x1f94], R32 ;  /* 0x001f942001007387 */ /* 0x000fe40000100800 */
[----:B------:R1:W-:Y:S01]  /*7af00*/  STL [R1+0x1f60], R2 ;  /* 0x001f600201007387 */ /* 0x0003e20000100800 */
[----:B------:R-:W-:Y:S01]  /*7af10*/  STL [R1+0x1f68], R36 ;  /* 0x001f682401007387 */ /* 0x000fe20000100800 */
[----:B------:R-:W-:-:S03]  /*7af20*/  IADD3.X R13, R13, UR5, RZ, P3, !PT ;  /* 0x000000050d0d7c10 */ /* 0x000fc60009ffe4ff */
[----:B-1----:R-:W4:Y:S01]  /*7af30*/  LDL.LU R2, [R1+0x1f6c] ;  /* 0x001f6c0001027983 */ /* 0x002f220000300800 */
[----:B------:R-:W-:Y:S01]  /*7af40*/  STL [R1+0x1f8c], R9 ;  /* 0x001f8c0901007387 */ /* 0x000fe20000100800 */
[----:B------:R-:W-:Y:S02]  /*7af50*/  IADD3 R61, P3, R61, UR8, RZ ;  /* 0x000000083d3d7c10 */ /* 0x000fe4000ff7e0ff */
        /* <DEDUP_REMOVED lines=329> */
[----:B------:R-:W-:Y:S02]  /*7c3f0*/  STL [R1+0x1dc0], R45 ;  /* 0x001dc02d01007387 */ /* 0x000fe40000100800 */
[----:B------:R-:W-:Y:S01]  /*7c400*/  STL [R1+0x1de4], R46 ;  /* 0x001de42e01007387 */ /* 0x000fe20000100800 */
[----:B----4-:R-:W-:Y:S02]  /*7c410*/  IADD3 R47, P5, R47, UR8, RZ ;  /* 0x000000082f2f7c10 */ /* 0x010fe4000ffbe0ff */
        /* <DEDUP_REMOVED lines=275> */
[----:B------:R-:W-:Y:S01]  /*7d550*/  STL [R1+0x1c50], R44 ;  /* 0x001c502c01007387 */ /* 0x000fe20000100800 */
        /* <DEDUP_REMOVED lines=88> */
[----:B------:R-:W-:Y:S01]  /*7dae0*/  IADD3 R45, P4, R45, UR8, RZ ;  /* 0x000000082d2d7c10 */ /* 0x000fe2000ff9e0ff */
[----:B------:R-:W-:Y:S01]  /*7daf0*/  IADD3.X R46, R46, UR5, RZ, P3, !PT ;  /* 0x000000052e2e7c10 */ /* 0x000fe20009ffe4ff */
[----:B------:R1:W-:Y:S04]  /*7db00*/  STL [R1+0x1bd8], R0 ;  /* 0x001bd80001007387 */ /* 0x0003e80000100800 */
[----:B-1----:R-:W2:Y:S01]  /*7db10*/  LDL.LU R0, [R1+0x1b68] ;  /* 0x001b680001007983 */ /* 0x002ea20000300800 */
[----:B------:R-:W-:Y:S02]  /*7db20*/  STL [R1+0x1bfc], R44 ;  /* 0x001bfc2c01007387 */ /* 0x000fe40000100800 */
[----:B------:R-:W-:Y:S02]  /*7db30*/  STL [R1+0x1bd0], R45 ;  /* 0x001bd02d01007387 */ /* 0x000fe40000100800 */
[----:B------:R-:W-:Y:S01]  /*7db40*/  STL [R1+0x1bf4], R46 ;  /* 0x001bf42e01007387 */ /* 0x000fe20000100800 */
[----:B----4-:R-:W-:-:S02]  /*7db50*/  IADD3 R47, P3, R47, UR8, RZ ;  /* 0x000000082f2f7c10 */ /* 0x010fc4000ff7e0ff */
        /* <DEDUP_REMOVED lines=124> */
[----:B------:R-:W-:Y:S01]  /*7e320*/  STL [R1+0x1b3c], R37 ;  /* 0x001b3c2501007387 */ /* 0x000fe20000100800 */
[----:B------:R-:W-:Y:S01]  /*7e330*/  IADD3 R9, P3, R9, UR8, RZ ;  /* 0x0000000809097c10 */ /* 0x000fe2000ff7e0ff */
[----:B------:R-:W-:Y:S01]  /*7e340*/  STL [R1+0x1b10], R32 ;  /* 0x001b102001007387 */ /* 0x000fe20000100800 */
[----:B------:R1:W-:Y:S01]  /*7e350*/  STL [R1+0x1b2c], R0 ;  /* 0x001b2c0001007387 */ /* 0x0003e20000100800 */
[----:B------:R-:W-:Y:S01]  /*7e360*/  STL [R1+0x1b34], R36 ;  /* 0x001b342401007387 */ /* 0x000fe20000100800 */
[----:B------:R-:W-:-:S02]  /*7e370*/  IADD3 R13, P2, R13, UR8, RZ ;  /* 0x000000080d0d7c10 */ /* 0x000fc4000ff5e0ff */
        /* <DEDUP_REMOVED lines=96> */
[----:B------:R-:W-:Y:S01]  /*7e980*/  IADD3.X R8, R8, UR5, RZ, P3, !PT ;  /* 0x0000000508087c10 */ /* 0x000fe20009ffe4ff */
[----:B------:R-:W-:Y:S02]  /*7e990*/  IADD3 R12, P3, R12, UR8, RZ ;  /* 0x000000080c0c7c10 */ /* 0x000fe4000ff7e0ff */
[----:B------:R1:W-:Y:S04]  /*7e9a0*/  STL [R1+0x1a80], R0 ;  /* 0x001a800001007387 */ /* 0x0003e80000100800 */
        /* <DEDUP_REMOVED lines=43> */
[----:B------:R-:W-:Y:S01]  /*7ec60*/  IADD3 R46, P5, R46, UR8, RZ ;  /* 0x000000082e2e7c10 */ /* 0x000fe2000ffbe0ff */
[----:B------:R1:W-:Y:S04]  /*7ec70*/  STL [R1+0x1a8c], R2 ;  /* 0x001a8c0201007387 */ /* 0x0003e80000100800 */
[----:B-1----:R-:W4:Y:S01]  /*7ec80*/  LDL.LU R2, [R1+0x1a1c] ;  /* 0x001a1c0001027983 */ /* 0x002f220000300800 */
[----:B------:R-:W-:Y:S02]  /*7ec90*/  STL [R1+0x1a60], R44 ;  /* 0x001a602c01007387 */ /* 0x000fe40000100800 */
[----:B------:R-:W-:Y:S01]  /*7eca0*/  STL [R1+0x1a84], R45 ;  /* 0x001a842d01007387 */ /* 0x000fe20000100800 */
        /* <DEDUP_REMOVED lines=92> */
[----:B------:R-:W-:Y:S01]  /*7f270*/  STL [R1+0x19e0], R45 ;  /* 0x0019e02d01007387 */ /* 0x000fe20000100800 */
[----:B----4-:R-:W-:-:S02]  /*7f280*/  IADD3 R47, P1, R47, UR8, RZ ;  /* 0x000000082f2f7c10 */ /* 0x010fc4000ff3e0ff */
        /* <DEDUP_REMOVED lines=34> */
[----:B------:R-:W-:Y:S01]  /*7f4b0*/  STL [R1+0x19c4], R32 ;  /* 0x0019c42001007387 */ /* 0x000fe20000100800 */
[----:B------:R-:W-:Y:S01]  /*7f4c0*/  IADD3.X R13, R13, UR5, RZ, P3, !PT ;  /* 0x000000050d0d7c10 */ /* 0x000fe20009ffe4ff */
[----:B------:R1:W-:Y:S01]  /*7f4d0*/  STL [R1+0x1990], R2 ;  /* 0x0019900201007387 */ /* 0x0003e20000100800 */
[----:B------:R-:W-:Y:S03]  /*7f4e0*/  STL [R1+0x1998], R36 ;  /* 0x0019982401007387 */ /* 0x000fe60000100800 */
        /* <DEDUP_REMOVED lines=53> */
[----:B------:R-:W-:Y:S02]  /*7f840*/  STL [R1+0x198c], R45 ;  /* 0x00198c2d01007387 */ /* 0x000fe40000100800 */
[----:B------:R-:W-:Y:S01]  /*7f850*/  STL [R1+0x1960], R46 ;  /* 0x0019602e01007387 */ /* 0x000fe20000100800 */
[----:B--2---:R-:W-:Y:S01]  /*7f860*/  IADD3.X R47, R47, UR5, RZ, P3, !PT ;  /* 0x000000052f2f7c10 */ /* 0x004fe20009ffe4ff */
[----:B------:R-:W-:Y:S01]  /*7f870*/  IADD3 R10, P3, R10, UR8, RZ ;  /* 0x000000080a0a7c10 */ /* 0x000fe2000ff7e0ff */
        /* <DEDUP_REMOVED lines=31> */
[----:B------:R-:W-:Y:S01]  /*7fa70*/  IADD3 R9, P1, R9, UR8, RZ ;  /* 0x0000000809097c10 */ /* 0x000fe2000ff3e0ff */
[----:B------:R-:W-:Y:S01]  /*7fa80*/  STL [R1+0x1920], R32 ;  /* 0x0019202001007387 */ /* 0x000fe20000100800 */
[----:B------:R1:W-:Y:S02]  /*7fa90*/  STL [R1+0x193c], R0 ;  /* 0x00193c0001007387 */ /* 0x0003e40000100800 */
[----:B------:R-:W-:Y:S01]  /*7faa0*/  STL [R1+0x1944], R36 ;  /* 0x0019442401007387 */ /* 0x000fe20000100800 */
[----:B------:R-:W-:Y:S01]  /*7fab0*/  IADD3 R13, P6, R13, UR8, RZ ;  /* 0x000000080d0d7c10 */ /* 0x000fe2000ffde0ff */
[----:B-1----:R-:W2:Y:S01]  /*7fac0*/  LDL.LU R0, [R1+0x18f8] ;  /* 0x0018f80001007983 */ /* 0x002ea20000300800 */
[----:B------:R-:W-:Y:S01]  /*7fad0*/  STL [R1+0x1918], R9 ;  /* 0x0019180901007387 */ /* 0x000fe20000100800 */
[----:B----4-:R-:W-:-:S02]  /*7fae0*/  IADD3.X R2, R2, UR5, RZ, P5, !PT ;  /* 0x0000000502027c10 */ /* 0x010fc4000affe4ff */
        /* <DEDUP_REMOVED lines=45> */
[----:B------:R-:W-:Y:S01]  /*7fdc0*/  IADD3 R45, P1, R45, UR8, RZ ;  /* 0x000000082d2d7c10 */ /* 0x000fe2000ff3e0ff */
[----:B------:R-:W-:Y:S01]  /*7fdd0*/  IADD3.X R46, R46, UR5, RZ, P6, !PT ;  /* 0x000000052e2e7c10 */ /* 0x000fe2000b7fe4ff */
[----:B------:R1:W-:Y:S04]  /*7fde0*/  STL [R1+0x18f0], R61 ;  /* 0x0018f03d01007387 */ /* 0x0003e80000100800 */
[----:B-1----:R-:W4:Y:S01]  /*7fdf0*/  LDL.LU R61, [R1+0x1880] ;  /* 0x00188000013d7983 */ /* 0x002f220000300800 */
        /* <DEDUP_REMOVED lines=223> */
[----:B------:R-:W-:Y:S01]  /*80bf0*/  IADD3.X R13, R13, UR5, RZ, P1, !PT ;  /* 0x000000050d0d7c10 */ /* 0x000fe20008ffe4ff */
[----:B------:R-:W-:Y:S01]  /*80c00*/  STL [R1+0x17d4], R32 ;  /* 0x0017d42001007387 */ /* 0x000fe20000100800 */
[----:B------:R1:W-:Y:S02]  /*80c10*/  STL [R1+0x17a0], R2 ;  /* 0x0017a00201007387 */ /* 0x0003e40000100800 */
[----:B------:R-:W-:Y:S01]  /*80c20*/  STL [R1+0x17a8], R36 ;  /* 0x0017a82401007387 */ /* 0x000fe20000100800 */
[----:B-1----:R-:W3:Y:S01]  /*80c30*/  LDL.LU R2, [R1+0x17ac] ;  /* 0x0017ac0001027983 */ /* 0x002ee20000300800 */
[----:B------:R-:W-:Y:S01]  /*80c40*/  STL [R1+0x17cc], R9 ;  /* 0x0017cc0901007387 */ /* 0x000fe20000100800 */
[----:B------:R-:W-:-:S02]  /*80c50*/  IADD3 R61, P1, R61, UR8, RZ ;  /* 0x000000083d3d7c10 */ /* 0x000fc4000ff3e0ff */
[----:B------:R-:W-:-:S03]  /*80c60*/  IADD3.X R8, R8, UR5, RZ, P6, !PT ;  /* 0x0000000508087c10 */ /* 0x000fc6000b7fe4ff */
[----:B------:R1:W-:Y:S04]  /*80c70*/  STL [R1+0x1798], R61 ;  /* 0x0017983d01007387 */ /* 0x0003e80000100800 */
[----:B-1----:R-:W3:Y:S01]  /*80c80*/  LDL.LU R61, [R1+0x1780] ;  /* 0x00178000013d7983 */ /* 0x002ee20000300800 */
[----:B------:R-:W-:Y:S01]  /*80c90*/  STL [R1+0x17c4], R13 ;  /* 0x0017c40d01007387 */ /* 0x000fe20000100800 */
[----:B---3--:R-:W-:-:S05]  /*80ca0*/  IADD3.X R60, R60, UR5, RZ, P5, !PT ;  /* 0x000000053c3c7c10 */ /* 0x008fca000affe4ff */
[----:B------:R1:W-:Y:S01]  /*80cb0*/  STL [R1+0x17b4], R60 ;  /* 0x0017b43c01007387 */ /* 0x0003e20000100800 */
[----:B------:R3:W-:Y:S03]  /*80cc0*/  STL [R1+0x17bc], R8 ;  /* 0x0017bc0801007387 */ /* 0x0007e60000100800 */
[----:B-1----:R-:W4:Y:S01]  /*80cd0*/  LDL.LU R60, [R1+0x17a4] ;  /* 0x0017a400013c7983 */ /* 0x002f220000300800 */
[----:B------:R-:W-:-:S05]  /*80ce0*/  IADD3 R12, P6, R12, UR8, RZ ;  /* 0x000000080c0c7c10 */ /* 0x000fca000ffde0ff */
[----:B------:R1:W-:Y:S01]  /*80cf0*/  STL [R1+0x1790], R12 ;  /* 0x0017900c01007387 */ /* 0x0003e20000100800 */
[----:B------:R-:W4:Y:S02]  /*80d00*/  LDL.LU R44, [R1+0x1778] ;  /* 0x00177800012c7983 */ /* 0x000f240000300800 */
[----:B------:R-:W4:Y:S02]  /*80d10*/  LDL.LU R45, [R1+0x179c] ;  /* 0x00179c00012d7983 */ /* 0x000f240000300800 */
[----:B------:R-:W4:Y:S01]  /*80d20*/  LDL.LU R46, [R1+0x1770] ;  /* 0x00177000012e7983 */ /* 0x000f220000300800 */
[----:B--2---:R-:W-:-:S05]  /*80d30*/  IADD3 R0, P5, R0, UR8, RZ ;  /* 0x0000000800007c10 */ /* 0x004fca000ffbe0ff */
        /* <DEDUP_REMOVED lines=20> */
[----:B---3--:R-:W3:Y:S01]  /*80e80*/  LDL.LU R8, [R1+0x26ac] ;  /* 0x0026ac0001087983 */ /* 0x008ee20000300800 */
[----:B-1----:R-:W3:Y:S01]  /*80e90*/  LDL.LU R12, [R1+0x1750] ;  /* 0x00175000010c7983 */ /* 0x002ee20000300800 */
[----:B------:R-:W-:-:S05]  /*80ea0*/  IADD3.X R2, R2, UR5, RZ, P4, !PT ;  /* 0x0000000502027c10 */ /* 0x000fca000a7fe4ff */
[----:B------:R1:W-:Y:S01]  /*80eb0*/  STL [R1+0x17ac], R2 ;  /* 0x0017ac0201007387 */ /* 0x0003e20000100800 */
[----:B--2---:R-:W2:Y:S03]  /*80ec0*/  LDL.LU R0, [R1+0x26b4] ;  /* 0x0026b40001007983 */ /* 0x004ea60000300800 */
[----:B-1----:R-:W2:Y:S01]  /*80ed0*/  LDL.LU R2, [R1+0x174c] ;  /* 0x00174c0001027983 */ /* 0x002ea20000300800 */
[----:B------:R-:W-:-:S05]  /*80ee0*/  IADD3 R61, P4, R61, UR8, RZ ;  /* 0x000000083d3d7c10 */ /* 0x000fca000ff9e0ff */
[----:B------:R1:W-:Y:S04]  /*80ef0*/  STL [R1+0x1780], R61 ;  /* 0x0017803d01007387 */ /* 0x0003e80000100800 */
[----:B-1----:R-:W2:Y:S01]  /*80f00*/  LDL.LU R61, [R1+0x26bc] ;  /* 0x0026bc00013d7983 */ /* 0x002ea20000300800 */
[----:B----4-:R-:W-:-:S05]  /*80f10*/  IADD3.X R60, R60, UR5, RZ, P3, !PT ;  /* 0x000000053c3c7c10 */ /* 0x010fca0009ffe4ff */
[----:B------:R1:W-:Y:S04]  /*80f20*/  STL [R1+0x17a4], R60 ;  /* 0x0017a43c01007387 */ /* 0x0003e80000100800 */
[----:B-1----:R-:W4:Y:S01]  /*80f30*/  LDL.LU R60, [R1+0x1748] ;  /* 0x00174800013c7983 */ /* 0x002f220000300800 */
[----:B------:R-:W-:Y:S02]  /*80f40*/  IADD3 R44, P3, R44, UR8, RZ ;  /* 0x000000082c2c7c10 */ /* 0x000fe4000ff7e0ff */
[----:B------:R-:W-:Y:S01]  /*80f50*/  IADD3.X R45, R45, UR5, RZ, P2, !PT ;  /* 0x000000052d2d7c10 */ /* 0x000fe200097fe4ff */
[----:B------:R-:W-:Y:S02]  /*80f60*/  IADD3 R46, P2, R46, UR8, RZ ;  /* 0x000000082e2e7c10 */ /* 0x000fe4000ff5e0ff */
[----:B------:R-:W-:Y:S02]  /*80f70*/  STL [R1+0x1778], R44 ;  /* 0x0017782c01007387 */ /* 0x000fe40000100800 */
[----:B------:R-:W-:Y:S02]  /*80f80*/  STL [R1+0x179c], R45 ;  /* 0x00179c2d01007387 */ /* 0x000fe40000100800 */
[----:B------:R-:W-:Y:S01]  /*80f90*/  STL [R1+0x1770], R46 ;  /* 0x0017702e01007387 */ /* 0x000fe20000100800 */
[----:B------:R-:W-:Y:S01]  /*80fa0*/  IADD3.X R47, R47, UR5, RZ, P1, !PT ;  /* 0x000000052f2f7c10 */ /* 0x000fe20008ffe4ff */
        /* <DEDUP_REMOVED lines=12> */
[----:B------:R1:W-:Y:S01]  /*81070*/  STL [R1+0x1784], R15 ;  /* 0x0017840f01007387 */ /* 0x0003e20000100800 */
[----:B------:R-:W-:Y:S01]  /*81080*/  IADD3 R24, P3, R24, UR8, RZ ;  /* 0x0000000818187c10 */ /* 0x000fe2000ff7e0ff */
[----:B------:R0:W-:Y:S01]  /*81090*/  STL [R1+0x2674], R18 ;  /* 0x0026741201007387 */ /* 0x0001e20000100800 */
[----:B------:R-:W-:Y:S01]  /*810a0*/  IADD3.X R28, R28, UR5, RZ, P2, !PT ;  /* 0x000000051c1c7c10 */ /* 0x000fe200097fe4ff */
[----:B------:R0:W-:Y:S01]  /*810b0*/  STL [R1+0x177c], R19 ;  /* 0x00177c1301007387 */ /* 0x0001e20000100800 */
[----:B------:R-:W-:Y:S01]  /*810c0*/  IADD3 R49, P2, R49, UR8, RZ ;  /* 0x0000000831317c10 */ /* 0x000fe2000ff5e0ff */
[----:B------:R-:W-:Y:S01]  /*810d0*/  STL [R1+0x267c], R25 ;  /* 0x00267c1901007387 */ /* 0x000fe20000100800 */
[----:B------:R-:W-:Y:S01]  /*810e0*/  IADD3.X R48, R48, UR5, RZ, P1, !PT ;  /* 0x0000000530307c10 */ /* 0x000fe20008ffe4ff */
[----:B------:R0:W-:Y:S01]  /*810f0*/  STL [R1+0x1774], R29 ;  /* 0x0017741d01007387 */ /* 0x0001e20000100800 */
[----:B------:R-:W-:Y:S01]  /*81100*/  IADD3 R33, P1, R33, UR8, RZ ;  /* 0x0000000821217c10 */ /* 0x000fe2000ff3e0ff */
[----:B------:R-:W-:Y:S01]  /*81110*/  STL [R1+0x2684], R24 ;  /* 0x0026841801007387 */ /* 0x000fe20000100800 */
[----:B------:R-:W-:Y:S01]  /*81120*/  IADD3.X R37, R37, UR5, RZ, P6, !PT ;  /* 0x0000000525257c10 */ /* 0x000fe2000b7fe4ff */
[----:B------:R0:W-:Y:S01]  /*81130*/  STL [R1+0x176c], R28 ;  /* 0x00176c1c01007387 */ /* 0x0001e20000100800 */
[----:B------:R-:W-:Y:S01]  /*81140*/  IADD3 R32, P6, R32, UR8, RZ ;  /* 0x0000000820207c10 */ /* 0x000fe2000ffde0ff */
[----:B------:R0:W-:Y:S02]  /*81150*/  STL [R1+0x268c], R49 ;  /* 0x00268c3101007387 */ /* 0x0001e40000100800 */
[----:B------:R0:W-:Y:S01]  /*81160*/  STL [R1+0x1764], R48 ;  /* 0x0017643001007387 */ /* 0x0001e20000100800 */
[----:B------:R-:W-:Y:S01]  /*81170*/  IADD3.X R36, R36, UR5, RZ, P5, !PT ;  /* 0x0000000524247c10 */ /* 0x000fe2000affe4ff */
[----:B------:R-:W-:Y:S01]  /*81180*/  STL [R1+0x2694], R33 ;  /* 0x0026942101007387 */ /* 0x000fe20000100800 */
[----:B------:R-:W-:Y:S01]  /*81190*/  IADD3 R9, P5, R9, UR8, RZ ;  /* 0x0000000809097c10 */ /* 0x000fe2000ffbe0ff */
[----:B------:R2:W-:Y:S01]  /*811a0*/  STL [R1+0x175c], R37 ;  /* 0x00175c2501007387 */ /* 0x0005e20000100800 */
[----:B------:R-:W-:Y:S01]  /*811b0*/  IADD3.X R13, R13, UR5, RZ, P4, !PT ;  /* 0x000000050d0d7c10 */ /* 0x000fe2000a7fe4ff */
[----:B------:R-:W-:Y:S01]  /*811c0*/  STL [R1+0x269c], R32 ;  /* 0x00269c2001007387 */ /* 0x000fe20000100800 */
[----:B-1----:R-:W4:Y:S01]  /*811d0*/  LDL.LU R15, [R1+0x26c4] ;  /* 0x0026c400010f7983 */ /* 0x002f220000300800 */
[----:B---3--:R-:W-:Y:S01]  /*811e0*/  IADD3 R8, P4, R8, UR8, RZ ;  /* 0x0000000808087c10 */ /* 0x008fe2000ff9e0ff */
[----:B------:R1:W-:Y:S01]  /*811f0*/  STL [R1+0x1758], R36 ;  /* 0x0017582401007387 */ /* 0x0003e20000100800 */
[----:B------:R-:W-:Y:S01]  /*81200*/  IADD3.X R12, R12, UR5, RZ, P3, !PT ;  /* 0x000000050c0c7c10 */ /* 0x000fe20009ffe4ff */
[----:B------:R-:W-:Y:S01]  /*81210*/  STL [R1+0x26a4], R9 ;  /* 0x0026a40901007387 */ /* 0x000fe20000100800 */
[----:B------:R3:W-:Y:S02]  /*81220*/  STL [R1+0x1754], R13 ;  /* 0x0017540d01007387 */ /* 0x0007e40000100800 */
[----:B0-----:R-:W4:Y:S02]  /*81230*/  LDL.LU R18, [R1+0x1744] ;  /* 0x0017440001127983 */ /* 0x001f240000300800 */
[----:B------:R-:W-:Y:S01]  /*81240*/  STL [R1+0x26ac], R8 ;  /* 0x0026ac0801007387 */ /* 0x000fe20000100800 */
[----:B------:R0:W-:Y:S01]  /*81250*/  STL [R1+0x1750], R12 ;  /* 0x0017500c01007387 */ /* 0x0001e20000100800 */
[----:B------:R-:W4:Y:S01]  /*81260*/  LDL.LU R19, [R1+0x26cc] ;  /* 0x0026cc0001137983 */ /* 0x000f220000300800 */
[----:B--2---:R-:W-:-:S05]  /*81270*/  IADD3 R0, P3, R0, UR8, RZ ;  /* 0x0000000800007c10 */ /* 0x004fca000ff7e0ff */
[----:B------:R2:W-:Y:S01]  /*81280*/  STL [R1+0x26b4], R0 ;  /* 0x0026b40001007387 */ /* 0x0005e20000100800 */
[----:B------:R-:W-:-:S05]  /*81290*/  IADD3.X R2, R2, UR5, RZ, P2, !PT ;  /* 0x0000000502027c10 */ /* 0x000fca00097fe4ff */
[----:B------:R-:W-:Y:S01]  /*812a0*/  STL [R1+0x174c], R2 ;  /* 0x00174c0201007387 */ /* 0x000fe20000100800 */
[----:B------:R-:W4:Y:S01]  /*812b0*/  LDL.LU R29, [R1+0x1740] ;  /* 0x00174000011d7983 */ /* 0x000f220000300800 */
[----:B------:R-:W-:-:S05]  /*812c0*/  IADD3 R61, P2, R61, UR8, RZ ;  /* 0x000000083d3d7c10 */ /* 0x000fca000ff5e0ff */
[----:B------:R0:W-:Y:S01]  /*812d0*/  STL [R1+0x26bc], R61 ;  /* 0x0026bc3d01007387 */ /* 0x0001e20000100800 */
[----:B------:R-:W4:Y:S02]  /*812e0*/  LDL.LU R25, [R1+0x26d4] ;  /* 0x0026d40001197983 */ /* 0x000f240000300800 */
[----:B------:R-:W4:Y:S02]  /*812f0*/  LDL.LU R28, [R1+0x2670] ;  /* 0x00267000011c7983 */ /* 0x000f240000300800 */
[----:B----4-:R-:W-:-:S05]  /*81300*/  IADD3.X R60, R60, UR5, RZ, P1, !PT ;  /* 0x000000053c3c7c10 */ /* 0x010fca0008ffe4ff */
[----:B------:R2:W-:Y:S01]  /*81310*/  STL [R1+0x1748], R60 ;  /* 0x0017483c01007387 */ /* 0x0005e20000100800 */
[----:B------:R-:W4:Y:S02]  /*81320*/  LDL.LU R24, [R1+0x26dc] ;  /* 0x0026dc0001187983 */ /* 0x000f240000300800 */
[----:B------:R-:W4:Y:S02]  /*81330*/  LDL.LU R49, [R1+0x2678] ;  /* 0x0026780001317983 */ /* 0x000f240000300800 */
[----:B------:R-:W4:Y:S01]  /*81340*/  LDL.LU R48, [R1+0x26e4] ;  /* 0x0026e40001307983 */ /* 0x000f220000300800 */
[----:B------:R-:W4:Y:S01]  /*81350*/  LDL.LU R37, [R1+0x2680] ;  /* 0x0026800001257983 */ /* 0x000f220000300800 */
[----:B------:R-:W4:Y:S02]  /*81360*/  LDL.LU R33, [R1+0x26ec] ;  /* 0x0026ec0001217983 */ /* 0x000f240000300800 */
[----:B-1----:R-:W4:Y:S02]  /*81370*/  LDL.LU R36, [R1+0x2688] ;  /* 0x0026880001247983 */ /* 0x002f240000300800 */
[----:B------:R-:W4:Y:S01]  /*81380*/  LDL.LU R32, [R1+0x26f4] ;  /* 0x0026f40001207983 */ /* 0x000f220000300800 */
[----:B---3--:R-:W3:Y:S01]  /*81390*/  LDL.LU R13, [R1+0x2690] ;  /* 0x00269000010d7983 */ /* 0x008ee20000300800 */
[----:B------:R-:W3:Y:S02]  /*813a0*/  LDL.LU R9, [R1+0x26fc] ;  /* 0x0026fc0001097983 */ /* 0x000ee40000300800 */
[----:B0-----:R-:W3:Y:S02]  /*813b0*/  LDL.LU R12, [R1+0x2698] ;  /* 0x00269800010c7983 */ /* 0x001ee40000300800 */
[----:B------:R-:W3:Y:S01]  /*813c0*/  LDL.LU R8, [R1+0x2704] ;  /* 0x0027040001087983 */ /* 0x000ee20000300800 */
[----:B--2---:R-:W2:Y:S01]  /*813d0*/  LDL.LU R0, [R1+0x26a0] ;  /* 0x0026a00001007983 */ /* 0x004ea20000300800 */
        /* <DEDUP_REMOVED lines=8> */
[----:B------:R-:W2:Y:S01]  /*81460*/  LDL.LU R11, [R1+0x26c8] ;  /* 0x0026c800010b7983 */ /* 0x000ea20000300800 */
[----:B------:R-:W-:-:S02]  /*81470*/  IADD3 R15, P1, R15, UR8, RZ ;  /* 0x000000080f0f7c10 */ /* 0x000fc4000ff3e0ff */
[----:B------:R-:W-:-:S03]  /*81480*/  IADD3.X R18, R18, UR5, RZ, P6, !PT ;  /* 0x0000000512127c10 */ /* 0x000fc6000b7fe4ff */
[----:B------:R0:W-:Y:S01]  /*81490*/  STL [R1+0x26c4], R15 ;  /* 0x0026c40f01007387 */ /* 0x0001e20000100800 */
[----:B------:R-:W2:Y:S01]  /*814a0*/  LDL.LU R14, [R1+0x26d0] ;  /* 0x0026d000010e7983 */ /* 0x000ea20000300800 */
[----:B------:R-:W-:Y:S02]  /*814b0*/  IADD3 R19, P6, R19, UR8, RZ ;  /* 0x0000000813137c10 */ /* 0x000fe4000ffde0ff */
[----:B0-----:R-:W2:Y:S01]  /*814c0*/  LDL.LU R15, [R1+0x2708] ;  /* 0x00270800010f7983 */ /* 0x001ea20000300800 */
[----:B------:R0:W-:Y:S03]  /*814d0*/  STL [R1+0x1744], R18 ;  /* 0x0017441201007387 */ /* 0x0001e60000100800 */
[----:B0-----:R-:W2:Y:S01]  /*814e0*/  LDL.LU R18, [R1+0x26d8] ;  /* 0x0026d80001127983 */ /* 0x001ea20000300800 */
[----:B------:R0:W-:Y:S01]  /*814f0*/  STL [R1+0x26cc], R19 ;  /* 0x0026cc1301007387 */ /* 0x0001e20000100800 */
[----:B------:R-:W-:-:S02]  /*81500*/  IADD3.X R29, R29, UR5, RZ, P5, !PT ;  /* 0x000000051d1d7c10 */ /* 0x000fc4000affe4ff */
[----:B0-----:R-:W2:Y:S03]  /*81510*/  LDL.LU R19, [R1+0x26e8] ;  /* 0x0026e80001137983 */ /* 0x001ea60000300800 */
[----:B------:R0:W-:Y:S02]  /*81520*/  STL [R1+0x1740], R29 ;  /* 0x0017401d01007387 */ /* 0x0001e40000100800 */
[----:B0-----:R0:W5:Y:S01]  /*81530*/  LDL.LU R29, [R1+0x2f90] ;  /* 0x002f9000011d7983 */ /* 0x0011620000300800 */
[----:B------:R-:W-:Y:S02]  /*81540*/  IADD3 R25, P5, R25, UR8, RZ ;  /* 0x0000000819197c10 */ /* 0x000fe4000ffbe0ff */
[----:B------:R-:W-:-:S03]  /*81550*/  IADD3.X R28, R28, UR5, RZ, P4, !PT ;  /* 0x000000051c1c7c10 */ /* 0x000fc6000a7fe4ff */
[----:B------:R1:W-:Y:S04]  /*81560*/  STL [R1+0x26d4], R25 ;  /* 0x0026d41901007387 */ /* 0x0003e80000100800 */
[----:B-1----:R0:W5:Y:S01]  /*81570*/  LDL.LU R25, [R1+0x2f8c] ;  /* 0x002f8c0001197983 */ /* 0x0021620000300800 */
[----:B------:R1:W-:Y:S03]  /*81580*/  STL [R1+0x2670], R28 ;  /* 0x0026701c01007387 */ /* 0x0003e60000100800 */
[----:B-1----:R0:W5:Y:S01]  /*81590*/  LDL.LU R28, [R1+0x2f88] ;  /* 0x002f8800011c7983 */ /* 0x0021620000300800 */
[----:B----4-:R-:W-:Y:S02]  /*815a0*/  IADD3 R24, P4, R24, UR8, RZ ;  /* 0x0000000818187c10 */ /* 0x010fe4000ff9e0ff */
[----:B------:R-:W-:Y:S01]  /*815b0*/  IADD3.X R49, R49, UR5, RZ, P3, !PT ;  /* 0x0000000531317c10 */ /* 0x000fe20009ffe4ff */
[----:B------:R-:W-:Y:S01]  /*815c0*/  IADD3 R48, P3, R48, UR8, RZ ;  /* 0x0000000830307c10 */ /* 0x000fe2000ff7e0ff */
[----:B------:R-:W-:Y:S01]  /*815d0*/  IADD3.X R37, R37, UR5, RZ, P2, !PT ;  /* 0x0000000525257c10 */ /* 0x000fe200097fe4ff */
[----:B------:R1:W-:Y:S01]  /*815e0*/  STL [R1+0x26dc], R24 ;  /* 0x0026dc1801007387 */ /* 0x0003e20000100800 */
[----:B------:R-:W-:-:S02]  /*815f0*/  IADD3 R33, P2, R33, UR8, RZ ;  /* 0x0000000821217c10 */ /* 0x000fc4000ff5e0ff */
[----:B------:R-:W-:Y:S01]  /*81600*/  IADD3.X R36, R36, UR5, RZ, P1, !PT ;  /* 0x0000000524247c10 */ /* 0x000fe20008ffe4ff */
[----:B------:R-:W-:Y:S01]  /*81610*/  IADD3 R32, P1, R32, UR8, RZ ;  /* 0x0000000820207c10 */ /* 0x000fe2000ff3e0ff */
[----:B-1----:R0:W5:Y:S01]  /*81620*/  LDL.LU R24, [R1+0x2f84] ;  /* 0x002f840001187983 */ /* 0x0021620000300800 */
[----:B------:R1:W-:Y:S01]  /*81630*/  STL [R1+0x2678], R49 ;  /* 0x0026783101007387 */ /* 0x0003e20000100800 */
[----:B---3--:R-:W-:Y:S01]  /*81640*/  IADD3.X R13, R13, UR5, RZ, P6, !PT ;  /* 0x000000050d0d7c10 */ /* 0x008fe2000b7fe4ff */
[----:B------:R-:W-:Y:S01]  /*81650*/  IADD3 R9, P6, R9, UR8, RZ ;  /* 0x0000000809097c10 */ /* 0x000fe2000ffde0ff */
[----:B-1----:R0:W5:Y:S01]  /*81660*/  LDL.LU R49, [R1+0x2f80] ;  /* 0x002f800001317983 */ /* 0x0021620000300800 */
[----:B------:R1:W-:Y:S01]  /*81670*/  STL [R1+0x26e4], R48 ;  /* 0x0026e43001007387 */ /* 0x0003e20000100800 */
[----:B------:R-:W-:Y:S02]  /*81680*/  IADD3.X R12, R12, UR5, RZ, P5, !PT ;  /* 0x000000050c0c7c10 */ /* 0x000fe4000affe4ff */
[----:B-1----:R0:W5:Y:S01]  /*81690*/  LDL.LU R48, [R1+0x2f7c] ;  /* 0x002f7c0001307983 */ /* 0x0021620000300800 */
[----:B------:R1:W-:Y:S01]  /*816a0*/  STL [R1+0x2680], R37 ;  /* 0x0026802501007387 */ /* 0x0003e20000100800 */
[----:B------:R-:W-:-:S02]  /*816b0*/  IADD3 R8, P5, R8, UR8, RZ ;  /* 0x0000000808087c10 */ /* 0x000fc4000ffbe0ff */
[----:B-1----:R0:W5:Y:S01]  /*816c0*/  LDL.LU R37, [R1+0x2f78] ;  /* 0x002f780001257983 */ /* 0x0021620000300800 */
[----:B------:R1:W-:Y:S01]  /*816d0*/  STL [R1+0x26ec], R33 ;  /* 0x0026ec2101007387 */ /* 0x0003e20000100800 */
[----:B--2---:R-:W-:Y:S02]  /*816e0*/  IADD3.X R0, R0, UR5, RZ, P4, !PT ;  /* 0x0000000500007c10 */ /* 0x004fe4000a7fe4ff */
[----:B-1----:R0:W5:Y:S01]  /*816f0*/  LDL.LU R33, [R1+0x2f74] ;  /* 0x002f740001217983 */ /* 0x0021620000300800 */
[----:B------:R1:W-:Y:S01]  /*81700*/  STL [R1+0x2688], R36 ;  /* 0x0026882401007387 */ /* 0x0003e20000100800 */
[----:B------:R-:W-:Y:S02]  /*81710*/  IADD3 R61, P4, R61, UR8, RZ ;  /* 0x000000083d3d7c10 */ /* 0x000fe4000ff9e0ff */
[----:B-1----:R0:W5:Y:S01]  /*81720*/  LDL.LU R36, [R1+0x2f70] ;  /* 0x002f700001247983 */ /* 0x0021620000300800 */
[----:B------:R1:W-:Y:S01]  /*81730*/  STL [R1+0x26f4], R32 ;  /* 0x0026f42001007387 */ /* 0x0003e20000100800 */
[----:B------:R-:W-:-:S02]  /*81740*/  IADD3.X R2, R2, UR5, RZ, P3, !PT ;  /* 0x0000000502027c10 */ /* 0x000fc40009ffe4ff */
[----:B-1----:R0:W5:Y:S01]  /*81750*/  LDL.LU R32, [R1+0x2f6c] ;  /* 0x002f6c0001207983 */ /* 0x0021620000300800 */
[----:B------:R1:W-:Y:S01]  /*81760*/  STL [R1+0x2690], R13 ;  /* 0x0026900d01007387 */ /* 0x0003e20000100800 */
[----:B------:R-:W-:Y:S02]  /*81770*/  IADD3 R60, P3, R60, UR8, RZ ;  /* 0x000000083c3c7c10 */ /* 0x000fe4000ff7e0ff */
[----:B-1----:R0:W5:Y:S01]  /*81780*/  LDL.LU R13, [R1+0x2f68] ;  /* 0x002f6800010d7983 */ /* 0x0021620000300800 */
[----:B------:R1:W-:Y:S03]  /*81790*/  STL [R1+0x26fc], R9 ;  /* 0x0026fc0901007387 */ /* 0x0003e60000100800 */
        /* <DEDUP_REMOVED lines=8> */
[----:B-1----:R-:W2:Y:S01]  /*81820*/  LDL.LU R61, [R1+0x2f54] ;  /* 0x002f5400013d7983 */ /* 0x002ea20000300800 */
[----:B------:R1:W-:Y:S03]  /*81830*/  STL [R1+0x26a8], R2 ;  /* 0x0026a80201007387 */ /* 0x0003e60000100800 */
[----:B-1----:R-:W3:Y:S01]  /*81840*/  LDL.LU R2, [R1+0x2f50] ;  /* 0x002f500001027983 */ /* 0x002ee20000300800 */
[----:B------:R1:W-:Y:S03]  /*81850*/  STL [R1+0x271c], R60 ;  /* 0x00271c3c01007387 */ /* 0x0003e60000100800 */
[----:B-1----:R-:W4:Y:S01]  /*81860*/  LDL.LU R60, [R1+0x2f4c] ;  /* 0x002f4c00013c7983 */ /* 0x002f220000300800 */
[----:B------:R-:W-:Y:S01]  /*81870*/  IADD3.X R44, R44, UR5, RZ, P2, !PT ;  /* 0x000000052c2c7c10 */ /* 0x000fe200097fe4ff */
[----:B------:R-:W-:Y:S01]  /*81880*/  IADD3 R45, P2, R45, UR8, RZ ;  /* 0x000000082d2d7c10 */ /* 0x000fe2000ff5e0ff */
[----:B------:R-:W-:-:S03]  /*81890*/  IADD3.X R46, R46, UR5, RZ, P1, !PT ;  /* 0x000000052e2e7c10 */ /* 0x000fc60008ffe4ff */
[----:B------:R-:W-:Y:S01]  /*818a0*/  STL [R1+0x26b0], R44 ;  /* 0x0026b02c01007387 */ /* 0x000fe20000100800 */
[----:B------:R-:W-:Y:S01]  /*818b0*/  STL [R1+0x2718], R45 ;  /* 0x0027182d01007387 */ /* 0x000fe20000100800 */
[----:B----4-:R-:W-:-:S05]  /*818c0*/  IADD3.X R60, R60, UR5, RZ, P6, !PT ;  /* 0x000000053c3c7c10 */ /* 0x010fca000b7fe4ff */
[----:B------:R1:W-:Y:S01]  /*818d0*/  STL [R1+0x26c0], R60 ;  /* 0x0026c03c01007387 */ /* 0x0003e20000100800 */
[----:B------:R-:W-:Y:S03]  /*818e0*/  STL [R1+0x26b8], R46 ;  /* 0x0026b82e01007387 */ /* 0x000fe60000100800 */
[----:B-1----:R-:W4:Y:S01]  /*818f0*/  LDL.LU R60, [R1+0x2f48] ;  /* 0x002f4800013c7983 */ /* 0x002f220000300800 */
[----:B------:R-:W-:Y:S02]  /*81900*/  IADD3 R47, P1, R47, UR8, RZ ;  /* 0x000000082f2f7c10 */ /* 0x000fe4000ff3e0ff */
[----:B------:R-:W-:Y:S01]  /*81910*/  IADD3.X R11, R11, UR5, RZ, P5, !PT ;  /* 0x000000050b0b7c10 */ /* 0x000fe2000affe4ff */
[----:B--2---:R-:W-:Y:S01]  /*81920*/  IADD3 R61, P5, R61, UR8, RZ ;  /* 0x000000083d3d7c10 */ /* 0x004fe2000ffbe0ff */
[----:B------:R-:W-:Y:S01]  /*81930*/  IADD3 R10, P6, R10, UR8, RZ ;  /* 0x000000080a0a7c10 */ /* 0x000fe2000ffde0ff */
[----:B------:R-:W-:Y:S03]  /*81940*/  STL [R1+0x2714], R47 ;  /* 0x0027142f01007387 */ /* 0x000fe60000100800 */
[----:B------:R1:W-:Y:S02]  /*81950*/  STL [R1+0x270c], R61 ;  /* 0x00270c3d01007387 */ /* 0x0003e40000100800 */
[----:B------:R-:W-:Y:S01]  /*81960*/  STL [R1+0x2710], R10 ;  /* 0x0027100a01007387 */ /* 0x000fe20000100800 */
[----:B------:R-:W-:Y:S01]  /*81970*/  IADD3.X R14, R14, UR5, RZ, P4, !PT ;  /* 0x000000050e0e7c10 */ /* 0x000fe2000a7fe4ff */
[----:B------:R-:W-:Y:S01]  /*81980*/  IADD3 R15, P4, R15, UR8, RZ ;  /* 0x000000080f0f7c10 */ /* 0x000fe2000ff9e0ff */
[----:B-1----:R-:W2:Y:S01]  /*81990*/  LDL.LU R61, [R1+0x2f44] ;  /* 0x002f4400013d7983 */ /* 0x002ea20000300800 */
[----:B------:R-:W-:Y:S02]  /*819a0*/  STL [R1+0x26c8], R11 ;  /* 0x0026c80b01007387 */ /* 0x000fe40000100800 */
[----:B------:R-:W-:Y:S01]  /*819b0*/  STL [R1+0x26d0], R14 ;  /* 0x0026d00e01007387 */ /* 0x000fe20000100800 */
[----:B----4-:R-:W-:-:S05]  /*819c0*/  IADD3.X R60, R60, UR5, RZ, P2, !PT ;  /* 0x000000053c3c7c10 */ /* 0x010fca00097fe4ff */
[----:B------:R1:W-:Y:S01]  /*819d0*/  STL [R1+0x26e0], R60 ;  /* 0x0026e03c01007387 */ /* 0x0003e20000100800 */
[----:B------:R-:W-:Y:S03]  /*819e0*/  STL [R1+0x2708], R15 ;  /* 0x0027080f01007387 */ /* 0x000fe60000100800 */
[----:B-1----:R-:W4:Y:S01]  /*819f0*/  LDL.LU R60, [R1+0x2f40] ;  /* 0x002f4000013c7983 */ /* 0x002f220000300800 */
[----:B------:R-:W-:Y:S02]  /*81a00*/  IADD3.X R18, R18, UR5, RZ, P3, !PT ;  /* 0x0000000512127c10 */ /* 0x000fe40009ffe4ff */
[----:B--2---:R-:W-:Y:S02]  /*81a10*/  IADD3.X R61, R61, UR5, RZ, P6, !PT ;  /* 0x000000053d3d7c10 */ /* 0x004fe4000b7fe4ff */
[----:B------:R-:W-:Y:S02]  /*81a20*/  IADD3.X R19, R19, UR5, RZ, P1, !PT ;  /* 0x0000000513137c10 */ /* 0x000fe40008ffe4ff */
[----:B---3--:R-:W-:-:S02]  /*81a30*/  IADD3.X R2, R2, UR5, RZ, P5, !PT ;  /* 0x0000000502027c10 */ /* 0x008fc4000affe4ff */
[-C--:B------:R-:W-:Y:S01]  /*81a40*/  LOP3.LUT R5, R5, R4.reuse, RZ, 0x3c, !PT ;  /* 0x0000000405057212 */ /* 0x080fe200078e3cff */
[----:B------:R-:W-:Y:S01]  /*81a50*/  STL [R1+0x26d8], R18 ;  /* 0x0026d81201007387 */ /* 0x000fe20000100800 */
[----:B------:R1:W-:Y:S02]  /*81a60*/  STL [R1+0x26f0], R61 ;  /* 0x0026f03d01007387 */ /* 0x0003e40000100800 */
[C---:B------:R-:W-:Y:S01]  /*81a70*/  LOP3.LUT R4, R5.reuse, R4, RZ, 0x3c, !PT ;  /* 0x0000000405047212 */ /* 0x040fe200078e3cff */
[----:B-1----:R0:W5:Y:S01]  /*81a80*/  LDL.LU R61, [R1+0x2f3c] ;  /* 0x002f3c00013d7983 */ /* 0x0021620000300800 */
[----:B------:R-:W-:Y:S02]  /*81a90*/  STL [R1+0x26e8], R19 ;  /* 0x0026e81301007387 */ /* 0x000fe40000100800 */
[----:B------:R1:W-:Y:S01]  /*81aa0*/  STL [R1+0x26f8], R2 ;  /* 0x0026f80201007387 */ /* 0x0003e20000100800 */
[----:B------:R-:W-:Y:S01]  /*81ab0*/  LOP3.LUT R5, R5, R4, RZ, 0x3c, !PT ;  /* 0x0000000405057212 */ /* 0x000fe200078e3cff */
[----:B-1----:R-:W1:Y:S02]  /*81ac0*/  S2R R2, SR_TID.X ;  /* 0x0000000000027919 */ /* 0x002e640000002100 */
[----:B-1----:R-:W-:-:S05]  /*81ad0*/  LOP3.LUT R2, R2, 0x1f, RZ, 0xc0, !PT ;  /* 0x0000001f02027812 */ /* 0x002fca00078ec0ff */
[----:B------:R-:W-:Y:S01]  /*81ae0*/  IMAD.SHL.U32 R2, R2, 0x2, RZ ;  /* 0x0000000202027824 */ /* 0x000fe200078e00ff */
[----:B----4-:R-:W-:-:S05]  /*81af0*/  IADD3.X R60, R60, UR5, RZ, P4, !PT ;  /* 0x000000053c3c7c10 */ /* 0x010fca000a7fe4ff */
[----:B------:R1:W-:Y:S04]  /*81b00*/  STL [R1+0x2700], R60 ;  /* 0x0027003c01007387 */ /* 0x0003e80000100800 */
[----:B-1----:R0:W5:Y:S01]  /*81b10*/  LDL.LU R60, [R1+0x2f38] ;  /* 0x002f3800013c7983 */ /* 0x0021620000300800 */
[----:B------:R0:W-:Y:S01]  /*81b20*/  STL.64 [R1+0x348], R4 ;  /* 0x0003480401007387 */ /* 0x0001e20000100a00 */
[----:B------:R-:W-:Y:S01]  /*81b30*/  @!P0 CALL.REL.NOINC `(.L_x_2) ;  /* 0x0000001000008944 */ /* 0x000fe20003c00000 */
[----:B------:R-:W-:Y:S05]  /*81b40*/  BRA `(.L_x_3) ;  /* 0xfffc0ab000007947 */ /* 0x000fea000383ffff */
.L_x_2:
[----:B------:R1:W-:Y:S04]  /*81b50*/  STL [R1+0x30a4], R30 ;  /* 0x0030a41e01007387 */ /* 0x0003e80000100800 */
[----:B-1----:R-:W2:Y:S04]  /*81b60*/  LDL.LU R30, [R1+0x428] ;  /* 0x00042800011e7983 */ /* 0x002ea80000300800 */
[----:B--2---:R1:W-:Y:S04]  /*81b70*/  STL [R1+0x30ac], R30 ;  /* 0x0030ac1e01007387 */ /* 0x0043e80000100800 */
[----:B-1----:R-:W2:Y:S04]  /*81b80*/  LDL.LU R30, [R1+0x418] ;  /* 0x00041800011e7983 */ /* 0x002ea80000300800 */
[----:B--2---:R1:W-:Y:S04]  /*81b90*/  STL [R1+0x30b4], R30 ;  /* 0x0030b41e01007387 */ /* 0x0043e80000100800 */
[----:B-1----:R-:W2:Y:S04]  /*81ba0*/  LDL.LU R30, [R1+0x408] ;  /* 0x00040800011e7983 */ /* 0x002ea80000300800 */
[----:B--2---:R1:W-:Y:S04]  /*81bb0*/  STL [R1+0x30bc], R30 ;  /* 0x0030bc1e01007387 */ /* 0x0043e80000100800 */
[----:B------:R2:W-:Y:S01]  /*81bc0*/  STL [R1+0x30a0], R31 ;  /* 0x0030a01f01007387 */ /* 0x0005e20000100800 */
[----:B-1----:R-:W-:-:S03]  /*81bd0*/  IMAD.MOV.U32 R30, RZ, RZ, R7 ;  /* 0x000000ffff1e7224 */ /* 0x002fc600078e0007 */
[----:B--2---:R-:W2:Y:S04]  /*81be0*/  LDL.LU R31, [R1+0x354] ;  /* 0x00035400011f7983 */ /* 0x004ea80000300800 */
[----:B--2---:R1:W-:Y:S04]  /*81bf0*/  STL [R1+0x30a8], R31 ;  /* 0x0030a81f01007387 */ /* 0x0043e80000100800 */
        /* <DEDUP_REMOVED lines=9> */
[----:B------:R1:W-:Y:S04]  /*81c90*/  STL [R1+0x3098], R35 ;  /* 0x0030982301007387 */ /* 0x0003e80000100800 */
[----:B-1----:R-:W3:Y:S04]  /*81ca0*/  LDL.LU R35, [R1+0x404] ;  /* 0x0004040001237983 */ /* 0x002ee80000300800 */
[----:B------:R1:W-:Y:S04]  /*81cb0*/  STL [R1+0x3094], R22 ;  /* 0x0030941601007387 */ /* 0x0003e80000100800 */
[----:B-1----:R-:W3:Y:S04]  /*81cc0*/  LDL.LU R22, [R1+0x400] ;  /* 0x0004000001167983 */ /* 0x002ee80000300800 */
[----:B------:R1:W-:Y:S04]  /*81cd0*/  STL [R1+0x3090], R23 ;  /* 0x0030901701007387 */ /* 0x0003e80000100800 */
[----:B-1----:R-:W4:Y:S04]  /*81ce0*/  LDL.LU R23, [R1+0x414] ;  /* 0x0004140001177983 */ /* 0x002f280000300800 */
[----:B------:R1:W-:Y:S04]  /*81cf0*/  STL [R1+0x308c], R27 ;  /* 0x00308c1b01007387 */ /* 0x0003e80000100800 */
[----:B-1----:R-:W4:Y:S04]  /*81d00*/  LDL.LU R27, [R1+0x410] ;  /* 0x00041000011b7983 */ /* 0x002f280000300800 */
[----:B------:R1:W-:Y:S04]  /*81d10*/  STL [R1+0x3088], R26 ;  /* 0x0030881a01007387 */ /* 0x0003e80000100800 */
[----:B-1----:R-:W2:Y:S04]  /*81d20*/  LDL.LU R26, [R1+0x424] ;  /* 0x00042400011a7983 */ /* 0x002ea80000300800 */
[----:B-----5:R-:W2:Y:S04]  /*81d30*/  LDL.LU R0, [R1+0x1158] ;  /* 0x0011580001007983 */ /* 0x020ea80000300800 */
[----:B------:R-:W2:Y:S04]  /*81d40*/  LDL.LU R2, [R1+0x116c] ;  /* 0x00116c0001027983 */ /* 0x000ea80000300800 */
[----:B------:R-:W2:Y:S04]  /*81d50*/  LDL.LU R3, [R1+0x1168] ;  /* 0x0011680001037983 */ /* 0x000ea80000300800 */
[----:B0-----:R-:W2:Y:S04]  /*81d60*/  LDL.LU R5, [R1+0x117c] ;  /* 0x00117c0001057983 */ /* 0x001ea80000300800 */
        /* <DEDUP_REMOVED lines=13> */
[----:B------:R0:W-:Y:S04]  /*81e40*/  STL [R1+0x3080], R38 ;  /* 0x0030802601007387 */ /* 0x0001e80000100800 */
[----:B0-----:R-:W2:Y:S04]  /*81e50*/  LDL.LU R38, [R1+0x115c] ;  /* 0x00115c0001267983 */ /* 0x001ea80000300800 */
        /* <DEDUP_REMOVED lines=56> */
[----:B------:R0:W-:Y:S01]  /*821e0*/  STL [R1+0x2f70], R28 ;  /* 0x002f701c01007387 */ /* 0x0001e20000100800 */
[----:B------:R-:W-:-:S03]  /*821f0*/  F2FP.BF16.PACK_AB R30, R31, R30 ;  /* 0x0000001e1f1e723e */ /* 0x000fc600000010ff */
        /* <DEDUP_REMOVED lines=13> */
[----:B------:R-:W2:Y:S04]  /*822d0*/  LDL.LU R31, [R1+0x30c0] ;  /* 0x0030c000011f7983 */ /* 0x000ea80000300800 */
[----:B------:R0:W-:Y:S04]  /*822e0*/  STL [R1+0x143c], R30 ;  /* 0x00143c1e01007387 */ /* 0x0001e80000100800 */
[----:B0-----:R-:W2:Y:S02]  /*822f0*/  LDL.LU R30, [R1+0x30bc] ;  /* 0x0030bc00011e7983 */ /* 0x001ea40000300800 */
[----:B--2---:R-:W-:-:S02]  /*82300*/  F2FP.BF16.PACK_AB R30, R31, R30 ;  /* 0x0000001e1f1e723e */ /* 0x004fc400000010ff */
        /* <DEDUP_REMOVED lines=9> */
[----:B------:R0:W-:Y:S01]  /*823a0*/  STL [R1+0x1430], R30 ;  /* 0x0014301e01007387 */ /* 0x0001e20000100800 */
[----:B---3--:R-:W-:-:S03]  /*823b0*/  F2FP.BF16.PACK_AB R22, R35, R22 ;  /* 0x000000162316723e */ /* 0x008fc600000010ff */
[----:B0-----:R-:W3:Y:S01]  /*823c0*/  LDL.LU R30, [R1+0x30a4] ;  /* 0x0030a400011e7983 */ /* 0x001ee20000300800 */
[----:B----4-:R-:W-:Y:S02]  /*823d0*/  F2FP.BF16.PACK_AB R27, R23, R27 ;  /* 0x0000001b171b723e */ /* 0x010fe400000010ff */
[----:B------:R-:W-:Y:S02]  /*823e0*/  F2FP.BF16.PACK_AB R60, R26, R60 ;  /* 0x0000003c1a3c723e */ /* 0x000fe400000010ff */
[----:B------:R-:W-:Y:S02]  /*823f0*/  F2FP.BF16.PACK_AB R36, R61, R36 ;  /* 0x000000243d24723e */ /* 0x000fe400000010ff */
[----:B------:R-:W-:Y:S02]  /*82400*/  F2FP.BF16.PACK_AB R32, R37, R32 ;  /* 0x000000202520723e */ /* 0x000fe400000010ff */
[----:B------:R-:W-:Y:S02]  /*82410*/  F2FP.BF16.PACK_AB R28, R33, R28 ;  /* 0x0000001c211c723e */ /* 0x000fe400000010ff */
[----:B------:R-:W-:-:S02]  /*82420*/  F2FP.BF16.PACK_AB R24, R29, R24 ;  /* 0x000000181d18723e */ /* 0x000fc400000010ff */
[----:B------:R-:W-:Y:S02]  /*82430*/  F2FP.BF16.PACK_AB R20, R25, R20 ;  /* 0x000000141914723e */ /* 0x000fe400000010ff */
[----:B------:R-:W-:Y:S02]  /*82440*/  F2FP.BF16.PACK_AB R16, R21, R16 ;  /* 0x000000101510723e */ /* 0x000fe400000010ff */
[----:B------:R-:W-:Y:S02]  /*82450*/  F2FP.BF16.PACK_AB R12, R17, R12 ;  /* 0x0000000c110c723e */ /* 0x000fe400000010ff */
[----:B--2---:R-:W-:Y:S02]  /*82460*/  F2FP.BF16.PACK_AB R34, R31, R34 ;  /* 0x000000221f22723e */ /* 0x004fe400000010ff */
[----:B------:R-:W3:Y:S04]  /*82470*/  LDL.LU R31, [R1+0x30a0] ;  /* 0x0030a000011f7983 */ /* 0x000ee80000300800 */
[----:B------:R0:W-:Y:S04]  /*82480*/  STL [R1+0x142c], R34 ;  /* 0x00142c2201007387 */ /* 0x0001e80000100800 */
[----:B0-----:R-:W2:Y:S04]  /*82490*/  LDL.LU R34, [R1+0x309c] ;  /* 0x00309c0001227983 */ /* 0x001ea80000300800 */
[----:B------:R-:W2:Y:S04]  /*824a0*/  LDL.LU R35, [R1+0x3098] ;  /* 0x0030980001237983 */ /* 0x000ea80000300800 */
[----:B------:R0:W-:Y:S01]  /*824b0*/  STL [R1+0x1428], R22 ;  /* 0x0014281601007387 */ /* 0x0001e20000100800 */
[----:B------:R-:W-:-:S03]  /*824c0*/  F2FP.BF16.PACK_AB R13, R13, R8 ;  /* 0x000000080d0d723e */ /* 0x000fc600000010ff */
[----:B0-----:R-:W4:Y:S04]  /*824d0*/  LDL.LU R22, [R1+0x3094] ;  /* 0x0030940001167983 */ /* 0x001f280000300800 */
[----:B------:R-:W4:Y:S04]  /*824e0*/  LDL.LU R23, [R1+0x3090] ;  /* 0x0030900001177983 */ /* 0x000f280000300800 */
[----:B------:R0:W-:Y:S01]  /*824f0*/  STL [R1+0x1424], R27 ;  /* 0x0014241b01007387 */ /* 0x0001e20000100800 */
[----:B------:R-:W-:-:S03]  /*82500*/  F2FP.BF16.PACK_AB R8, R9, R48 ;  /* 0x000000300908723e */ /* 0x000fc600000010ff */
[----:B0-----:R-:W4:Y:S04]  /*82510*/  LDL.LU R27, [R1+0x308c] ;  /* 0x00308c00011b7983 */ /* 0x001f280000300800 */
[----:B------:R-:W4:Y:S01]  /*82520*/  LDL.LU R26, [R1+0x3088] ;  /* 0x00308800011a7983 */ /* 0x000f220000300800 */
[----:B------:R-:W-:Y:S02]  /*82530*/  F2FP.BF16.PACK_AB R9, R53, R56 ;  /* 0x000000383509723e */ /* 0x000fe400000010ff */
[----:B------:R-:W-:Y:S01]  /*82540*/  F2FP.BF16.PACK_AB R2, R2, R3 ;  /* 0x000000030202723e */ /* 0x000fe200000010ff */
[----:B------:R-:W-:Y:S01]  /*82550*/  STL [R1+0x1420], R60 ;  /* 0x0014203c01007387 */ /* 0x000fe20000100800 */
[----:B------:R-:W-:-:S03]  /*82560*/  F2FP.BF16.PACK_AB R3, R44, R45 ;  /* 0x0000002d2c03723e */ /* 0x000fc600000010ff */
[----:B------:R-:W-:Y:S04]  /*82570*/  STL [R1+0x141c], R36 ;  /* 0x00141c2401007387 */ /* 0x000fe80000100800 */
[----:B------:R-:W-:Y:S04]  /*82580*/  STL [R1+0x1418], R32 ;  /* 0x0014182001007387 */ /* 0x000fe80000100800 */
[----:B------:R-:W-:Y:S04]  /*82590*/  STL [R1+0x1414], R28 ;  /* 0x0014141c01007387 */ /* 0x000fe80000100800 */
[----:B------:R-:W-:Y:S04]  /*825a0*/  STL [R1+0x1410], R24 ;  /* 0x0014101801007387 */ /* 0x000fe80000100800 */
[----:B------:R-:W-:Y:S04]  /*825b0*/  STL [R1+0x140c], R20 ;  /* 0x00140c1401007387 */ /* 0x000fe80000100800 */
[----:B------:R-:W-:Y:S04]  /*825c0*/  STL [R1+0x1408], R16 ;  /* 0x0014081001007387 */ /* 0x000fe80000100800 */
[----:B------:R0:W-:Y:S04]  /*825d0*/  STL [R1+0x1404], R12 ;  /* 0x0014040c01007387 */ /* 0x0001e80000100800 */
[----:B------:R-:W-:Y:S04]  /*825e0*/  STL [R1+0x1400], R13 ;  /* 0x0014000d01007387 */ /* 0x000fe80000100800 */
[----:B------:R1:W-:Y:S01]  /*825f0*/  STL [R1+0x13fc], R8 ;  /* 0x0013fc0801007387 */ /* 0x0003e20000100800 */
[----:B0-----:R-:W-:-:S05]  /*82600*/  F2FP.BF16.PACK_AB R12, R49, R52 ;  /* 0x00000034310c723e */ /* 0x001fca00000010ff */
[----:B------:R0:W-:Y:S01]  /*82610*/  STL [R1+0x13f8], R12 ;  /* 0x0013f80c01007387 */ /* 0x0001e20000100800 */
[----:B-1----:R-:W-:-:S03]  /*82620*/  F2FP.BF16.PACK_AB R8, R57, R41 ;  /* 0x000000293908723e */ /* 0x002fc600000010ff */
[----:B------:R1:W-:Y:S04]  /*82630*/  STL [R1+0x13f4], R9 ;  /* 0x0013f40901007387 */ /* 0x0003e80000100800 */
[----:B------:R1:W-:Y:S01]  /*82640*/  STL [R1+0x13f0], R8 ;  /* 0x0013f00801007387 */ /* 0x0003e20000100800 */
[----:B0-----:R-:W-:Y:S02]  /*82650*/  F2FP.BF16.PACK_AB R12, R40, R43 ;  /* 0x0000002b280c723e */ /* 0x001fe400000010ff */
[----:B-1----:R-:W-:-:S03]  /*82660*/  F2FP.BF16.PACK_AB R9, R42, R59 ;  /* 0x0000003b2a09723e */ /* 0x002fc600000010ff */
[----:B------:R0:W-:Y:S01]  /*82670*/  STL [R1+0x13ec], R12 ;  /* 0x0013ec0c01007387 */ /* 0x0001e20000100800 */
[----:B------:R-:W-:-:S03]  /*82680*/  F2FP.BF16.PACK_AB R8, R58, R55 ;  /* 0x000000373a08723e */ /* 0x000fc600000010ff */
[----:B------:R1:W-:Y:S04]  /*82690*/  STL [R1+0x13e8], R9 ;  /* 0x0013e80901007387 */ /* 0x0003e80000100800 */
[----:B------:R1:W-:Y:S01]  /*826a0*/  STL [R1+0x13e4], R8 ;  /* 0x0013e40801007387 */ /* 0x0003e20000100800 */
[----:B0-----:R-:W-:Y:S02]  /*826b0*/  F2FP.BF16.PACK_AB R12, R54, R51 ;  /* 0x00000033360c723e */ /* 0x001fe400000010ff */
[----:B-1----:R-:W-:-:S03]  /*826c0*/  F2FP.BF16.PACK_AB R9, R50, R39 ;  /* 0x000000273209723e */ /* 0x002fc600000010ff */
[----:B------:R-:W-:Y:S01]  /*826d0*/  STL [R1+0x13e0], R12 ;  /* 0x0013e00c01007387 */ /* 0x000fe20000100800 */
[----:B------:R-:W-:-:S03]  /*826e0*/  F2FP.BF16.PACK_AB R8, R38, R0 ;  /* 0x000000002608723e */ /* 0x000fc600000010ff */
[----:B------:R-:W-:Y:S01]  /*826f0*/  STL [R1+0x13dc], R9 ;  /* 0x0013dc0901007387 */ /* 0x000fe20000100800 */
[----:B------:R-:W-:-:S03]  /*82700*/  F2FP.BF16.PACK_AB R0, R5, R4 ;  /* 0x000000040500723e */ /* 0x000fc600000010ff */
[----:B------:R-:W-:Y:S04]  /*82710*/  STL [R1+0x13d8], R8 ;  /* 0x0013d80801007387 */ /* 0x000fe80000100800 */
[----:B------:R0:W-:Y:S04]  /*82720*/  STL [R1+0x13d4], R2 ;  /* 0x0013d40201007387 */ /* 0x0001e80000100800 */
[----:B------:R1:W-:Y:S04]  /*82730*/  STL [R1+0x13d0], R0 ;  /* 0x0013d00001007387 */ /* 0x0003e80000100800 */
[----:B------:R1:W-:Y:S01]  /*82740*/  STL [R1+0x13cc], R3 ;  /* 0x0013cc0301007387 */ /* 0x0003e20000100800 */
[----:B0-----:R-:W-:-:S02]  /*82750*/  F2FP.BF16.PACK_AB R2, R46, R47 ;  /* 0x0000002f2e02723e */ /* 0x001fc400000010ff */
[----:B-1----:R-:W-:-:S03]  /*82760*/  F2FP.BF16.PACK_AB R0, R6, R7 ;  /* 0x000000070600723e */ /* 0x002fc600000010ff */
[----:B------:R0:W-:Y:S01]  /*82770*/  STL [R1+0x13c8], R2 ;  /* 0x0013c80201007387 */ /* 0x0001e20000100800 */
[----:B------:R-:W-:-:S03]  /*82780*/  F2FP.BF16.PACK_AB R3, R10, R11 ;  /* 0x0000000b0a03723e */ /* 0x000fc600000010ff */
[----:B------:R1:W-:Y:S04]  /*82790*/  STL [R1+0x13c4], R0 ;  /* 0x0013c40001007387 */ /* 0x0003e80000100800 */
[----:B------:R3:W-:Y:S01]  /*827a0*/  STL [R1+0x13c0], R3 ;  /* 0x0013c00301007387 */ /* 0x0007e20000100800 */
[----:B0-----:R-:W-:Y:S02]  /*827b0*/  F2FP.BF16.PACK_AB R2, R14, R15 ;  /* 0x0000000f0e02723e */ /* 0x001fe400000010ff */
[----:B-1----:R-:W-:-:S03]  /*827c0*/  F2FP.BF16.PACK_AB R0, R18, R19 ;  /* 0x000000131200723e */ /* 0x002fc600000010ff */
[----:B------:R2:W-:Y:S04]  /*827d0*/  STL [R1+0x13bc], R2 ;  /* 0x0013bc0201007387 */ /* 0x0005e80000100800 */
[----:B------:R4:W-:Y:S01]  /*827e0*/  STL [R1+0x13b8], R0 ;  /* 0x0013b80001007387 */ /* 0x0009e20000100800 */
[----:B---3--:R-:W-:-:S05]  /*827f0*/  F2FP.BF16.PACK_AB R3, R31, R30 ;  /* 0x0000001e1f03723e */ /* 0x008fca00000010ff */
[----:B------:R-:W-:Y:S01]  /*82800*/  STL [R1+0x13b4], R3 ;  /* 0x0013b40301007387 */ /* 0x000fe20000100800 */
[----:B--2---:R-:W-:-:S05]  /*82810*/  F2FP.BF16.PACK_AB R2, R35, R34 ;  /* 0x000000222302723e */ /* 0x004fca00000010ff */
[----:B------:R-:W-:Y:S04]  /*82820*/  STL [R1+0x13b0], R2 ;  /* 0x0013b00201007387 */ /* 0x000fe80000100800 */
[----:B------:R-:W2:Y:S01]  /*82830*/  LDL.LU R39, [R1+0x454] ;  /* 0x0004540001277983 */ /* 0x000ea20000300800 */
[----:B----4-:R-:W-:-:S05]  /*82840*/  F2FP.BF16.PACK_AB R0, R23, R22 ;  /* 0x000000161700723e */ /* 0x010fca00000010ff */
[----:B------:R0:W-:Y:S01]  /*82850*/  STL [R1+0x13ac], R0 ;  /* 0x0013ac0001007387 */ /* 0x0001e20000100800 */
[----:B------:R-:W-:-:S03]  /*82860*/  IMAD.MOV.U32 R38, RZ, RZ, R27 ;  /* 0x000000ffff267224 */ /* 0x000fc600078e001b */
[----:B--2---:R1:W-:Y:S04]  /*82870*/  STL [R1+0x3084], R39 ;  /* 0x0030842701007387 */ /* 0x0043e80000100800 */
[----:B------:R-:W2:Y:S04]  /*82880*/  LDL.LU R50, [R1+0x450] ;  /* 0x0004500001327983 */ /* 0x000ea80000300800 */
[----:B------:R-:W3:Y:S04]  /*82890*/  LDL.LU R51, [R1+0x464] ;  /* 0x0004640001337983 */ /* 0x000ee80000300800 */
[----:B------:R-:W3:Y:S04]  /*828a0*/  LDL.LU R54, [R1+0x460] ;  /* 0x0004600001367983 */ /* 0x000ee80000300800 */
[----:B------:R-:W4:Y:S04]  /*828b0*/  LDL.LU R55, [R1+0xd8c] ;  /* 0x000d8c0001377983 */ /* 0x000f280000300800 */
[----:B------:R-:W4:Y:S04]  /*828c0*/  LDL.LU R58, [R1+0xd88] ;  /* 0x000d8800013a7983 */ /* 0x000f280000300800 */
        /* <DEDUP_REMOVED lines=44> */
[----:B-1----:R-:W-:-:S03]  /*82b90*/  IMAD.MOV.U32 R39, RZ, RZ, R26 ;  /* 0x000000ffff277224 */ /* 0x002fc600078e001a */
[----:B------:R-:W2:Y:S04]  /*82ba0*/  LDL.LU R18, [R1+0x11b4] ;  /* 0x0011b40001127983 */ /* 0x000ea80000300800 */
[----:B------:R-:W2:Y:S04]  /*82bb0*/  LDL.LU R19, [R1+0x11b0] ;  /* 0x0011b00001137983 */ /* 0x000ea80000300800 */
[----:B------:R-:W2:Y:S04]  /*82bc0*/  LDL.LU R22, [R1+0x47c] ;  /* 0x00047c0001167983 */ /* 0x000ea80000300800 */
[----:B------:R-:W2:Y:S04]  /*82bd0*/  LDL.LU R23, [R1+0x478] ;  /* 0x0004780001177983 */ /* 0x000ea80000300800 */
[----:B------:R-:W2:Y:S04]  /*82be0*/  LDL.LU R26, [R1+0x48c] ;  /* 0x00048c00011a7983 */ /* 0x000ea80000300800 */
[----:B------:R-:W2:Y:S01]  /*82bf0*/  LDL.LU R27, [R1+0x488] ;  /* 0x00048800011b7983 */ /* 0x000ea20000300800 */
[----:B------:R-:W-:-:S03]  /*82c00*/  F2FP.BF16.PACK_AB R38, R39, R38 ;  /* 0x000000262726723e */ /* 0x000fc600000010ff */
[----:B------:R-:W2:Y:S04]  /*82c10*/  LDL.LU R30, [R1+0x49c] ;  /* 0x00049c00011e7983 */ /* 0x000ea80000300800 */
[----:B------:R-:W2:Y:S04]  /*82c20*/  LDL.LU R31, [R1+0x498] ;  /* 0x00049800011f7983 */ /* 0x000ea80000300800 */
[----:B------:R-:W2:Y:S04]  /*82c30*/  LDL.LU R34, [R1+0x4ac] ;  /* 0x0004ac0001227983 */ /* 0x000ea80000300800 */
[----:B------:R-:W2:Y:S04]  /*82c40*/  LDL.LU R35, [R1+0x4a8] ;  /* 0x0004a80001237983 */ /* 0x000ea80000300800 */
[----:B------:R-:W2:Y:S04]  /*82c50*/  LDL.LU R39, [R1+0x3084] ;  /* 0x0030840001277983 */ /* 0x000ea80000300800 */
[----:B------:R0:W-:Y:S04]  /*82c60*/  STL [R1+0x13a8], R38 ;  /* 0x0013a82601007387 */ /* 0x0001e80000100800 */
[----:B0-----:R-:W4:Y:S01]  /*82c70*/  LDL.LU R38, [R1+0x3080] ;  /* 0x0030800001267983 */ /* 0x001f220000300800 */
[----:B---3--:R-:W-:-:S02]  /*82c80*/  F2FP.BF16.PACK_AB R54, R51, R54 ;  /* 0x000000363336723e */ /* 0x008fc400000010ff */
[----:B--2---:R-:W-:Y:S02]  /*82c90*/  F2FP.BF16.PACK_AB R50, R39, R50 ;  /* 0x000000322732723e */ /* 0x004fe400000010ff */
[----:B------:R-:W2:Y:S04]  /*82ca0*/  LDL.LU R39, [R1+0x307c] ;  /* 0x00307c0001277983 */ /* 0x000ea80000300800 */
[----:B------:R0:W-:Y:S04]  /*82cb0*/  STL [R1+0x13a4], R50 ;  /* 0x0013a43201007387 */ /* 0x0001e80000100800 */
[----:B0-----:R-:W3:Y:S04]  /*82cc0*/  LDL.LU R50, [R1+0x3078] ;  /* 0x0030780001327983 */ /* 0x001ee80000300800 */
[----:B------:R-:W3:Y:S01]  /*82cd0*/  LDL.LU R51, [R1+0x3074] ;  /* 0x0030740001337983 */ /* 0x000ee20000300800 */
[----:B----4-:R-:W-:-:S02]  /*82ce0*/  F2FP.BF16.PACK_AB R58, R55, R58 ;  /* 0x0000003a373a723e */ /* 0x010fc400000010ff */
[----:B------:R-:W-:Y:S01]  /*82cf0*/  F2FP.BF16.PACK_AB R60, R59, R60 ;  /* 0x0000003c3b3c723e */ /* 0x000fe200000010ff */
[----:B------:R0:W-:Y:S04]  /*82d00*/  STL [R1+0x13a0], R54 ;  /* 0x0013a03601007387 */ /* 0x0001e80000100800 */
[----:B0-----:R-:W4:Y:S04]  /*82d10*/  LDL.LU R54, [R1+0x3070] ;  /* 0x0030700001367983 */ /* 0x001f280000300800 */
[----:B------:R-:W4:Y:S04]  /*82d20*/  LDL.LU R55, [R1+0x306c] ;  /* 0x00306c0001377983 */ /* 0x000f280000300800 */
[----:B------:R0:W-:Y:S04]  /*82d30*/  STL [R1+0x139c], R58 ;  /* 0x00139c3a01007387 */ /* 0x0001e80000100800 */
[----:B0-----:R-:W4:Y:S04]  /*82d40*/  LDL.LU R58, [R1+0x3068] ;  /* 0x00306800013a7983 */ /* 0x001f280000300800 */
[----:B------:R-:W4:Y:S04]  /*82d50*/  LDL.LU R59, [R1+0x3064] ;  /* 0x00306400013b7983 */ /* 0x000f280000300800 */
[----:B------:R0:W-:Y:S01]  /*82d60*/  STL [R1+0x1398], R60 ;  /* 0x0013983c01007387 */ /* 0x0001e20000100800 */
[----:B------:R-:W-:-:S02]  /*82d70*/  F2FP.BF16.PACK_AB R8, R13, R8 ;  /* 0x000000080d08723e */ /* 0x000fc400000010ff */
[----:B0-----:R-:W-:Y:S02]  /*82d80*/  F2FP.BF16.PACK_AB R60, R61, R36 ;  /* 0x000000243d3c723e */ /* 0x001fe400000010ff */
[----:B------:R-:W-:Y:S02]  /*82d90*/  F2FP.BF16.PACK_AB R36, R37, R32 ;  /* 0x000000202524723e */ /* 0x000fe400000010ff */
[----:B------:R-:W-:Y:S02]  /*82da0*/  F2FP.BF16.PACK_AB R32, R33, R28 ;  /* 0x0000001c2120723e */ /* 0x000fe400000010ff */
[----:B------:R-:W-:Y:S01]  /*82db0*/  F2FP.BF16.PACK_AB R28, R29, R24 ;  /* 0x000000181d1c723e */ /* 0x000fe200000010ff */
[----:B------:R-:W-:Y:S01]  /*82dc0*/  STL [R1+0x1394], R60 ;  /* 0x0013943c01007387 */ /* 0x000fe20000100800 */
[----:B------:R-:W-:Y:S02]  /*82dd0*/  F2FP.BF16.PACK_AB R24, R25, R20 ;  /* 0x000000141918723e */ /* 0x000fe400000010ff */
[----:B------:R-:W-:Y:S01]  /*82de0*/  F2FP.BF16.PACK_AB R20, R21, R16 ;  /* 0x000000101514723e */ /* 0x000fe200000010ff */
[----:B------:R-:W-:Y:S01]  /*82df0*/  STL [R1+0x1390], R36 ;  /* 0x0013902401007387 */ /* 0x000fe20000100800 */
[----:B------:R-:W-:-:S03]  /*82e00*/  F2FP.BF16.PACK_AB R16, R17, R12 ;  /* 0x0000000c1110723e */ /* 0x000fc600000010ff */
[----:B------:R-:W-:Y:S01]  /*82e10*/  STL [R1+0x138c], R32 ;  /* 0x00138c2001007387 */ /* 0x000fe20000100800 */
[----:B------:R-:W-:-:S03]  /*82e20*/  F2FP.BF16.PACK_AB R12, R9, R48 ;  /* 0x00000030090c723e */ /* 0x000fc600000010ff */
[----:B------:R-:W-:Y:S01]  /*82e30*/  STL [R1+0x1388], R28 ;  /* 0x0013881c01007387 */ /* 0x000fe20000100800 */
[----:B------:R-:W-:-:S03]  /*82e40*/  F2FP.BF16.PACK_AB R9, R49, R52 ;  /* 0x000000343109723e */ /* 0x000fc600000010ff */
[----:B------:R-:W-:Y:S04]  /*82e50*/  STL [R1+0x1384], R24 ;  /* 0x0013841801007387 */ /* 0x000fe80000100800 */
[----:B------:R-:W-:Y:S04]  /*82e60*/  STL [R1+0x1380], R20 ;  /* 0x0013801401007387 */ /* 0x000fe80000100800 */
[----:B------:R-:W-:Y:S04]  /*82e70*/  STL [R1+0x137c], R16 ;  /* 0x00137c1001007387 */ /* 0x000fe80000100800 */
[----:B------:R0:W-:Y:S04]  /*82e80*/  STL [R1+0x1378], R8 ;  /* 0x0013780801007387 */ /* 0x0001e80000100800 */
[----:B------:R1:W-:Y:S01]  /*82e90*/  STL [R1+0x1374], R12 ;  /* 0x0013740c01007387 */ /* 0x0003e20000100800 */
[----:B0-----:R-:W-:-:S03]  /*82ea0*/  F2FP.BF16.PACK_AB R8, R53, R56 ;  /* 0x000000383508723e */ /* 0x001fc600000010ff */
[----:B------:R0:W-:Y:S01]  /*82eb0*/  STL [R1+0x1370], R9 ;  /* 0x0013700901007387 */ /* 0x0001e20000100800 */
[----:B-1----:R-:W-:-:S03]  /*82ec0*/  F2FP.BF16.PACK_AB R12, R57, R41 ;  /* 0x00000029390c723e */ /* 0x002fc600000010ff */
[----:B------:R1:W-:Y:S01]  /*82ed0*/  STL [R1+0x136c], R8 ;  /* 0x00136c0801007387 */ /* 0x0003e20000100800 */
[----:B0-----:R-:W-:-:S03]  /*82ee0*/  F2FP.BF16.PACK_AB R9, R40, R43 ;  /* 0x0000002b2809723e */ /* 0x001fc600000010ff */
[----:B------:R-:W-:Y:S01]  /*82ef0*/  STL [R1+0x1368], R12 ;  /* 0x0013680c01007387 */ /* 0x000fe20000100800 */
[----:B-1----:R-:W-:Y:S02]  /*82f00*/  F2FP.BF16.PACK_AB R8, R42, R0 ;  /* 0x000000002a08723e */ /* 0x002fe400000010ff */
[----:B------:R-:W-:Y:S02]  /*82f10*/  F2FP.BF16.PACK_AB R0, R2, R3 ;  /* 0x000000030200723e */ /* 0x000fe400000010ff */
[----:B------:R-:W-:Y:S01]  /*82f20*/  F2FP.BF16.PACK_AB R3, R5, R4 ;  /* 0x000000040503723e */ /* 0x000fe200000010ff */
[----:B------:R-:W-:Y:S01]  /*82f30*/  STL [R1+0x1364], R9 ;  /* 0x0013640901007387 */ /* 0x000fe20000100800 */
[----:B------:R-:W-:-:S03]  /*82f40*/  F2FP.BF16.PACK_AB R2, R44, R45 ;  /* 0x0000002d2c02723e */ /* 0x000fc600000010ff */
[----:B------:R-:W-:Y:S04]  /*82f50*/  STL [R1+0x1360], R8 ;  /* 0x0013600801007387 */ /* 0x000fe80000100800 */
[----:B------:R0:W-:Y:S04]  /*82f60*/  STL [R1+0x135c], R0 ;  /* 0x00135c0001007387 */ /* 0x0001e80000100800 */
[----:B------:R1:W-:Y:S01]  /*82f70*/  STL [R1+0x1358], R3 ;  /* 0x0013580301007387 */ /* 0x0003e20000100800 */
[----:B0-----:R-:W-:-:S03]  /*82f80*/  F2FP.BF16.PACK_AB R0, R46, R47 ;  /* 0x0000002f2e00723e */ /* 0x001fc600000010ff */
        /* <DEDUP_REMOVED lines=16> */
[----:B0-----:R-:W-:-:S05]  /*83090*/  F2FP.BF16.PACK_AB R2, R34, R35 ;  /* 0x000000232202723e */ /* 0x001fca00000010ff */
[----:B------:R4:W-:Y:S01]  /*830a0*/  STL [R1+0x1180], R2 ;  /* 0x0011800201007387 */ /* 0x0009e20000100800 */
[----:B--2---:R-:W-:-:S05]  /*830b0*/  F2FP.BF16.PACK_AB R0, R39, R38 ;  /* 0x000000262700723e */ /* 0x004fca00000010ff */
[----:B------:R0:W-:Y:S01]  /*830c0*/  STL [R1+0x117c], R0 ;  /* 0x00117c0001007387 */ /* 0x0001e20000100800 */
[----:B---3--:R-:W-:-:S05]  /*830d0*/  F2FP.BF16.PACK_AB R3, R51, R50 ;  /* 0x000000323303723e */ /* 0x008fca00000010ff */
[----:B------:R-:W-:Y:S04]  /*830e0*/  STL [R1+0x1178], R3 ;  /* 0x0011780301007387 */ /* 0x000fe80000100800 */
[----:B------:R-:W2:Y:S01]  /*830f0*/  LDL.LU R60, [R1+0xdd8] ;  /* 0x000dd800013c7983 */ /* 0x000ea20000300800 */
[----:B----4-:R-:W-:-:S05]  /*83100*/  F2FP.BF16.PACK_AB R2, R55, R54 ;  /* 0x000000363702723e */ /* 0x010fca00000010ff */
[----:B------:R-:W-:Y:S01]  /*83110*/  STL [R1+0x1174], R2 ;  /* 0x0011740201007387 */ /* 0x000fe20000100800 */
[----:B0-----:R-:W-:-:S03]  /*83120*/  F2FP.BF16.PACK_AB R0, R59, R58 ;  /* 0x0000003a3b00723e */ /* 0x001fc600000010ff */
[----:B--2---:R0:W-:Y:S04]  /*83130*/  STL [R1+0x305c], R60 ;  /* 0x00305c3c01007387 */ /* 0x0041e80000100800 */
[----:B------:R-:W-:Y:S04]  /*83140*/  STL [R1+0x1170], R0 ;  /* 0x0011700001007387 */ /* 0x000fe80000100800 */
[----:B0-----:R-:W2:Y:S04]  /*83150*/  LDL.LU R60, [R1+0xdc8] ;  /* 0x000dc800013c7983 */ /* 0x001ea80000300800 */
[----:B------:R-:W3:Y:S04]  /*83160*/  LDL.LU R61, [R1+0xdec] ;  /* 0x000dec00013d7983 */ /* 0x000ee80000300800 */
[----:B---3--:R0:W-:Y:S04]  /*83170*/  STL [R1+0x3058], R61 ;  /* 0x0030583d01007387 */ /* 0x0081e80000100800 */
[----:B0-----:R-:W3:Y:S04]  /*83180*/  LDL.LU R61, [R1+0xddc] ;  /* 0x000ddc00013d7983 */ /* 0x001ee80000300800 */
[----:B---3--:R0:W-:Y:S04]  /*83190*/  STL [R1+0x3060], R61 ;  /* 0x0030603d01007387 */ /* 0x0081e80000100800 */
[----:B0-----:R-:W2:Y:S04]  /*831a0*/  LDL.LU R61, [R1+0xdcc] ;  /* 0x000dcc00013d7983 */ /* 0x001ea80000300800 */
[----:B------:R-:W3:Y:S04]  /*831b0*/  LDL.LU R36, [R1+0xde8] ;  /* 0x000de80001247983 */ /* 0x000ee80000300800 */
[----:B------:R-:W4:Y:S04]  /*831c0*/  LDL.LU R37, [R1+0xdfc] ;  /* 0x000dfc0001257983 */ /* 0x000f280000300800 */
[----:B------:R-:W4:Y:S04]  /*831d0*/  LDL.LU R32, [R1+0xdf8] ;  /* 0x000df80001207983 */ /* 0x000f280000300800 */
[----:B------:R-:W3:Y:S04]  /*831e0*/  LDL.LU R33, [R1+0xdc4] ;  /* 0x000dc40001217983 */ /* 0x000ee80000300800 */
        /* <DEDUP_REMOVED lines=54> */
[----:B------:R-:W3:Y:S01]  /*83550*/  LDL.LU R59, [R1+0x4e0] ;  /* 0x0004e000013b7983 */ /* 0x000ee20000300800 */
[----:B--2---:R-:W-:-:S03]  /*83560*/  F2FP.BF16.PACK_AB R60, R61, R60 ;  /* 0x0000003c3d3c723e */ /* 0x004fc600000010ff */
[----:B------:R-:W2:Y:S04]  /*83570*/  LDL.LU R61, [R1+0x3060] ;  /* 0x00306000013d7983 */ /* 0x000ea80000300800 */
[----:B------:R0:W-:Y:S04]  /*83580*/  STL [R1+0x116c], R60 ;  /* 0x00116c3c01007387 */ /* 0x0001e80000100800 */
[----:B0-----:R-:W2:Y:S02]  /*83590*/  LDL.LU R60, [R1+0x305c] ;  /* 0x00305c00013c7983 */ /* 0x001ea40000300800 */
[----:B--2---:R-:W-:-:S02]  /*835a0*/  F2FP.BF16.PACK_AB R60, R61, R60 ;  /* 0x0000003c3d3c723e */ /* 0x004fc400000010ff */
[----:B------:R-:W2:Y:S04]  /*835b0*/  LDL.LU R61, [R1+0x3058] ;  /* 0x00305800013d7983 */ /* 0x000ea80000300800 */
[----:B------:R2:W-:Y:S01]  /*835c0*/  STL [R1+0x1168], R60 ;  /* 0x0011683c01007387 */ /* 0x0005e20000100800 */
[----:B---3--:R-:W-:Y:S02]  /*835d0*/  F2FP.BF16.PACK_AB R8, R13, R8 ;  /* 0x000000080d08723e */ /* 0x008fe400000010ff */
[----:B--2---:R-:W-:Y:S02]  /*835e0*/  F2FP.BF16.PACK_AB R60, R61, R36 ;  /* 0x000000243d3c723e */ /* 0x004fe400000010ff */
[----:B----4-:R-:W-:Y:S02]  /*835f0*/  F2FP.BF16.PACK_AB R36, R37, R32 ;  /* 0x000000202524723e */ /* 0x010fe400000010ff */
[----:B------:R-:W-:-:S02]  /*83600*/  F2FP.BF16.PACK_AB R32, R33, R28 ;  /* 0x0000001c2120723e */ /* 0x000fc400000010ff */
        /* <DEDUP_REMOVED lines=37> */
[----:B--2---:R-:W-:-:S03]  /*83860*/  F2FP.BF16.PACK_AB R3, R18, R19 ;  /* 0x000000131203723e */ /* 0x004fc600000010ff */
        /* <DEDUP_REMOVED lines=13> */
[----:B------:R-:W-:Y:S04]  /*83940*/  STL [R1+0xf68], R3 ;  /* 0x000f680301007387 */ /* 0x000fe80000100800 */
[----:B------:R-:W2:Y:S01]  /*83950*/  LDL.LU R60, [R1+0xe18] ;  /* 0x000e1800013c7983 */ /* 0x000ea20000300800 */
[----:B0-----:R-:W-:Y:S02]  /*83960*/  F2FP.BF16.PACK_AB R2, R54, R55 ;  /* 0x000000373602723e */ /* 0x001fe400000010ff */
[----:B-1----:R-:W-:-:S03]  /*83970*/  F2FP.BF16.PACK_AB R0, R58, R59 ;  /* 0x0000003b3a00723e */ /* 0x002fc600000010ff */
[----:B------:R-:W-:Y:S04]  /*83980*/  STL [R1+0xf64], R2 ;  /* 0x000f640201007387 */ /* 0x000fe80000100800 */
        /* <DEDUP_REMOVED lines=1202> */
[----:B------:R-:W-:Y:S04]  /*884b0*/  STL [R1+0x108], R3 ;  /* 0x0001080301007387 */ /* 0x000fe80000100800 */
[----:B------:R-:W2:Y:S04]  /*884c0*/  LDL.LU R60, [R1+0x858] ;  /* 0x00085800013c7983 */ /* 0x000ea80000300800 */
[----:B------:R-:W-:Y:S04]  /*884d0*/  STL [R1+0x104], R2 ;  /* 0x0001040201007387 */ /* 0x000fe80000100800 */
[----:B------:R-:W3:Y:S01]  /*884e0*/  LDL.LU R61, [R1+0x86c] ;  /* 0x00086c00013d7983 */ /* 0x000ee20000300800 */
[----:B0-----:R-:W-:-:S05]  /*884f0*/  F2FP.BF16.PACK_AB R0, R58, R59 ;  /* 0x0000003b3a00723e */ /* 0x001fca00000010ff */
[----:B------:R-:W-:Y:S04]  /*88500*/  STL [R1+0x100], R0 ;  /* 0x0001000001007387 */ /* 0x000fe80000100800 */
        /* <DEDUP_REMOVED lines=60> */
[----:B------:R-:W4:Y:S01]  /*888d0*/  LDL.LU R59, [R1+0x6b0] ;  /* 0x0006b000013b7983 */ /* 0x000f220000300800 */
[----:B--2---:R-:W-:-:S03]  /*888e0*/  F2FP.BF16.PACK_AB R60, R61, R60 ;  /* 0x0000003c3d3c723e */ /* 0x004fc600000010ff */
        /* <DEDUP_REMOVED lines=127> */
[----:B------:R0:W-:Y:S01]  /*890e0*/  STL [R1+0x80], R42 ;  /* 0x0000802a01007387 */ /* 0x0001e20000100800 */
[----:B----4-:R-:W-:-:S03]  /*890f0*/  F2FP.BF16.PACK_AB R57, R41, R57 ;  /* 0x000000392939723e */ /* 0x010fc600000010ff */
[----:B0-----:R-:W4:Y:S01]  /*89100*/  LDL.LU R42, [R1+0x2fe0] ;  /* 0x002fe000012a7983 */ /* 0x001f220000300800 */
[----:B---3--:R-:W-:Y:S02]  /*89110*/  F2FP.BF16.PACK_AB R53, R56, R53 ;  /* 0x000000353835723e */ /* 0x008fe400000010ff */
[----:B------:R-:W-:Y:S02]  /*89120*/  F2FP.BF16.PACK_AB R49, R52, R49 ;  /* 0x000000313431723e */ /* 0x000fe400000010ff */
[----:B------:R-:W-:Y:S02]  /*89130*/  F2FP.BF16.PACK_AB R9, R48, R9 ;  /* 0x000000093009723e */ /* 0x000fe400000010ff */
[----:B--2---:R-:W-:Y:S02]  /*89140*/  F2FP.BF16.PACK_AB R40, R43, R40 ;  /* 0x000000282b28723e */ /* 0x004fe400000010ff */
[----:B------:R-:W4:Y:S04]  /*89150*/  LDL.LU R43, [R1+0x2fdc] ;  /* 0x002fdc00012b7983 */ /* 0x000f280000300800 */
[----:B------:R0:W-:Y:S04]  /*89160*/  STL [R1+0x7c], R40 ;  /* 0x00007c2801007387 */ /* 0x0001e80000100800 */
[----:B0-----:R-:W2:Y:S04]  /*89170*/  LDL.LU R40, [R1+0x2fd8] ;  /* 0x002fd80001287983 */ /* 0x001ea80000300800 */
[----:B------:R-:W2:Y:S04]  /*89180*/  LDL.LU R41, [R1+0x2fd4] ;  /* 0x002fd40001297983 */ /* 0x000ea80000300800 */
[----:B------:R0:W-:Y:S01]  /*89190*/  STL [R1+0x78], R57 ;  /* 0x0000783901007387 */ /* 0x0001e20000100800 */
[----:B------:R-:W-:-:S03]  /*891a0*/  F2FP.BF16.PACK_AB R13, R8, R13 ;  /* 0x0000000d080d723e */ /* 0x000fc600000010ff */
[----:B0-----:R-:W3:Y:S04]  /*891b0*/  LDL.LU R57, [R1+0x2fd0] ;  /* 0x002fd00001397983 */ /* 0x001ee80000300800 */
[----:B------:R-:W3:Y:S04]  /*891c0*/  LDL.LU R56, [R1+0x2fcc] ;  /* 0x002fcc0001387983 */ /* 0x000ee80000300800 */
[----:B------:R0:W-:Y:S01]  /*891d0*/  STL [R1+0x74], R53 ;  /* 0x0000743501007387 */ /* 0x0001e20000100800 */
[----:B------:R-:W-:Y:S02]  /*891e0*/  F2FP.BF16.PACK_AB R60, R12, R60 ;  /* 0x0000003c0c3c723e */ /* 0x000fe400000010ff */
[----:B------:R-:W-:Y:S01]  /*891f0*/  F2FP.BF16.PACK_AB R36, R61, R36 ;  /* 0x000000243d24723e */ /* 0x000fe200000010ff */
[----:B0-----:R-:W3:Y:S04]  /*89200*/  LDL.LU R53, [R1+0x2fc8] ;  /* 0x002fc80001357983 */ /* 0x001ee80000300800 */
[----:B------:R-:W3:Y:S04]  /*89210*/  LDL.LU R52, [R1+0x2fc4] ;  /* 0x002fc40001347983 */ /* 0x000ee80000300800 */
[----:B------:R0:W-:Y:S01]  /*89220*/  STL [R1+0x70], R49 ;  /* 0x0000703101007387 */ /* 0x0001e20000100800 */
[----:B------:R-:W-:-:S02]  /*89230*/  F2FP.BF16.PACK_AB R32, R37, R32 ;  /* 0x000000202520723e */ /* 0x000fc400000010ff */
        /* <DEDUP_REMOVED lines=13> */
[----:B------:R-:W-:Y:S01]  /*89310*/  STL [R1+0x64], R60 ;  /* 0x0000643c01007387 */ /* 0x000fe20000100800 */
[----:B------:R-:W-:-:S03]  /*89320*/  F2FP.BF16.PACK_AB R3, R2, R3 ;  /* 0x000000030203723e */ /* 0x000fc600000010ff */
[----:B------:R-:W-:Y:S04]  /*89330*/  STL [R1+0x60], R36 ;  /* 0x0000602401007387 */ /* 0x000fe80000100800 */
[----:B------:R-:W-:Y:S01]  /*89340*/  STL [R1+0x5c], R32 ;  /* 0x00005c2001007387 */ /* 0x000fe20000100800 */
[----:B------:R-:W-:-:S03]  /*89350*/  F2FP.BF16.PACK_AB R2, R5, R4 ;  /* 0x000000040502723e */ /* 0x000fc600000010ff */
[----:B------:R-:W-:Y:S04]  /*89360*/  STL [R1+0x58], R28 ;  /* 0x0000581c01007387 */ /* 0x000fe80000100800 */
        /* <DEDUP_REMOVED lines=32> */
[----:B------:R2:W-:Y:S04]  /*89570*/  STL [R1+0xc], R0 ;  /* 0x00000c0001007387 */ /* 0x0005e80000100800 */
[----:B------:R-:W-:Y:S04]  /*89580*/  STL [R1+0x8], R3 ;  /* 0x0000080301007387 */ /* 0x000fe80000100800 */
[----:B------:R-:W3:Y:S01]  /*89590*/  LDL.LU R17, [R1+0x8dc] ;  /* 0x0008dc0001117983 */ /* 0x000ee20000300800 */
[----:B----4-:R-:W-:-:S05]  /*895a0*/  F2FP.BF16.PACK_AB R2, R43, R42 ;  /* 0x0000002a2b02723e */ /* 0x010fca00000010ff */
[----:B------:R-:W-:Y:S04]  /*895b0*/  STL [R1+0x4], R2 ;  /* 0x0000040201007387 */ /* 0x000fe80000100800 */
[----:B------:R-:W3:Y:S01]  /*895c0*/  LDL.LU R59, [R1+0x8d8] ;  /* 0x0008d800013b7983 */ /* 0x000ee20000300800 */
[----:B--2---:R-:W-:-:S05]  /*895d0*/  F2FP.BF16.PACK_AB R0, R41, R40 ;  /* 0x000000282900723e */ /* 0x004fca00000010ff */
[----:B------:R0:W-:Y:S04]  /*895e0*/  STL [R1], R0 ;  /* 0x0000000001007387 */ /* 0x0001e80000100800 */
[----:B0-----:R-:W2:Y:S04]  /*895f0*/  LDL.LU R0, [R1+0x8ec] ;  /* 0x0008ec0001007983 */ /* 0x001ea80000300800 */
[----:B------:R-:W2:Y:S04]  /*89600*/  LDL.LU R58, [R1+0x8e8] ;  /* 0x0008e800013a7983 */ /* 0x000ea80000300800 */
        /* <DEDUP_REMOVED lines=34> */
[----:B---3--:R-:W-:-:S05]  /*89830*/  F2FP.BF16.PACK_AB R59, R17, R59 ;  /* 0x0000003b113b723e */ /* 0x008fca00000010ff */
[----:B------:R-:W-:Y:S01]  /*89840*/  STL [R1+0x2f40], R59 ;  /* 0x002f403b01007387 */ /* 0x000fe20000100800 */
[----:B--2---:R-:W-:Y:S02]  /*89850*/  F2FP.BF16.PACK_AB R58, R0, R58 ;  /* 0x0000003a003a723e */ /* 0x004fe400000010ff */
[----:B----4-:R-:W-:-:S03]  /*89860*/  F2FP.BF16.PACK_AB R57, R2, R57 ;  /* 0x000000390239723e */ /* 0x010fc600000010ff */
[----:B------:R-:W-:Y:S01]  /*89870*/  STL [R1+0x2f44], R58 ;  /* 0x002f443a01007387 */ /* 0x000fe20000100800 */
[----:B------:R-:W-:-:S03]  /*89880*/  F2FP.BF16.PACK_AB R56, R3, R56 ;  /* 0x000000380338723e */ /* 0x000fc600000010ff */
        /* <DEDUP_REMOVED lines=22> */
[----:B------:R-:W-:Y:S04]  /*899f0*/  STL [R1+0x2f9c], R6 ;  /* 0x002f9c0601007387 */ /* 0x000fe80000100800 */
[----:B------:R0:W-:Y:S04]  /*89a00*/  STL [R1+0x2fa8], R5 ;  /* 0x002fa80501007387 */ /* 0x0001e80000100800 */
[----:B0-----:R-:W2:Y:S04]  /*89a10*/  LDL.LU R5, [R1+0x71c] ;  /* 0x00071c0001057983 */ /* 0x001ea80000300800 */
[----:B------:R-:W2:Y:S04]  /*89a20*/  LDL.LU R19, [R1+0x718] ;  /* 0x0007180001137983 */ /* 0x000ea80000300800 */
[----:B------:R-:W3:Y:S04]  /*89a30*/  LDL.LU R17, [R1+0x72c] ;  /* 0x00072c0001117983 */ /* 0x000ee80000300800 */
[----:B------:R-:W3:Y:S01]  /*89a40*/  LDL.LU R18, [R1+0x728] ;  /* 0x0007280001127983 */ /* 0x000ee20000300800 */
[----:B------:R-:W-:-:S03]  /*89a50*/  F2FP.BF16.PACK_AB R4, R22, R23 ;  /* 0x000000171604723e */ /* 0x000fc600000010ff */
[----:B------:R-:W4:Y:S04]  /*89a60*/  LDL.LU R16, [R1+0x73c] ;  /* 0x00073c0001107983 */ /* 0x000f280000300800 */
[----:B------:R-:W4:Y:S04]  /*89a70*/  LDL.LU R6, [R1+0x74c] ;  /* 0x00074c0001067983 */ /* 0x000f280000300800 */
[----:B------:R-:W4:Y:S04]  /*89a80*/  LDL.LU R7, [R1+0x714] ;  /* 0x0007140001077983 */ /* 0x000f280000300800 */
[----:B------:R-:W4:Y:S04]  /*89a90*/  LDL.LU R23, [R1+0x710] ;  /* 0x0007100001177983 */ /* 0x000f280000300800 */
[----:B------:R-:W4:Y:S01]  /*89aa0*/  LDL.LU R21, [R1+0x724] ;  /* 0x0007240001157983 */ /* 0x000f220000300800 */
[----:B------:R-:W-:-:S03]  /*89ab0*/  F2FP.BF16.PACK_AB R11, R26, R27 ;  /* 0x0000001b1a0b723e */ /* 0x000fc600000010ff */
[----:B------:R-:W4:Y:S04]  /*89ac0*/  LDL.LU R22, [R1+0x720] ;  /* 0x0007200001167983 */ /* 0x000f280000300800 */
        /* <DEDUP_REMOVED lines=14> */
[----:B------:R-:W4:Y:S01]  /*89bb0*/  LDL.LU R28, [R1+0x934] ;  /* 0x00093400011c7983 */ /* 0x000f220000300800 */
[----:B------:R-:W-:-:S03]  /*89bc0*/  F2FP.BF16.PACK_AB R9, R34, R9 ;  /* 0x000000092209723e */ /* 0x000fc600000010ff */
        /* <DEDUP_REMOVED lines=34> */
[----:B------:R0:W5:Y:S01]  /*89df0*/  LDL.LU R5, [R1+0x2fa8] ;  /* 0x002fa80001057983 */ /* 0x0001620000300800 */
[----:B---3--:R-:W-:-:S03]  /*89e00*/  F2FP.BF16.PACK_AB R18, R17, R18 ;  /* 0x000000121112723e */ /* 0x008fc600000010ff */
[----:B------:R-:W4:Y:S02]  /*89e10*/  LDL.LU R17, [R1+0x2fa4] ;  /* 0x002fa40001117983 */ /* 0x000f240000300800 */
[----:B----4-:R-:W-:Y:S02]  /*89e20*/  F2FP.BF16.PACK_AB R17, R16, R17 ;  /* 0x000000111011723e */ /* 0x010fe400000010ff */
[----:B------:R-:W2:Y:S01]  /*89e30*/  LDL.LU R16, [R1+0x2fa0] ;  /* 0x002fa00001107983 */ /* 0x000ea20000300800 */
[----:B------:R-:W-:Y:S02]  /*89e40*/  F2FP.BF16.PACK_AB R23, R7, R23 ;  /* 0x000000170717723e */ /* 0x000fe400000010ff */
[----:B------:R-:W-:Y:S02]  /*89e50*/  F2FP.BF16.PACK_AB R22, R21, R22 ;  /* 0x000000161516723e */ /* 0x000fe400000010ff */
[----:B--2---:R-:W-:Y:S02]  /*89e60*/  F2FP.BF16.PACK_AB R16, R6, R16 ;  /* 0x000000100610723e */ /* 0x004fe400000010ff */
[----:B------:R0:W5:Y:S04]  /*89e70*/  LDL.LU R6, [R1+0x2f9c] ;  /* 0x002f9c0001067983 */ /* 0x0001680000300800 */
[----:B------:R0:W5:Y:S04]  /*89e80*/  LDL.LU R7, [R1+0x2f98] ;  /* 0x002f980001077983 */ /* 0x0001680000300800 */
[----:B------:R-:W2:Y:S02]  /*89e90*/  LDL.LU R21, [R1+0x2f94] ;  /* 0x002f940001157983 */ /* 0x000ea40000300800 */
[----:B--2---:R-:W-:-:S02]  /*89ea0*/  F2FP.BF16.PACK_AB R21, R20, R21 ;  /* 0x000000151415723e */ /* 0x004fc400000010ff */
        /* <DEDUP_REMOVED lines=35> */
[----:B------:R-:W-:Y:S02]  /*8a0e0*/  F2FP.BF16.PACK_AB R41, R59, R41 ;  /* 0x000000293b29723e */ /* 0x000fe400000010ff */
[----:B------:R-:W-:Y:S02]  /*8a0f0*/  F2FP.BF16.PACK_AB R40, R61, R40 ;  /* 0x000000283d28723e */ /* 0x000fe400000010ff */
[----:B------:R-:W-:Y:S02]  /*8a100*/  F2FP.BF16.PACK_AB R47, R60, R47 ;  /* 0x0000002f3c2f723e */ /* 0x000fe400000010ff */
[----:B--2---:R-:W-:-:S02]  /*8a110*/  F2FP.BF16.PACK_AB R36, R56, R36 ;  /* 0x000000243824723e */ /* 0x004fc400000010ff */
[----:B------:R0:W5:Y:S04]  /*8a120*/  LDL.LU R56, [R1+0x2f4c] ;  /* 0x002f4c0001387983 */ /* 0x0001680000300800 */
[----:B------:R0:W5:Y:S04]  /*8a130*/  LDL.LU R57, [R1+0x2f48] ;  /* 0x002f480001397983 */ /* 0x0001680000300800 */
[----:B------:R0:W5:Y:S04]  /*8a140*/  LDL.LU R58, [R1+0x2f44] ;  /* 0x002f4400013a7983 */ /* 0x0001680000300800 */
[----:B------:R0:W5:Y:S04]  /*8a150*/  LDL.LU R59, [R1+0x2f40] ;  /* 0x002f4000013b7983 */ /* 0x0001680000300800 */
[----:B------:R0:W5:Y:S04]  /*8a160*/  LDL.LU R61, [R1+0x2f3c] ;  /* 0x002f3c00013d7983 */ /* 0x0001680000300800 */
[----:B------:R0:W5:Y:S01]  /*8a170*/  LDL.LU R60, [R1+0x2f38] ;  /* 0x002f3800013c7983 */ /* 0x0001620000300800 */
[----:B------:R-:W-:-:S02]  /*8a180*/  F2FP.BF16.PACK_AB R46, R0, R46 ;  /* 0x0000002e002e723e */ /* 0x000fc400000010ff */
[----:B------:R-:W-:Y:S02]  /*8a190*/  F2FP.BF16.PACK_AB R45, R2, R45 ;  /* 0x0000002d022d723e */ /* 0x000fe400000010ff */
[----:B------:R-:W-:Y:S02]  /*8a1a0*/  F2FP.BF16.PACK_AB R44, R3, R44 ;  /* 0x0000002c032c723e */ /* 0x000fe400000010ff */
.L_x_1:
[----:B0-----:R-:W2:Y:S04]  /*8a1b0*/  LDL.LU R0, [R1+0x2738] ;  /* 0x0027380001007983 */ /* 0x001ea80000300800 */
[----:B------:R-:W0:Y:S04]  /*8a1c0*/  S2R R2, SR_TID.X ;  /* 0x0000000000027919 */ /* 0x000e280000002100 */
[----:B-----5:R1:W-:Y:S04]  /*8a1d0*/  STL [R1+0x2f7c], R58 ;  /* 0x002f7c3a01007387 */ /* 0x0203e80000100800 */
[----:B-1----:R-:W3:Y:S04]  /*8a1e0*/  LDL.LU R58, [R1+0x273c] ;  /* 0x00273c00013a7983 */ /* 0x002ee80000300800 */
[----:B------:R1:W-:Y:S01]  /*8a1f0*/  STL [R1+0x2f78], R59 ;  /* 0x002f783b01007387 */ /* 0x0003e20000100800 */
[----:B0-----:R-:W-:-:S03]  /*8a200*/  IMAD.SHL.U32 R2, R2, 0x20, RZ ;  /* 0x0000002002027824 */ /* 0x001fc600078e00ff */
[----:B-1----:R-:W4:Y:S04]  /*8a210*/  LDL.LU R59, [R1+0x2740] ;  /* 0x00274000013b7983 */ /* 0x002f280000300800 */
[----:B------:R-:W-:Y:S04]  /*8a220*/  STL [R1+0x2f74], R60 ;  /* 0x002f743c01007387 */ /* 0x000fe80000100800 */
[----:B------:R0:W-:Y:S04]  /*8a230*/  STL [R1+0x2f70], R61 ;  /* 0x002f703d01007387 */ /* 0x0001e80000100800 */
[----:B0-----:R-:W4:Y:S04]  /*8a240*/  LDL.LU R61, [R1+0x2748] ;  /* 0x00274800013d7983 */ /* 0x001f280000300800 */
[----:B------:R-:W0:Y:S02]  /*8a250*/  S2R R3, SR_TID.X ;  /* 0x0000000000037919 */ /* 0x000e240000002100 */
[----:B0-----:R-:W-:-:S02]  /*8a260*/  IMAD.SHL.U32 R60, R3, 0x4, RZ ;  /* 0x00000004033c7824 */ /* 0x001fc400078e00ff */
[----:B------:R-:W-:Y:S01]  /*8a270*/  BAR.SYNC.DEFER_BLOCKING 0x0 ;  /* 0x0000000000007b1d */ /* 0x000fe20000010000 */
[----:B--2---:R-:W-:-:S04]  /*8a280*/  LOP3.LUT R0, R0, 0x600, RZ, 0xc0, !PT ;  /* 0x0000060000007812 */ /* 0x004fc800078ec0ff */
[----:B------:R-:W-:Y:S02]  /*8a290*/  LOP3.LUT R0, R0, 0x60, R2, 0xf8, !PT ;  /* 0x0000006000007812 */ /* 0x000fe400078ef802 */
[----:B------:R-:W2:Y:S01]  /*8a2a0*/  LDL.LU R2, [R1+0x2744] ;  /* 0x0027440001027983 */ /* 0x000ea20000300800 */
[----:B---3--:R-:W-:-:S03]  /*8a2b0*/  ISETP.GE.AND P1, PT, R58, c[0x0][0x17c], PT ;  /* 0x00005f003a007a0c */ /* 0x008fc60003f26270 */
[----:B------:R-:W3:Y:S01]  /*8a2c0*/  LDL.LU R58, [R1+0x2f7c] ;  /* 0x002f7c00013a7983 */ /* 0x000ee20000300800 */
[----:B----4-:R-:W-:-:S03]  /*8a2d0*/  ISETP.GE.AND P0, PT, R59, c[0x0][0x17c], PT ;  /* 0x00005f003b007a0c */ /* 0x010fc60003f06270 */
[----:B------:R-:W3:Y:S01]  /*8a2e0*/  LDL.LU R59, [R1+0x2f78] ;  /* 0x002f7800013b7983 */ /* 0x000ee20000300800 */
[----:B------:R-:W-:Y:S02]  /*8a2f0*/  LOP3.LUT R3, R3, 0x1f, RZ, 0xc0, !PT ;  /* 0x0000001f03037812 */ /* 0x000fe400078ec0ff */
[----:B------:R-:W-:Y:S02]  /*8a300*/  LOP3.LUT R0, R0, 0x70, R60, 0x78, !PT ;  /* 0x0000007000007812 */ /* 0x000fe400078e783c */
[----:B------:R-:W4:Y:S04]  /*8a310*/  LDL.LU R60, [R1+0x2f74] ;  /* 0x002f7400013c7983 */ /* 0x000f280000300800 */
[----:B------:R0:W-:Y:S04]  /*8a320*/  STS.128 [R0], R44 ;  /* 0x0000002c00007388 */ /* 0x0001e80000000c00 */
[----:B------:R1:W-:Y:S01]  /*8a330*/  STS.128 [R0+0x80], R40 ;  /* 0x0000802800007388 */ /* 0x0003e20000000c00 */
[----:B------:R-:W-:-:S03]  /*8a340*/  ISETP.GE.AND P3, PT, R61, c[0x0][0x17c], PT ;  /* 0x00005f003d007a0c */ /* 0x000fc60003f66270 */
[----:B------:R1:W-:Y:S04]  /*8a350*/  STS.128 [R0+0x100], R36 ;  /* 0x0001002400007388 */ /* 0x0003e80000000c00 */
[----:B------:R-:W-:Y:S04]  /*8a360*/  STS.128 [R0+0x180], R32 ;  /* 0x0001802000007388 */ /* 0x000fe80000000c00 */
[----:B------:R-:W3:Y:S04]  /*8a370*/  LDL.LU R61, [R1+0x2f70] ;  /* 0x002f7000013d7983 */ /* 0x000ee80000300800 */
[----:B0-----:R-:W3:Y:S04]  /*8a380*/  LDL.LU R44, [R1+0x10] ;  /* 0x00001000012c7983 */ /* 0x001ee80000300800 */
[----:B------:R-:W3:Y:S04]  /*8a390*/  LDL.LU R45, [R1+0x14] ;  /* 0x00001400012d7983 */ /* 0x000ee80000300800 */
[----:B------:R-:W3:Y:S04]  /*8a3a0*/  LDL.LU R46, [R1+0x18] ;  /* 0x00001800012e7983 */ /* 0x000ee80000300800 */
[----:B------:R-:W3:Y:S01]  /*8a3b0*/  LDL.LU R47, [R1+0x1c] ;  /* 0x00001c00012f7983 */ /* 0x000ee20000300800 */
[----:B------:R-:W-:-:S06]  /*8a3c0*/  NOP ;  /* 0x0000000000007918 */ /* 0x000fcc0000000000 */
[----:B-1----:R-:W3:Y:S04]  /*8a3d0*/  LDL.LU R40, [R1] ;  /* 0x0000000001287983 */ /* 0x002ee80000300800 */
[----:B------:R-:W3:Y:S04]  /*8a3e0*/  LDL.LU R41, [R1+0x4] ;  /* 0x0000040001297983 */ /* 0x000ee80000300800 */
[----:B------:R-:W3:Y:S04]  /*8a3f0*/  LDL.LU R42, [R1+0x8] ;  /* 0x00000800012a7983 */ /* 0x000ee80000300800 */
[----:B------:R-:W3:Y:S01]  /*8a400*/  LDL.LU R43, [R1+0xc] ;  /* 0x00000c00012b7983 */ /* 0x000ee20000300800 */
[----:B--2---:R-:W-:-:S03]  /*8a410*/  ISETP.GE.AND P2, PT, R2, c[0x0][0x17c], PT ;  /* 0x00005f0002007a0c */ /* 0x004fc60003f46270 */
[----:B------:R-:W0:Y:S02]  /*8a420*/  S2R R2, SR_TID.X ;  /* 0x0000000000027919 */ /* 0x000e240000002100 */
[----:B0-----:R-:W-:-:S05]  /*8a430*/  IMAD.SHL.U32 R2, R2, 0x100, RZ ;  /* 0x0000010002027824 */ /* 0x001fca00078e00ff */
[----:B------:R-:W-:-:S05]  /*8a440*/  LOP3.LUT R2, R2, 0x600, RZ, 0xc0, !PT ;  /* 0x0000060002027812 */ /* 0x000fca00078ec0ff */
[----:B------:R-:W-:-:S05]  /*8a450*/  IMAD R2, R3, 0x10, R2 ;  /* 0x0000001003027824 */ /* 0x000fca00078e0202 */
[----:B------:R-:W0:Y:S01]  /*8a460*/  LDS.128 R32, [R2] ;  /* 0x0000000002207984 */ /* 0x000e220000000c00 */
[----:B------:R-:W-:-:S03]  /*8a470*/  LOP3.LUT R38, R2, 0x20, RZ, 0x3c, !PT ;  /* 0x0000002002267812 */ /* 0x000fc600078e3cff */
[----:B0-----:R-:W-:Y:S04]  /*8a480*/  STL.64 [R1+0x360], R32 ;  /* 0x0003602001007387 */ /* 0x001fe80000100a00 */
[----:B------:R-:W-:Y:S04]  /*8a490*/  STL.64 [R1+0x368], R34 ;  /* 0x0003682201007387 */ /* 0x000fe80000100a00 */
        /* <DEDUP_REMOVED lines=9> */
[----:B------:R-:W-:-:S06]  /*8a530*/  NOP ;  /* 0x0000000000007918 */ /* 0x000fcc0000000000 */
[----:B------:R-:W-:Y:S04]  /*8a540*/  STS.128 [R0], R28 ;  /* 0x0000001c00007388 */ /* 0x000fe80000000c00 */
[----:B------:R-:W-:Y:S04]  /*8a550*/  STS.128 [R0+0x80], R24 ;  /* 0x0000801800007388 */ /* 0x000fe80000000c00 */
[----:B------:R-:W-:Y:S04]  /*8a560*/  STS.128 [R0+0x100], R20 ;  /* 0x0001001400007388 */ /* 0x000fe80000000c00 */
[----:B------:R-:W-:Y:S01]  /*8a570*/  STS.128 [R0+0x180], R16 ;  /* 0x0001801000007388 */ /* 0x000fe20000000c00 */
[----:B------:R-:W-:-:S06]  /*8a580*/  NOP ;  /* 0x0000000000007918 */ /* 0x000fcc0000000000 */
[----:B------:R-:W1:Y:S04]  /*8a590*/  LDS.128 R16, [R2] ;  /* 0x0000000002107984 */ /* 0x000e680000000c00 */
[----:B------:R-:W2:Y:S04]  /*8a5a0*/  LDS.128 R24, [R38] ;  /* 0x0000000026187984 */ /* 0x000ea80000000c00 */
[----:B------:R-:W2:Y:S04]  /*8a5b0*/  LDS.128 R20, [R39] ;  /* 0x0000000027147984 */ /* 0x000ea80000000c00 */
[----:B0-----:R-:W-:Y:S04]  /*8a5c0*/  STL.64 [R1+0x3d0], R32 ;  /* 0x0003d02001007387 */ /* 0x001fe80000100a00 */
[----:B------:R-:W-:Y:S04]  /*8a5d0*/  STL.64 [R1+0x3d8], R34 ;  /* 0x0003d82201007387 */ /* 0x000fe80000100a00 */
[----:B-1----:R-:W-:Y:S04]  /*8a5e0*/  STL.64 [R1+0x1f0], R16 ;  /* 0x0001f01001007387 */ /* 0x002fe80000100a00 */
        /* <DEDUP_REMOVED lines=9> */
[----:B--2---:R-:W-:Y:S04]  /*8a680*/  STL.64 [R1+0x300], R24 ;  /* 0x0003001801007387 */ /* 0x004fe80000100a00 */
[----:B------:R-:W-:Y:S04]  /*8a690*/  STL.64 [R1+0x308], R26 ;  /* 0x0003081a01007387 */ /* 0x000fe80000100a00 */
[----:B------:R-:W-:Y:S04]  /*8a6a0*/  STL.64 [R1+0x390], R20 ;  /* 0x0003901401007387 */ /* 0x000fe80000100a00 */
[----:B------:R-:W-:Y:S04]  /*8a6b0*/  STL.64 [R1+0x398], R22 ;  /* 0x0003981601007387 */ /* 0x000fe80000100a00 */
[----:B0-----:R-:W-:Y:S04]  /*8a6c0*/  STL.64 [R1+0x3b0], R16 ;  /* 0x0003b01001007387 */ /* 0x001fe80000100a00 */
[----:B------:R-:W0:Y:S04]  /*8a6d0*/  LDS.128 R12, [R38] ;  /* 0x00000000260c7984 */ /* 0x000e280000000c00 */
[----:B------:R-:W-:Y:S04]  /*8a6e0*/  STL.64 [R1+0x3b8], R18 ;  /* 0x0003b81201007387 */ /* 0x000fe80000100a00 */
[----:B------:R-:W2:Y:S04]  /*8a6f0*/  LDS.128 R8, [R39] ;  /* 0x0000000027087984 */ /* 0x000ea80000000c00 */
[----:B-1----:R-:W-:Y:S04]  /*8a700*/  STL.64 [R1+0x3f0], R4 ;  /* 0x0003f00401007387 */ /* 0x002fe80000100a00 */
[----:B------:R-:W-:Y:S04]  /*8a710*/  STL.64 [R1+0x3f8], R6 ;  /* 0x0003f80601007387 */ /* 0x000fe80000100a00 */
[----:B------:R-:W1:Y:S01]  /*8a720*/  LDS.128 R4, [R3] ;  /* 0x0000000003047984 */ /* 0x000e620000000c00 */
[----:B------:R-:W-:-:S06]  /*8a730*/  NOP ;  /* 0x0000000000007918 */ /* 0x000fcc0000000000 */
[----:B0-----:R0:W-:Y:S04]  /*8a740*/  STL.64 [R1+0x3e0], R12 ;  /* 0x0003e00c01007387 */ /* 0x0011e80000100a00 */
[----:B------:R0:W-:Y:S04]  /*8a750*/  STL.64 [R1+0x3e8], R14 ;  /* 0x0003e80e01007387 */ /* 0x0001e80000100a00 */
[----:B--2---:R-:W-:Y:S04]  /*8a760*/  STL.64 [R1+0x550], R8 ;  /* 0x0005500801007387 */ /* 0x004fe80000100a00 */
[----:B------:R-:W-:Y:S04]  /*8a770*/  STL.64 [R1+0x558], R10 ;  /* 0x0005580a01007387 */ /* 0x000fe80000100a00 */
[----:B-1----:R1:W-:Y:S04]  /*8a780*/  STL.64 [R1+0x570], R4 ;  /* 0x0005700401007387 */ /* 0x0023e80000100a00 */
[----:B------:R2:W-:Y:S04]  /*8a790*/  STL.64 [R1+0x578], R6 ;  /* 0x0005780601007387 */ /* 0x0005e80000100a00 */
[----:B---3--:R-:W-:Y:S04]  /*8a7a0*/  STL.64 [R1+0x2f48], R58 ;  /* 0x002f483a01007387 */ /* 0x008fe80000100a00 */
        /* <DEDUP_REMOVED lines=8> */
[----:B0-----:R-:W4:Y:S04]  /*8a830*/  LDL.LU R12, [R1+0x40] ;  /* 0x00004000010c7983 */ /* 0x001f280000300800 */
[----:B------:R-:W4:Y:S04]  /*8a840*/  LDL.LU R13, [R1+0x44] ;  /* 0x00004400010d7983 */ /* 0x000f280000300800 */
[----:B------:R-:W4:Y:S04]  /*8a850*/  LDL.LU R14, [R1+0x48] ;  /* 0x00004800010e7983 */ /* 0x000f280000300800 */
[----:B------:R-:W4:Y:S04]  /*8a860*/  LDL.LU R15, [R1+0x4c] ;  /* 0x00004c00010f7983 */ /* 0x000f280000300800 */
[----:B-1----:R-:W4:Y:S04]  /*8a870*/  LDL.LU R4, [R1+0x20] ;  /* 0x0000200001047983 */ /* 0x002f280000300800 */
[----:B------:R-:W4:Y:S04]  /*8a880*/  LDL.LU R5, [R1+0x24] ;  /* 0x0000240001057983 */ /* 0x000f280000300800 */
[----:B--2---:R-:W2:Y:S04]  /*8a890*/  LDL.LU R6, [R1+0x28] ;  /* 0x0000280001067983 */ /* 0x004ea80000300800 */
        /* <DEDUP_REMOVED lines=17> */
[----:B------:R-:W-:Y:S04]  /*8a9b0*/  STS.128 [R0], R52 ;  /* 0x0000003400007388 */ /* 0x000fe80000000c00 */
[----:B------:R-:W-:Y:S04]  /*8a9c0*/  STS.128 [R0+0x80], R56 ;  /* 0x0000803800007388 */ /* 0x000fe80000000c00 */
[----:B------:R0:W-:Y:S04]  /*8a9d0*/  STS.128 [R0+0x100], R40 ;  /* 0x0001002800007388 */ /* 0x0001e80000000c00 */
[----:B------:R-:W-:Y:S01]  /*8a9e0*/  STS.128 [R0+0x180], R44 ;  /* 0x0001802c00007388 */ /* 0x000fe20000000c00 */
[----:B------:R-:W-:-:S06]  /*8a9f0*/  NOP ;  /* 0x0000000000007918 */ /* 0x000fcc0000000000 */
[----:B------:R-:W1:Y:S04]  /*8aa00*/  LDS.128 R44, [R2] ;  /* 0x00000000022c7984 */ /* 0x000e680000000c00 */
[----:B------:R-:W-:Y:S04]  /*8aa10*/  LDS.128 R48, [R3] ;  /* 0x0000000003307984 */ /* 0x000fe80000000c00 */
[----:B0-----:R-:W2:Y:S04]  /*8aa20*/  LDL.LU R40, [R1+0xa0] ;  /* 0x0000a00001287983 */ /* 0x001ea80000300800 */
[----:B------:R-:W-:Y:S04]  /*8aa30*/  LDS.128 R52, [R39] ;  /* 0x0000000027347984 */ /* 0x000fe80000000c00 */
[----:B-1----:R-:W-:Y:S04]  /*8aa40*/  STL.64 [R1], R44 ;  /* 0x0000002c01007387 */ /* 0x002fe80000100a00 */
[----:B------:R-:W-:Y:S04]  /*8aa50*/  STL.64 [R1+0x8], R46 ;  /* 0x0000082e01007387 */ /* 0x000fe80000100a00 */
[----:B------:R-:W0:Y:S01]  /*8aa60*/  LDS.128 R44, [R38] ;  /* 0x00000000262c7984 */ /* 0x000e220000000c00 */
[----:B------:R-:W-:-:S06]  /*8aa70*/  NOP ;  /* 0x0000000000007918 */ /* 0x000fcc0000000000 */
[----:B------:R-:W2:Y:S04]  /*8aa80*/  LDL.LU R41, [R1+0xa4] ;  /* 0x0000a40001297983 */ /* 0x000ea80000300800 */
[----:B------:R-:W2:Y:S04]  /*8aa90*/  LDL.LU R42, [R1+0xa8] ;  /* 0x0000a800012a7983 */ /* 0x000ea80000300800 */
[----:B------:R-:W2:Y:S04]  /*8aaa0*/  LDL.LU R43, [R1+0xac] ;  /* 0x0000ac00012b7983 */ /* 0x000ea80000300800 */
[----:B0-----:R0:W-:Y:S04]  /*8aab0*/  STL [R1+0x2f44], R45 ;  /* 0x002f442d01007387 */ /* 0x0011e80000100800 */
[----:B------:R1:W-:Y:S04]  /*8aac0*/  STL [R1+0x2f40], R46 ;  /* 0x002f402e01007387 */ /* 0x0003e80000100800 */
[----:B------:R-:W-:Y:S01]  /*8aad0*/  STL [R1+0x2f3c], R47 ;  /* 0x002f3c2f01007387 */ /* 0x000fe20000100800 */
[----:B0-----:R-:W-:-:S03]  /*8aae0*/  IMAD.MOV.U32 R45, RZ, RZ, R48 ;  /* 0x000000ffff2d7224 */ /* 0x001fc600078e0030 */
[----:B------:R-:W-:Y:S01]  /*8aaf0*/  STL.64 [R1+0x540], R52 ;  /* 0x0005403401007387 */ /* 0x000fe20000100a00 */
[----:B-1----:R-:W-:-:S03]  /*8ab00*/  IMAD.MOV.U32 R46, RZ, RZ, R49 ;  /* 0x000000ffff2e7224 */ /* 0x002fc600078e0031 */
[----:B------:R-:W-:Y:S04]  /*8ab10*/  STL.64 [R1+0x548], R54 ;  /* 0x0005483601007387 */ /* 0x000fe80000100a00 */
[----:B------:R-:W-:Y:S04]  /*8ab20*/  STL.64 [R1+0x568], R50 ;  /* 0x0005683201007387 */ /* 0x000fe80000100a00 */
[----:B------:R-:W-:Y:S04]  /*8ab30*/  STL [R1+0x2f58], R46 ;  /* 0x002f582e01007387 */ /* 0x000fe80000100800 */
[----:B------:R-:W-:Y:S04]  /*8ab40*/  STL.64 [R1+0x2f50], R44 ;  /* 0x002f502c01007387 */ /* 0x000fe80000100a00 */
[----:B---3--:R-:W-:Y:S04]  /*8ab50*/  STS.128 [R0+0x180], R16 ;  /* 0x0001801000007388 */ /* 0x008fe80000000c00 */
[----:B----4-:R-:W-:Y:S04]  /*8ab60*/  STS.128 [R0+0x100], R12 ;  /* 0x0001000c00007388 */ /* 0x010fe80000000c00 */
[----:B--2---:R-:W-:Y:S04]  /*8ab70*/  STS.128 [R0], R4 ;  /* 0x0000000400007388 */ /* 0x004fe80000000c00 */
[----:B------:R-:W-:Y:S01]  /*8ab80*/  STS.128 [R0+0x80], R8 ;  /* 0x0000800800007388 */ /* 0x000fe20000000c00 */
[----:B------:R-:W-:-:S06]  /*8ab90*/  NOP ;  /* 0x0000000000007918 */ /* 0x000fcc0000000000 */
[----:B------:R-:W0:Y:S04]  /*8aba0*/  LDS.128 R4, [R2] ;  /* 0x0000000002047984 */ /* 0x000e280000000c00 */
[----:B------:R-:W1:Y:S04]  /*8abb0*/  LDS.128 R12, [R38] ;  /* 0x00000000260c7984 */ /* 0x000e680000000c00 */
[----:B------:R-:W2:Y:S04]  /*8abc0*/  LDS.128 R8, [R39] ;  /* 0x0000000027087984 */ /* 0x000ea80000000c00 */
[----:B0-----:R-:W-:Y:S04]  /*8abd0*/  STL.64 [R1+0x40], R4 ;  /* 0x0000400401007387 */ /* 0x001fe80000100a00 */
[----:B------:R-:W-:Y:S04]  /*8abe0*/  STL.64 [R1+0x48], R6 ;  /* 0x0000480601007387 */ /* 0x000fe80000100a00 */
[----:B------:R-:W0:Y:S01]  /*8abf0*/  LDS.128 R4, [R3] ;  /* 0x0000000003047984 */ /* 0x000e220000000c00 */
[----:B------:R-:W-:-:S06]  /*8ac00*/  NOP ;  /* 0x0000000000007918 */ /* 0x000fcc0000000000 */
[----:B-1----:R-:W-:Y:S04]  /*8ac10*/  STL.64 [R1+0x30], R12 ;  /* 0x0000300c01007387 */ /* 0x002fe80000100a00 */
[----:B------:R-:W-:Y:S04]  /*8ac20*/  STL.64 [R1+0x38], R14 ;  /* 0x0000380e01007387 */ /* 0x000fe80000100a00 */
[----:B--2---:R-:W-:Y:S04]  /*8ac30*/  STL.64 [R1+0x580], R8 ;  /* 0x0005800801007387 */ /* 0x004fe80000100a00 */
[----:B------:R-:W-:Y:S04]  /*8ac40*/  STL.64 [R1+0x588], R10 ;  /* 0x0005880a01007387 */ /* 0x000fe80000100a00 */
[----:B------:R-:W-:Y:S04]  /*8ac50*/  STS.128 [R0], R20 ;  /* 0x0000001400007388 */ /* 0x000fe80000000c00 */
[----:B------:R-:W-:Y:S04]  /*8ac60*/  STS.128 [R0+0x80], R24 ;  /* 0x0000801800007388 */ /* 0x000fe80000000c00 */
[----:B------:R-:W-:Y:S04]  /*8ac70*/  STS.128 [R0+0x100], R28 ;  /* 0x0001001c00007388 */ /* 0x000fe80000000c00 */
[----:B------:R-:W-:Y:S01]  /*8ac80*/  STS.128 [R0+0x180], R32 ;  /* 0x0001802000007388 */ /* 0x000fe20000000c00 */
[----:B------:R-:W-:-:S06]  /*8ac90*/  NOP ;  /* 0x0000000000007918 */ /* 0x000fcc0000000000 */
[----:B0-----:R-:W-:Y:S04]  /*8aca0*/  STL.64 [R1+0x590], R4 ;  /* 0x0005900401007387 */ /* 0x001fe80000100a00 */
[----:B------:R-:W-:Y:S04]  /*8acb0*/  STL.64 [R1+0x598], R6 ;  /* 0x0005980601007387 */ /* 0x000fe80000100a00 */
[----:B------:R-:W0:Y:S04]  /*8acc0*/  LDS.128 R4, [R2] ;  /* 0x0000000002047984 */ /* 0x000e280000000c00 */
[----:B------:R-:W1:Y:S04]  /*8acd0*/  LDS.128 R12, [R38] ;  /* 0x00000000260c7984 */ /* 0x000e680000000c00 */
[----:B------:R-:W2:Y:S04]  /*8ace0*/  LDS.128 R8, [R39] ;  /* 0x0000000027087984 */ /* 0x000ea80000000c00 */
[----:B0-----:R-:W-:Y:S04]  /*8acf0*/  STL.64 [R1+0x20], R4 ;  /* 0x0000200401007387 */ /* 0x001fe80000100a00 */
[----:B------:R-:W-:Y:S04]  /*8ad00*/  STL.64 [R1+0x28], R6 ;  /* 0x0000280601007387 */ /* 0x000fe80000100a00 */
[----:B------:R-:W0:Y:S01]  /*8ad10*/  LDS.128 R4, [R3] ;  /* 0x0000000003047984 */ /* 0x000e220000000c00 */
[----:B------:R-:W-:-:S06]  /*8ad20*/  NOP ;  /* 0x0000000000007918 */ /* 0x000fcc0000000000 */
[----:B-1----:R1:W-:Y:S04]  /*8ad30*/  STL.64 [R1+0x10], R12 ;  /* 0x0000100c01007387 */ /* 0x0023e80000100a00 */
[----:B------:R3:W-:Y:S04]  /*8ad40*/  STL.64 [R1+0x18], R14 ;  /* 0x0000180e01007387 */ /* 0x0007e80000100a00 */
[----:B--2---:R2:W-:Y:S04]  /*8ad50*/  STL.64 [R1+0x60], R8 ;  /* 0x0000600801007387 */ /* 0x0045e80000100a00 */
[----:B------:R2:W-:Y:S04]  /*8ad60*/  STL.64 [R1+0x68], R10 ;  /* 0x0000680a01007387 */ /* 0x0005e80000100a00 */
[----:B0-----:R0:W-:Y:S04]  /*8ad70*/  STL.64 [R1+0x70], R4 ;  /* 0x0000700401007387 */ /* 0x0011e80000100a00 */
[----:B------:R0:W-:Y:S04]  /*8ad80*/  STL.64 [R1+0x78], R6 ;  /* 0x0000780601007387 */ /* 0x0001e80000100a00 */
[----:B------:R-:W4:Y:S04]  /*8ad90*/  LDL.LU R24, [R1+0x140] ;  /* 0x0001400001187983 */ /* 0x000f280000300800 */
[----:B------:R-:W4:Y:S04]  /*8ada0*/  LDL.LU R25, [R1+0x144] ;  /* 0x0001440001197983 */ /* 0x000f280000300800 */
[----:B------:R-:W4:Y:S04]  /*8adb0*/  LDL.LU R26, [R1+0x148] ;  /* 0x00014800011a7983 */ /* 0x000f280000300800 */
[----:B------:R-:W4:Y:S04]  /*8adc0*/  LDL.LU R27, [R1+0x14c] ;  /* 0x00014c00011b7983 */ /* 0x000f280000300800 */
[----:B-1----:R-:W4:Y:S04]  /*8add0*/  LDL.LU R12, [R1+0x110] ;  /* 0x00011000010c7983 */ /* 0x002f280000300800 */
[----:B------:R-:W4:Y:S04]  /*8ade0*/  LDL.LU R13, [R1+0x114] ;  /* 0x00011400010d7983 */ /* 0x000f280000300800 */
[----:B---3--:R-:W4:Y:S04]  /*8adf0*/  LDL.LU R14, [R1+0x118] ;  /* 0x00011800010e7983 */ /* 0x008f280000300800 */
[----:B------:R-:W4:Y:S04]  /*8ae00*/  LDL.LU R15, [R1+0x11c] ;  /* 0x00011c00010f7983 */ /* 0x000f280000300800 */
[----:B--2---:R-:W2:Y:S04]  /*8ae10*/  LDL.LU R8, [R1+0x100] ;  /* 0x0001000001087983 */ /* 0x004ea80000300800 */
[----:B------:R-:W2:Y:S04]  /*8ae20*/  LDL.LU R9, [R1+0x104] ;  /* 0x0001040001097983 */ /* 0x000ea80000300800 */
[----:B------:R-:W2:Y:S04]  /*8ae30*/  LDL.LU R10, [R1+0x108] ;  /* 0x00010800010a7983 */ /* 0x000ea80000300800 */
[----:B------:R-:W2:Y:S04]  /*8ae40*/  LDL.LU R11, [R1+0x10c] ;  /* 0x00010c00010b7983 */ /* 0x000ea80000300800 */
[----:B------:R-:W3:Y:S04]  /*8ae50*/  LDL.LU R56, [R1+0xc0] ;  /* 0x0000c00001387983 */ /* 0x000ee80000300800 */
[----:B------:R-:W3:Y:S04]  /*8ae60*/  LDL.LU R57, [R1+0xc4] ;  /* 0x0000c40001397983 */ /* 0x000ee80000300800 */
[----:B------:R-:W3:Y:S04]  /*8ae70*/  LDL.LU R58, [R1+0xc8] ;  /* 0x0000c800013a7983 */ /* 0x000ee80000300800 */
[----:B------:R-:W3:Y:S04]  /*8ae80*/  LDL.LU R59, [R1+0xcc] ;  /* 0x0000cc00013b7983 */ /* 0x000ee80000300800 */
[----:B------:R-:W2:Y:S04]  /*8ae90*/  LDL.LU R44, [R1+0xb0] ;  /* 0x0000b000012c7983 */ /* 0x000ea80000300800 */
[----:B------:R-:W2:Y:S04]  /*8aea0*/  LDL.LU R45, [R1+0xb4] ;  /* 0x0000b400012d7983 */ /* 0x000ea80000300800 */
[----:B------:R-:W2:Y:S04]  /*8aeb0*/  LDL.LU R46, [R1+0xb8] ;  /* 0x0000b800012e7983 */ /* 0x000ea80000300800 */
        /* <DEDUP_REMOVED lines=25> */
[----:B------:R0:W-:Y:S04]  /*8b050*/  STS.128 [R0], R40 ;  /* 0x0000002800007388 */ /* 0x0001e80000000c00 */
        /* <DEDUP_REMOVED lines=8> */
[----:B---3--:R-:W-:Y:S04]  /*8b0e0*/  STS.128 [R0+0x100], R56 ;  /* 0x0001003800007388 */ /* 0x008fe80000000c00 */
[----:B--2---:R-:W-:Y:S04]  /*8b0f0*/  STS.128 [R0+0x80], R44 ;  /* 0x0000802c00007388 */ /* 0x004fe80000000c00 */
[----:B----4-:R-:W-:Y:S01]  /*8b100*/  STS.128 [R0+0x180], R52 ;  /* 0x0001803400007388 */ /* 0x010fe20000000c00 */
        /* <DEDUP_REMOVED lines=13> */
[----:B------:R-:W3:Y:S04]  /*8b1e0*/  LDS.128 R4, [R2] ;  /* 0x0000000002047984 */ /* 0x000ee80000000c00 */
[----:B-1----:R-:W-:Y:S04]  /*8b1f0*/  STL.64 [R1+0x90], R56 ;  /* 0x0000903801007387 */ /* 0x002fe80000100a00 */
[----:B------:R-:W-:Y:S04]  /*8b200*/  STL.64 [R1+0x98], R58 ;  /* 0x0000983a01007387 */ /* 0x000fe80000100a00 */
[----:B--2---:R-:W-:Y:S04]  /*8b210*/  STL.64 [R1+0xd0], R52 ;  /* 0x0000d03401007387 */ /* 0x004fe80000100a00 */
[----:B------:R-:W-:Y:S04]  /*8b220*/  STL.64 [R1+0xd8], R54 ;  /* 0x0000d83601007387 */ /* 0x000fe80000100a00 */
[----:B0-----:R-:W-:Y:S04]  /*8b230*/  STL.64 [R1+0x5a0], R44 ;  /* 0x0005a02c01007387 */ /* 0x001fe80000100a00 */
[----:B------:R-:W0:Y:S04]  /*8b240*/  LDS.128 R12, [R38] ;  /* 0x00000000260c7984 */ /* 0x000e280000000c00 */
[----:B------:R-:W-:Y:S04]  /*8b250*/  STL.64 [R1+0x5a8], R46 ;  /* 0x0005a82e01007387 */ /* 0x000fe80000100a00 */
[----:B------:R-:W1:Y:S04]  /*8b260*/  LDS.128 R8, [R39] ;  /* 0x0000000027087984 */ /* 0x000e680000000c00 */
[----:B---3--:R-:W-:Y:S04]  /*8b270*/  STL.64 [R1+0x80], R4 ;  /* 0x0000800401007387 */ /* 0x008fe80000100a00 */
[----:B------:R-:W-:Y:S04]  /*8b280*/  STL.64 [R1+0x88], R6 ;  /* 0x0000880601007387 */ /* 0x000fe80000100a00 */
[----:B------:R-:W2:Y:S01]  /*8b290*/  LDS.128 R4, [R3] ;  /* 0x0000000003047984 */ /* 0x000ea20000000c00 */
[----:B------:R-:W-:-:S06]  /*8b2a0*/  NOP ;  /* 0x0000000000007918 */ /* 0x000fcc0000000000 */
[----:B------:R-:W-:Y:S04]  /*8b2b0*/  STS.128 [R0], R16 ;  /* 0x0000001000007388 */ /* 0x000fe80000000c00 */
[----:B------:R-:W-:Y:S04]  /*8b2c0*/  STS.128 [R0+0x80], R20 ;  /* 0x0000801400007388 */ /* 0x000fe80000000c00 */
[----:B0-----:R-:W-:Y:S04]  /*8b2d0*/  STL.64 [R1+0x50], R12 ;  /* 0x0000500c01007387 */ /* 0x001fe80000100a00 */
[----:B------:R-:W-:Y:S04]  /*8b2e0*/  STL.64 [R1+0x58], R14 ;  /* 0x0000580e01007387 */ /* 0x000fe80000100a00 */
[----:B-1----:R-:W-:Y:S04]  /*8b2f0*/  STL.64 [R1+0xc0], R8 ;  /* 0x0000c00801007387 */ /* 0x002fe80000100a00 */
[----:B------:R-:W-:Y:S04]  /*8b300*/  STL.64 [R1+0xc8], R10 ;  /* 0x0000c80a01007387 */ /* 0x000fe80000100a00 */
[----:B------:R-:W-:Y:S04]  /*8b310*/  STS.128 [R0+0x100], R24 ;  /* 0x0001001800007388 */ /* 0x000fe80000000c00 */
[----:B------:R-:W-:Y:S01]  /*8b320*/  STS.128 [R0+0x180], R28 ;  /* 0x0001801c00007388 */ /* 0x000fe20000000c00 */
[----:B------:R-:W-:-:S06]  /*8b330*/  NOP ;  /* 0x0000000000007918 */ /* 0x000fcc0000000000 */
[----:B--2---:R-:W-:Y:S04]  /*8b340*/  STL.64 [R1+0xe0], R4 ;  /* 0x0000e00401007387 */ /* 0x004fe80000100a00 */
        /* <DEDUP_REMOVED lines=24> */
[----:B--2---:R-:W4:Y:S04]  /*8b4d0*/  LDL.LU R10, [R1+0x1d8] ;  /* 0x0001d800010a7983 */ /* 0x004f280000300800 */
[----:B------:R-:W4:Y:S04]  /*8b4e0*/  LDL.LU R11, [R1+0x1dc] ;  /* 0x0001dc00010b7983 */ /* 0x000f280000300800 */
        /* <DEDUP_REMOVED lines=18> */
[----:B---3--:R-:W3:Y:S04]  /*8b610*/  LDL.LU R6, [R1+0x1c8] ;  /* 0x0001c80001067983 */ /* 0x008ee80000300800 */
        /* <DEDUP_REMOVED lines=9> */
[----:B------:R0:W-:Y:S04]  /*8b6b0*/  STS.128 [R0], R32 ;  /* 0x0000002000007388 */ /* 0x0001e80000000c00 */
[----:B0-----:R-:W3:Y:S04]  /*8b6c0*/  LDL.LU R32, [R1+0x240] ;  /* 0x0002400001207983 */ /* 0x001ee80000300800 */
[----:B------:R-:W3:Y:S04]  /*8b6d0*/  LDL.LU R33, [R1+0x244] ;  /* 0x0002440001217983 */ /* 0x000ee80000300800 */
[----:B------:R-:W3:Y:S04]  /*8b6e0*/  LDL.LU R34, [R1+0x248] ;  /* 0x0002480001227983 */ /* 0x000ee80000300800 */
[----:B------:R-:W3:Y:S04]  /*8b6f0*/  LDL.LU R35, [R1+0x24c] ;  /* 0x00024c0001237983 */ /* 0x000ee80000300800 */
[----:B------:R0:W-:Y:S04]  /*8b700*/  STS.128 [R0+0x80], R40 ;  /* 0x0000802800007388 */ /* 0x0001e80000000c00 */
[----:B------:R-:W3:Y:S04]  /*8b710*/  LDL.LU R28, [R1+0x230] ;  /* 0x00023000011c7983 */ /* 0x000ee80000300800 */
[----:B------:R-:W3:Y:S04]  /*8b720*/  LDL.LU R29, [R1+0x234] ;  /* 0x00023400011d7983 */ /* 0x000ee80000300800 */
[----:B------:R-:W3:Y:S04]  /*8b730*/  LDL.LU R30, [R1+0x238] ;  /* 0x00023800011e7983 */ /* 0x000ee80000300800 */
[----:B------:R-:W3:Y:S04]  /*8b740*/  LDL.LU R31, [R1+0x23c] ;  /* 0x00023c00011f7983 */ /* 0x000ee80000300800 */
[----:B0-----:R-:W3:Y:S04]  /*8b750*/  LDL.LU R40, [R1+0x250] ;  /* 0x0002500001287983 */ /* 0x001ee80000300800 */
[----:B------:R-:W3:Y:S04]  /*8b760*/  LDL.LU R41, [R1+0x254] ;  /* 0x0002540001297983 */ /* 0x000ee80000300800 */
[----:B------:R-:W3:Y:S04]  /*8b770*/  LDL.LU R42, [R1+0x258] ;  /* 0x00025800012a7983 */ /* 0x000ee80000300800 */
[----:B------:R-:W3:Y:S04]  /*8b780*/  LDL.LU R43, [R1+0x25c] ;  /* 0x00025c00012b7983 */ /* 0x000ee80000300800 */
[----:B--2---:R-:W-:Y:S04]  /*8b790*/  STS.128 [R0+0x180], R56 ;  /* 0x0001803800007388 */ /* 0x004fe80000000c00 */
[----:B----4-:R-:W-:Y:S01]  /*8b7a0*/  STS.128 [R0+0x100], R44 ;  /* 0x0001002c00007388 */ /* 0x010fe20000000c00 */
[----:B------:R-:W-:-:S06]  /*8b7b0*/  NOP ;  /* 0x0000000000007918 */ /* 0x000fcc0000000000 */
[----:B------:R-:W0:Y:S04]  /*8b7c0*/  LDS.128 R56, [R2] ;  /* 0x0000000002387984 */ /* 0x000e280000000c00 */
[----:B------:R-:W1:Y:S04]  /*8b7d0*/  LDS.128 R44, [R38] ;  /* 0x00000000262c7984 */ /* 0x000e680000000c00 */
[----:B0-----:R-:W-:Y:S04]  /*8b7e0*/  STL.64 [R1+0xf0], R56 ;  /* 0x0000f03801007387 */ /* 0x001fe80000100a00 */
[----:B------:R-:W-:Y:S04]  /*8b7f0*/  STL.64 [R1+0xf8], R58 ;  /* 0x0000f83a01007387 */ /* 0x000fe80000100a00 */
[----:B------:R-:W0:Y:S04]  /*8b800*/  LDS.128 R56, [R39] ;  /* 0x0000000027387984 */ /* 0x000e280000000c00 */
[----:B-1----:R-:W-:Y:S04]  /*8b810*/  STL.64 [R1+0xb0], R44 ;  /* 0x0000b02c01007387 */ /* 0x002fe80000100a00 */
[----:B------:R-:W-:Y:S04]  /*8b820*/  STL.64 [R1+0xb8], R46 ;  /* 0x0000b82e01007387 */ /* 0x000fe80000100a00 */
[----:B------:R-:W1:Y:S01]  /*8b830*/  LDS.128 R44, [R3] ;  /* 0x00000000032c7984 */ /* 0x000e620000000c00 */
[----:B------:R-:W-:-:S06]  /*8b840*/  NOP ;  /* 0x0000000000007918 */ /* 0x000fcc0000000000 */
[----:B------:R-:W-:Y:S04]  /*8b850*/  STS.128 [R0], R52 ;  /* 0x0000003400007388 */ /* 0x000fe80000000c00 */
[----:B------:R-:W-:Y:S04]  /*8b860*/  STS.128 [R0+0x80], R48 ;  /* 0x0000803000007388 */ /* 0x000fe80000000c00 */
[----:B---3--:R-:W-:Y:S04]  /*8b870*/  STS.128 [R0+0x100], R4 ;  /* 0x0001000400007388 */ /* 0x008fe80000000c00 */
[----:B------:R-:W-:Y:S01]  /*8b880*/  STS.128 [R0+0x180], R8 ;  /* 0x0001800800007388 */ /* 0x000fe20000000c00 */
[----:B------:R-:W-:-:S06]  /*8b890*/  NOP ;  /* 0x0000000000007918 */ /* 0x000fcc0000000000 */
[----:B------:R-:W2:Y:S04]  /*8b8a0*/  LDS.128 R4, [R2] ;  /* 0x0000000002047984 */ /* 0x000ea80000000c00 */
[----:B0-----:R-:W-:Y:S04]  /*8b8b0*/  STL.64 [R1+0x130], R56 ;  /* 0x0001303801007387 */ /* 0x001fe80000100a00 */
[----:B------:R-:W-:Y:S04]  /*8b8c0*/  STL.64 [R1+0x138], R58 ;  /* 0x0001383a01007387 */ /* 0x000fe80000100a00 */
[----:B------:R-:W-:Y:S04]  /*8b8d0*/  LDS.128 R8, [R39] ;  /* 0x0000000027087984 */ /* 0x000fe80000000c00 */
[----:B-1----:R-:W-:Y:S04]  /*8b8e0*/  STL.64 [R1+0x150], R44 ;  /* 0x0001502c01007387 */ /* 0x002fe80000100a00 */
[----:B------:R-:W-:Y:S04]  /*8b8f0*/  STL.64 [R1+0x158], R46 ;  /* 0x0001582e01007387 */ /* 0x000fe80000100a00 */
[----:B------:R-:W0:Y:S04]  /*8b900*/  LDS.128 R44, [R38] ;  /* 0x00000000262c7984 */ /* 0x000e280000000c00 */
[----:B--2---:R-:W-:Y:S04]  /*8b910*/  STL.64 [R1+0x180], R4 ;  /* 0x0001800401007387 */ /* 0x004fe80000100a00 */
[----:B------:R-:W-:Y:S04]  /*8b920*/  STL.64 [R1+0x188], R6 ;  /* 0x0001880601007387 */ /* 0x000fe80000100a00 */
[----:B------:R-:W1:Y:S01]  /*8b930*/  LDS.128 R4, [R3] ;  /* 0x0000000003047984 */ /* 0x000e620000000c00 */
[----:B------:R-:W-:-:S06]  /*8b940*/  NOP ;  /* 0x0000000000007918 */ /* 0x000fcc0000000000 */
[----:B------:R-:W-:Y:S04]  /*8b950*/  STS.128 [R0], R12 ;  /* 0x0000000c00007388 */ /* 0x000fe80000000c00 */
[----:B------:R-:W-:Y:S04]  /*8b960*/  STS.128 [R0+0x80], R16 ;  /* 0x0000801000007388 */ /* 0x000fe80000000c00 */
[----:B0-----:R-:W-:Y:S04]  /*8b970*/  STL.64 [R1+0x170], R44 ;  /* 0x0001702c01007387 */ /* 0x001fe80000100a00 */
[----:B------:R-:W-:Y:S04]  /*8b980*/  STL.64 [R1+0x178], R46 ;  /* 0x0001782e01007387 */ /* 0x000fe80000100a00 */
[----:B------:R-:W-:Y:S04]  /*8b990*/  STL.64 [R1+0x1b0], R8 ;  /* 0x0001b00801007387 */ /* 0x000fe80000100a00 */
[----:B------:R-:W-:Y:S04]  /*8b9a0*/  STL.64 [R1+0x1b8], R10 ;  /* 0x0001b80a01007387 */ /* 0x000fe80000100a00 */
[----:B------:R-:W-:Y:S04]  /*8b9b0*/  STS.128 [R0+0x100], R20 ;  /* 0x0001001400007388 */ /* 0x000fe80000000c00 */
[----:B------:R-:W-:Y:S01]  /*8b9c0*/  STS.128 [R0+0x180], R24 ;  /* 0x0001801800007388 */ /* 0x000fe20000000c00 */
[----:B------:R-:W-:-:S06]  /*8b9d0*/  NOP ;  /* 0x0000000000007918 */ /* 0x000fcc0000000000 */
[----:B-1----:R-:W-:Y:S04]  /*8b9e0*/  STL.64 [R1+0x1d0], R4 ;  /* 0x0001d00401007387 */ /* 0x002fe80000100a00 */
        /* <DEDUP_REMOVED lines=12> */
[----:B------:R1:W-:Y:S04]  /*8bab0*/  STS.128 [R0+0x80], R32 ;  /* 0x0000802000007388 */ /* 0x0003e80000000c00 */
[----:B0-----:R0:W-:Y:S04]  /*8bac0*/  STL.64 [R1+0x1c0], R4 ;  /* 0x0001c00401007387 */ /* 0x0011e80000100a00 */
[----:B------:R2:W-:Y:S04]  /*8bad0*/  STL.64 [R1+0x1c8], R6 ;  /* 0x0001c80601007387 */ /* 0x0005e80000100a00 */
[----:B-1----:R-:W3:Y:S04]  /*8bae0*/  LDL.LU R32, [R1+0x320] ;  /* 0x0003200001207983 */ /* 0x002ee80000300800 */
[----:B------:R-:W3:Y:S04]  /*8baf0*/  LDL.LU R33, [R1+0x324] ;  /* 0x0003240001217983 */ /* 0x000ee80000300800 */
[----:B------:R-:W3:Y:S04]  /*8bb00*/  LDL.LU R34, [R1+0x328] ;  /* 0x0003280001227983 */ /* 0x000ee80000300800 */
[----:B------:R-:W3:Y:S04]  /*8bb10*/  LDL.LU R35, [R1+0x32c] ;  /* 0x00032c0001237983 */ /* 0x000ee80000300800 */
[----:B------:R-:W4:Y:S04]  /*8bb20*/  LDL.LU R20, [R1+0x2e0] ;  /* 0x0002e00001147983 */ /* 0x000f280000300800 */
[----:B------:R-:W4:Y:S04]  /*8bb30*/  LDL.LU R21, [R1+0x2e4] ;  /* 0x0002e40001157983 */ /* 0x000f280000300800 */
        /* <DEDUP_REMOVED lines=34> */
[----:B------:R0:W-:Y:S04]  /*8bd60*/  STS.128 [R0], R28 ;  /* 0x0000001c00007388 */ /* 0x0001e80000000c00 */
[----:B------:R1:W-:Y:S04]  /*8bd70*/  STS.128 [R0+0x100], R40 ;  /* 0x0001002800007388 */ /* 0x0003e80000000c00 */
        /* <DEDUP_REMOVED lines=8> */
[----:B-1----:R-:W2:Y:S04]  /*8be00*/  LDL.LU R40, [R1+0x330] ;  /* 0x0003300001287983 */ /* 0x002ea80000300800 */
[----:B------:R-:W2:Y:S04]  /*8be10*/  LDL.LU R41, [R1+0x334] ;  /* 0x0003340001297983 */ /* 0x000ea80000300800 */
[----:B------:R-:W2:Y:S04]  /*8be20*/  LDL.LU R42, [R1+0x338] ;  /* 0x00033800012a7983 */ /* 0x000ea80000300800 */
[----:B------:R-:W2:Y:S04]  /*8be30*/  LDL.LU R43, [R1+0x33c] ;  /* 0x00033c00012b7983 */ /* 0x000ea80000300800 */
[----:B---3--:R-:W-:Y:S01]  /*8be40*/  STS.128 [R0+0x180], R44 ;  /* 0x0001802c00007388 */ /* 0x008fe20000000c00 */
[----:B------:R-:W-:-:S06]  /*8be50*/  NOP ;  /* 0x0000000000007918 */ /* 0x000fcc0000000000 */
[----:B------:R-:W0:Y:S04]  /*8be60*/  LDS.128 R44, [R2] ;  /* 0x00000000022c7984 */ /* 0x000e280000000c00 */
[----:B0-----:R-:W-:Y:S04]  /*8be70*/  STL.64 [R1+0x210], R44 ;  /* 0x0002102c01007387 */ /* 0x001fe80000100a00 */
[----:B------:R-:W-:Y:S04]  /*8be80*/  STL.64 [R1+0x218], R46 ;  /* 0x0002182e01007387 */ /* 0x000fe80000100a00 */
[----:B------:R-:W0:Y:S04]  /*8be90*/  LDS.128 R44, [R38] ;  /* 0x00000000262c7984 */ /* 0x000e280000000c00 */
[----:B0-----:R-:W-:Y:S04]  /*8bea0*/  STL.64 [R1+0x200], R44 ;  /* 0x0002002c01007387 */ /* 0x001fe80000100a00 */
[----:B------:R-:W-:Y:S04]  /*8beb0*/  STL.64 [R1+0x208], R46 ;  /* 0x0002082e01007387 */ /* 0x000fe80000100a00 */
[----:B------:R-:W0:Y:S04]  /*8bec0*/  LDS.128 R44, [R39] ;  /* 0x00000000272c7984 */ /* 0x000e280000000c00 */
[----:B0-----:R-:W-:Y:S04]  /*8bed0*/  STL.64 [R1+0x240], R44 ;  /* 0x0002402c01007387 */ /* 0x001fe80000100a00 */
[----:B------:R-:W-:Y:S04]  /*8bee0*/  STL.64 [R1+0x248], R46 ;  /* 0x0002482e01007387 */ /* 0x000fe80000100a00 */
[----:B------:R-:W0:Y:S01]  /*8bef0*/  LDS.128 R44, [R3] ;  /* 0x00000000032c7984 */ /* 0x000e220000000c00 */
[----:B------:R-:W-:-:S06]  /*8bf00*/  NOP ;  /* 0x0000000000007918 */ /* 0x000fcc0000000000 */
[----:B----4-:R-:W-:Y:S04]  /*8bf10*/  STS.128 [R0], R56 ;  /* 0x0000003800007388 */ /* 0x010fe80000000c00 */
[----:B------:R-:W-:Y:S04]  /*8bf20*/  STS.128 [R0+0x80], R52 ;  /* 0x0000803400007388 */ /* 0x000fe80000000c00 */
[----:B------:R-:W-:Y:S04]  /*8bf30*/  STS.128 [R0+0x100], R48 ;  /* 0x0001003000007388 */ /* 0x000fe80000000c00 */
[----:B--2---:R-:W-:Y:S01]  /*8bf40*/  STS.128 [R0+0x180], R4 ;  /* 0x0001800400007388 */ /* 0x004fe20000000c00 */
[----:B------:R-:W-:-:S06]  /*8bf50*/  NOP ;  /* 0x0000000000007918 */ /* 0x000fcc0000000000 */
[----:B------:R-:W1:Y:S04]  /*8bf60*/  LDS.128 R4, [R2] ;  /* 0x0000000002047984 */ /* 0x000e680000000c00 */
[----:B------:R-:W2:Y:S04]  /*8bf70*/  LDS.128 R48, [R38] ;  /* 0x0000000026307984 */ /* 0x000ea80000000c00 */
[----:B0-----:R-:W-:Y:S04]  /*8bf80*/  STL.64 [R1+0x260], R44 ;  /* 0x0002602c01007387 */ /* 0x001fe80000100a00 */
[----:B------:R-:W-:Y:S04]  /*8bf90*/  STL.64 [R1+0x268], R46 ;  /* 0x0002682e01007387 */ /* 0x000fe80000100a00 */
[----:B------:R-:W0:Y:S04]  /*8bfa0*/  LDS.128 R44, [R39] ;  /* 0x00000000272c7984 */ /* 0x000e280000000c00 */
[----:B-1----:R-:W-:Y:S04]  /*8bfb0*/  STL.64 [R1+0x1e0], R4 ;  /* 0x0001e00401007387 */ /* 0x002fe80000100a00 */
[----:B------:R-:W-:Y:S04]  /*8bfc0*/  STL.64 [R1+0x1e8], R6 ;  /* 0x0001e80601007387 */ /* 0x000fe80000100a00 */
[----:B------:R-:W1:Y:S01]  /*8bfd0*/  LDS.128 R4, [R3] ;  /* 0x0000000003047984 */ /* 0x000e620000000c00 */
[----:B------:R-:W-:-:S06]  /*8bfe0*/  NOP ;  /* 0x0000000000007918 */ /* 0x000fcc0000000000 */
[----:B--2---:R-:W-:Y:S04]  /*8bff0*/  STL.64 [R1+0x190], R48 ;  /* 0x0001903001007387 */ /* 0x004fe80000100a00 */
[----:B------:R-:W-:Y:S04]  /*8c000*/  STL.64 [R1+0x198], R50 ;  /* 0x0001983201007387 */ /* 0x000fe80000100a00 */
[----:B0-----:R-:W-:Y:S04]  /*8c010*/  STL.64 [R1+0x230], R44 ;  /* 0x0002302c01007387 */ /* 0x001fe80000100a00 */
[----:B------:R-:W-:Y:S04]  /*8c020*/  STL.64 [R1+0x238], R46 ;  /* 0x0002382e01007387 */ /* 0x000fe80000100a00 */
[----:B------:R-:W-:Y:S04]  /*8c030*/  STS.128 [R0], R8 ;  /* 0x0000000800007388 */ /* 0x000fe80000000c00 */
[----:B------:R-:W-:Y:S04]  /*8c040*/  STS.128 [R0+0x80], R12 ;  /* 0x0000800c00007388 */ /* 0x000fe80000000c00 */
        /* <DEDUP_REMOVED lines=15> */
[----:B------:R-:W-:Y:S04]  /*8c140*/  STS.128 [R0], R24 ;  /* 0x0000001800007388 */ /* 0x000fe80000000c00 */
[----:B------:R1:W-:Y:S04]  /*8c150*/  STS.128 [R0+0x80], R28 ;  /* 0x0000801c00007388 */ /* 0x0003e80000000c00 */
[----:B------:R-:W-:Y:S04]  /*8c160*/  STS.128 [R0+0x100], R32 ;  /* 0x0001002000007388 */ /* 0x000fe80000000c00 */
[----:B------:R-:W-:Y:S01]  /*8c170*/  STS.128 [R0+0x180], R40 ;  /* 0x0001802800007388 */ /* 0x000fe20000000c00 */
[----:B------:R-:W-:-:S06]  /*8c180*/  NOP ;  /* 0x0000000000007918 */ /* 0x000fcc0000000000 */
[----:B------:R-:W-:Y:S04]  /*8c190*/  STL.64 [R1+0x2c8], R10 ;  /* 0x0002c80a01007387 */ /* 0x000fe80000100a00 */
[----:B0-----:R-:W-:Y:S04]  /*8c1a0*/  STL.64 [R1+0x2e0], R4 ;  /* 0x0002e00401007387 */ /* 0x001fe80000100a00 */
[----:B------:R-:W0:Y:S04]  /*8c1b0*/  LDS.128 R8, [R2] ;  /* 0x0000000002087984 */ /* 0x000e280000000c00 */
[----:B------:R-:W-:Y:S04]  /*8c1c0*/  STL.64 [R1+0x2e8], R6 ;  /* 0x0002e80601007387 */ /* 0x000fe80000100a00 */
[----:B------:R-:W2:Y:S04]  /*8c1d0*/  LDS.128 R4, [R38] ;  /* 0x0000000026047984 */ /* 0x000ea80000000c00 */
[----:B-1----:R-:W3:Y:S04]  /*8c1e0*/  LDL.LU R28, [R1+0x470] ;  /* 0x00047000011c7983 */ /* 0x002ee80000300800 */
[----:B------:R-:W1:Y:S04]  /*8c1f0*/  LDS.128 R40, [R39] ;  /* 0x0000000027287984 */ /* 0x000e680000000c00 */
[----:B0-----:R-:W-:Y:S04]  /*8c200*/  STL.64 [R1+0x270], R8 ;  /* 0x0002700801007387 */ /* 0x001fe80000100a00 */
[----:B------:R-:W-:Y:S04]  /*8c210*/  STL.64 [R1+0x278], R10 ;  /* 0x0002780a01007387 */ /* 0x000fe80000100a00 */
[----:B--2---:R0:W-:Y:S04]  /*8c220*/  STL.64 [R1+0x220], R4 ;  /* 0x0002200401007387 */ /* 0x0041e80000100a00 */
[----:B------:R2:W-:Y:S04]  /*8c230*/  STL.64 [R1+0x228], R6 ;  /* 0x0002280601007387 */ /* 0x0005e80000100a00 */
        /* <DEDUP_REMOVED lines=47> */
[----:B-1----:R-:W-:Y:S04]  /*8c530*/  STL.64 [R1+0x2b0], R40 ;  /* 0x0002b02801007387 */ /* 0x002fe80000100a00 */
[----:B------:R-:W-:Y:S04]  /*8c540*/  STL.64 [R1+0x2b8], R42 ;  /* 0x0002b82a01007387 */ /* 0x000fe80000100a00 */
[----:B------:R-:W0:Y:S01]  /*8c550*/  LDS.128 R40, [R3] ;  /* 0x0000000003287984 */ /* 0x000e220000000c00 */
[----:B------:R-:W-:-:S06]  /*8c560*/  NOP ;  /* 0x0000000000007918 */ /* 0x000fcc0000000000 */
[----:B0-----:R0:W-:Y:S04]  /*8c570*/  STL.64 [R1+0x2d0], R40 ;  /* 0x0002d02801007387 */ /* 0x0011e80000100a00 */
[----:B------:R1:W-:Y:S04]  /*8c580*/  STL.64 [R1+0x2d8], R42 ;  /* 0x0002d82a01007387 */ /* 0x0003e80000100a00 */
[----:B0-----:R-:W2:Y:S04]  /*8c590*/  LDL.LU R40, [R1+0x490] ;  /* 0x0004900001287983 */ /* 0x001ea80000300800 */
[----:B------:R-:W2:Y:S04]  /*8c5a0*/  LDL.LU R41, [R1+0x494] ;  /* 0x0004940001297983 */ /* 0x000ea80000300800 */
[----:B-1----:R-:W2:Y:S04]  /*8c5b0*/  LDL.LU R42, [R1+0x498] ;  /* 0x00049800012a7983 */ /* 0x002ea80000300800 */
[----:B------:R-:W2:Y:S04]  /*8c5c0*/  LDL.LU R43, [R1+0x49c] ;  /* 0x00049c00012b7983 */ /* 0x000ea80000300800 */
[----:B---3--:R-:W-:Y:S04]  /*8c5d0*/  STS.128 [R0+0x100], R52 ;  /* 0x0001003400007388 */ /* 0x008fe80000000c00 */
[----:B----4-:R-:W-:Y:S04]  /*8c5e0*/  STS.128 [R0+0x80], R56 ;  /* 0x0000803800007388 */ /* 0x010fe80000000c00 */
[----:B------:R-:W-:Y:S04]  /*8c5f0*/  STS.128 [R0], R44 ;  /* 0x0000002c00007388 */ /* 0x000fe80000000c00 */
[----:B------:R-:W-:Y:S01]  /*8c600*/  STS.128 [R0+0x180], R48 ;  /* 0x0001803000007388 */ /* 0x000fe20000000c00 */
[----:B------:R-:W-:-:S06]  /*8c610*/  NOP ;  /* 0x0000000000007918 */ /* 0x000fcc0000000000 */
[----:B------:R-:W0:Y:S04]  /*8c620*/  LDS.128 R44, [R2] ;  /* 0x00000000022c7984 */ /* 0x000e280000000c00 */
[----:B------:R-:W1:Y:S04]  /*8c630*/  LDS.128 R52, [R38] ;  /* 0x0000000026347984 */ /* 0x000e680000000c00 */
[----:B------:R-:W3:Y:S04]  /*8c640*/  LDS.128 R48, [R39] ;  /* 0x0000000027307984 */ /* 0x000ee80000000c00 */
[----:B0-----:R-:W-:Y:S04]  /*8c650*/  STL.64 [R1+0x320], R44 ;  /* 0x0003202c01007387 */ /* 0x001fe80000100a00 */
[----:B------:R-:W-:Y:S04]  /*8c660*/  STL.64 [R1+0x328], R46 ;  /* 0x0003282e01007387 */ /* 0x000fe80000100a00 */
[----:B------:R-:W0:Y:S01]  /*8c670*/  LDS.128 R44, [R3] ;  /* 0x00000000032c7984 */ /* 0x000e220000000c00 */
[----:B------:R-:W-:-:S06]  /*8c680*/  NOP ;  /* 0x0000000000007918 */ /* 0x000fcc0000000000 */
[----:B--2---:R-:W-:Y:S04]  /*8c690*/  STS.128 [R0], R4 ;  /* 0x0000000400007388 */ /* 0x004fe80000000c00 */
[----:B------:R-:W-:Y:S04]  /*8c6a0*/  STS.128 [R0+0x80], R8 ;  /* 0x0000800800007388 */ /* 0x000fe80000000c00 */
[----:B------:R-:W-:Y:S04]  /*8c6b0*/  STS.128 [R0+0x100], R12 ;  /* 0x0001000c00007388 */ /* 0x000fe80000000c00 */
[----:B------:R-:W-:Y:S01]  /*8c6c0*/  STS.128 [R0+0x180], R16 ;  /* 0x0001801000007388 */ /* 0x000fe20000000c00 */
[----:B------:R-:W-:-:S06]  /*8c6d0*/  NOP ;  /* 0x0000000000007918 */ /* 0x000fcc0000000000 */
[----:B------:R-:W2:Y:S04]  /*8c6e0*/  LDS.128 R4, [R2] ;  /* 0x0000000002047984 */ /* 0x000ea80000000c00 */
[----:B-1----:R-:W-:Y:S04]  /*8c6f0*/  STL.64 [R1+0x310], R52 ;  /* 0x0003103401007387 */ /* 0x002fe80000100a00 */
[----:B------:R-:W-:Y:S04]  /*8c700*/  STL.64 [R1+0x318], R54 ;  /* 0x0003183601007387 */ /* 0x000fe80000100a00 */
[----:B---3--:R-:W-:Y:S04]  /*8c710*/  STL.64 [R1+0x370], R48 ;  /* 0x0003703001007387 */ /* 0x008fe80000100a00 */
[----:B------:R-:W-:Y:S04]  /*8c720*/  STL.64 [R1+0x378], R50 ;  /* 0x0003783201007387 */ /* 0x000fe80000100a00 */
[----:B0-----:R-:W-:Y:S04]  /*8c730*/  STL.64 [R1+0x400], R44 ;  /* 0x0004002c01007387 */ /* 0x001fe80000100a00 */
[----:B------:R-:W0:Y:S04]  /*8c740*/  LDS.128 R12, [R38] ;  /* 0x00000000260c7984 */ /* 0x000e280000000c00 */
[----:B------:R-:W-:Y:S04]  /*8c750*/  STL.64 [R1+0x408], R46 ;  /* 0x0004082e01007387 */ /* 0x000fe80000100a00 */
[----:B------:R-:W1:Y:S04]  /*8c760*/  LDS.128 R8, [R39] ;  /* 0x0000000027087984 */ /* 0x000e680000000c00 */
[----:B--2---:R-:W-:Y:S04]  /*8c770*/  STL.64 [R1+0x2f0], R4 ;  /* 0x0002f00401007387 */ /* 0x004fe80000100a00 */
        /* <DEDUP_REMOVED lines=343> */
[----:B------:R-:W-:Y:S04]  /*8dcf0*/  STS.128 [R0+0x80], R28 ;  /* 0x0000801c00007388 */ /* 0x000fe80000000c00 */
[----:B------:R-:W-:Y:S04]  /*8dd00*/  STS.128 [R0+0x100], R32 ;  /* 0x0001002000007388 */ /* 0x000fe80000000c00 */
[----:B------:R-:W-:Y:S01]  /*8dd10*/  STS.128 [R0+0x180], R40 ;  /* 0x0001802800007388 */ /* 0x000fe20000000c00 */
[----:B------:R-:W-:-:S06]  /*8dd20*/  NOP ;  /* 0x0000000000007918 */ /* 0x000fcc0000000000 */
[----:B------:R-:W-:Y:S04]  /*8dd30*/  STL.64 [R1+0x648], R10 ;  /* 0x0006480a01007387 */ /* 0x000fe80000100a00 */
[----:B0-----:R-:W-:Y:S04]  /*8dd40*/  STL.64 [R1+0x6f0], R4 ;  /* 0x0006f00401007387 */ /* 0x001fe80000100a00 */
[----:B------:R-:W0:Y:S04]  /*8dd50*/  LDS.128 R8, [R2] ;  /* 0x0000000002087984 */ /* 0x000e280000000c00 */
[----:B------:R-:W-:Y:S04]  /*8dd60*/  STL.64 [R1+0x6f8], R6 ;  /* 0x0006f80601007387 */ /* 0x000fe80000100a00 */
[----:B------:R-:W1:Y:S04]  /*8dd70*/  LDS.128 R4, [R38] ;  /* 0x0000000026047984 */ /* 0x000e680000000c00 */
[----:B------:R-:W2:Y:S04]  /*8dd80*/  LDL.LU R48, [R1+0x1420] ;  /* 0x0014200001307983 */ /* 0x000ea80000300800 */
[----:B------:R-:W3:Y:S04]  /*8dd90*/  LDS.128 R40, [R39] ;  /* 0x0000000027287984 */ /* 0x000ee80000000c00 */
[----:B0-----:R0:W-:Y:S04]  /*8dda0*/  STL.64 [R1+0x710], R8 ;  /* 0x0007100801007387 */ /* 0x0011e80000100a00 */
[----:B------:R4:W-:Y:S04]  /*8ddb0*/  STL.64 [R1+0x718], R10 ;  /* 0x0007180a01007387 */ /* 0x0009e80000100a00 */
[----:B-1----:R-:W-:Y:S04]  /*8ddc0*/  STL.64 [R1+0x6e0], R4 ;  /* 0x0006e00401007387 */ /* 0x002fe80000100a00 */
[----:B------:R-:W-:Y:S04]  /*8ddd0*/  STL.64 [R1+0x6e8], R6 ;  /* 0x0006e80601007387 */ /* 0x000fe80000100a00 */
[----:B------:R-:W2:Y:S04]  /*8dde0*/  LDL.LU R49, [R1+0x1424] ;  /* 0x0014240001317983 */ /* 0x000ea80000300800 */
[----:B------:R-:W2:Y:S04]  /*8ddf0*/  LDL.LU R50, [R1+0x1428] ;  /* 0x0014280001327983 */ /* 0x000ea80000300800 */
[----:B------:R-:W2:Y:S04]  /*8de00*/  LDL.LU R51, [R1+0x142c] ;  /* 0x00142c0001337983 */ /* 0x000ea80000300800 */
        /* <DEDUP_REMOVED lines=16> */
[----:B0-----:R-:W3:Y:S04]  /*8df10*/  LDL.LU R8, [R1+0x1380] ;  /* 0x0013800001087983 */ /* 0x001ee80000300800 */
[----:B------:R-:W3:Y:S04]  /*8df20*/  LDL.LU R9, [R1+0x1384] ;  /* 0x0013840001097983 */ /* 0x000ee80000300800 */
[----:B----4-:R-:W4:Y:S04]  /*8df30*/  LDL.LU R10, [R1+0x1388] ;  /* 0x00138800010a7983 */ /* 0x010f280000300800 */
        /* <DEDUP_REMOVED lines=13> */
[----:B------:R-:W-:Y:S01]  /*8e010*/  LDS.128 R4, [R3] ;  /* 0x0000000003047984 */ /* 0x000fe20000000c00 */
[----:B------:R-:W-:-:S06]  /*8e020*/  NOP ;  /* 0x0000000000007918 */ /* 0x000fcc0000000000 */
[----:B--2---:R-:W-:Y:S04]  /*8e030*/  STL.64 [R1+0x2f68], R50 ;  /* 0x002f683201007387 */ /* 0x004fe80000100a00 */
[----:B------:R0:W-:Y:S04]  /*8e040*/  STL.64 [R1+0x2f60], R48 ;  /* 0x002f603001007387 */ /* 0x0001e80000100a00 */
        /* <DEDUP_REMOVED lines=8> */
[----:B---3--:R-:W-:Y:S04]  /*8e0d0*/  STS.128 [R0+0x180], R20 ;  /* 0x0001801400007388 */ /* 0x008fe80000000c00 */
[----:B------:R-:W3:Y:S04]  /*8e0e0*/  LDL.LU R56, [R1+0x1430] ;  /* 0x0014300001387983 */ /* 0x000ee80000300800 */
[----:B------:R-:W-:Y:S04]  /*8e0f0*/  STS.128 [R0+0x100], R16 ;  /* 0x0001001000007388 */ /* 0x000fe80000000c00 */
[----:B------:R-:W3:Y:S04]  /*8e100*/  LDL.LU R57, [R1+0x1434] ;  /* 0x0014340001397983 */ /* 0x000ee80000300800 */
[----:B------:R-:W3:Y:S04]  /*8e110*/  LDL.LU R58, [R1+0x1438] ;  /* 0x00143800013a7983 */ /* 0x000ee80000300800 */
[----:B------:R-:W3:Y:S04]  /*8e120*/  LDL.LU R59, [R1+0x143c] ;  /* 0x00143c00013b7983 */ /* 0x000ee80000300800 */
[----:B------:R-:W-:Y:S04]  /*8e130*/  STS.128 [R0+0x80], R12 ;  /* 0x0000800c00007388 */ /* 0x000fe80000000c00 */
[----:B------:R-:W-:Y:S04]  /*8e140*/  STL [R1+0x2f38], R43 ;  /* 0x002f382b01007387 */ /* 0x000fe80000100800 */
[----:B----4-:R-:W-:Y:S01]  /*8e150*/  STS.128 [R0], R8 ;  /* 0x0000000800007388 */ /* 0x010fe20000000c00 */
[----:B------:R-:W-:-:S06]  /*8e160*/  NOP ;  /* 0x0000000000007918 */ /* 0x000fcc0000000000 */
[----:B------:R-:W0:Y:S04]  /*8e170*/  LDS.128 R8, [R2] ;  /* 0x0000000002087984 */ /* 0x000e280000000c00 */
[----:B------:R-:W1:Y:S04]  /*8e180*/  LDS.128 R12, [R38] ;  /* 0x00000000260c7984 */ /* 0x000e680000000c00 */
[----:B------:R-:W4:Y:S04]  /*8e190*/  LDS.128 R16, [R39] ;  /* 0x0000000027107984 */ /* 0x000f280000000c00 */
[----:B------:R-:W0:Y:S01]  /*8e1a0*/  LDS.128 R20, [R3] ;  /* 0x0000000003147984 */ /* 0x000e220000000c00 */
[----:B------:R-:W-:-:S06]  /*8e1b0*/  NOP ;  /* 0x0000000000007918 */ /* 0x000fcc0000000000 */
[----:B------:R-:W-:Y:S04]  /*8e1c0*/  STS.128 [R0+0x100], R28 ;  /* 0x0001001c00007388 */ /* 0x000fe80000000c00 */
[----:B------:R-:W-:Y:S04]  /*8e1d0*/  STS.128 [R0+0x180], R32 ;  /* 0x0001802000007388 */ /* 0x000fe80000000c00 */
[----:B------:R0:W-:Y:S04]  /*8e1e0*/  STS.128 [R0], R52 ;  /* 0x0000003400007388 */ /* 0x0001e80000000c00 */
[----:B------:R-:W-:Y:S01]  /*8e1f0*/  STS.128 [R0+0x80], R24 ;  /* 0x0000801800007388 */ /* 0x000fe20000000c00 */
[----:B------:R-:W-:-:S06]  /*8e200*/  NOP ;  /* 0x0000000000007918 */ /* 0x000fcc0000000000 */
[----:B------:R-:W-:Y:S04]  /*8e210*/  LDS.128 R28, [R38] ;  /* 0x00000000261c7984 */ /* 0x000fe80000000c00 */
[----:B------:R-:W-:Y:S04]  /*8e220*/  LDS.128 R32, [R39] ;  /* 0x0000000027207984 */ /* 0x000fe80000000c00 */
[----:B------:R-:W1:Y:S04]  /*8e230*/  LDS.128 R24, [R2] ;  /* 0x0000000002187984 */ /* 0x000e680000000c00 */
[----:B------:R-:W-:Y:S01]  /*8e240*/  LDS.128 R36, [R3] ;  /* 0x0000000003247984 */ /* 0x000fe20000000c00 */
[----:B------:R-:W-:-:S06]  /*8e250*/  NOP ;  /* 0x0000000000007918 */ /* 0x000fcc0000000000 */
[----:B0-----:R-:W4:Y:S04]  /*8e260*/  LDL.LU R54, [R1+0x360] ;  /* 0x0003600001367983 */ /* 0x001f280000300800 */
[----:B------:R-:W4:Y:S04]  /*8e270*/  LDL.LU R55, [R1+0x1f0] ;  /* 0x0001f00001377983 */ /* 0x000f280000300800 */
[----:B--2---:R0:W-:Y:S04]  /*8e280*/  STS.128 [R0], R48 ;  /* 0x0000003000007388 */ /* 0x0041e80000000c00 */
[----:B0-----:R-:W2:Y:S04]  /*8e290*/  LDL.LU.64 R50, [R1+0x2f68] ;  /* 0x002f680001327983 */ /* 0x001ea80000300a00 */
[----:B------:R-:W2:Y:S01]  /*8e2a0*/  LDL.LU.64 R48, [R1+0x2f60] ;  /* 0x002f600001307983 */ /* 0x000ea20000300a00 */
[C---:B------:R-:W-:Y:S01]  /*8e2b0*/  IMAD R3, R60.reuse, c[0x0][0x194], RZ ;  /* 0x000065003c037a24 */ /* 0x040fe200078e02ff */
[----:B------:R-:W-:-:S02]  /*8e2c0*/  ISETP.GE.AND P5, PT, R60, c[0x0][0x178], PT ;  /* 0x00005e003c007a0c */ /* 0x000fc40003fa6270 */
[----:B------:R0:W-:Y:S01]  /*8e2d0*/  STS.128 [R0+0x80], R44 ;  /* 0x0000802c00007388 */ /* 0x0001e20000000c00 */
[----:B------:R-:W-:-:S03]  /*8e2e0*/  ISETP.GE.AND P4, PT, R61, c[0x0][0x17c], PT ;  /* 0x00005f003d007a0c */ /* 0x000fc60003f86270 */
[----:B---3--:R3:W-:Y:S01]  /*8e2f0*/  STS.128 [R0+0x180], R56 ;  /* 0x0001803800007388 */ /* 0x0087e20000000c00 */
[----:B------:R-:W-:-:S03]  /*8e300*/  ISETP.LT.AND P5, PT, R61, c[0x0][0x17c], !P5 ;  /* 0x00005f003d007a0c */ /* 0x000fc60006fa1270 */
[----:B0-----:R-:W4:Y:S04]  /*8e310*/  LDL.LU R46, [R1+0x2f58] ;  /* 0x002f5800012e7983 */ /* 0x001f280000300800 */
[----:B------:R-:W4:Y:S04]  /*8e320*/  LDL.LU.64 R44, [R1+0x2f50] ;  /* 0x002f5000012c7983 */ /* 0x000f280000300a00 */
[----:B---3--:R-:W3:Y:S04]  /*8e330*/  LDL.LU.64 R58, [R1+0x2f48] ;  /* 0x002f4800013a7983 */ /* 0x008ee80000300a00 */
[----:B------:R-:W3:Y:S04]  /*8e340*/  LDL.LU R43, [R1+0x274c] ;  /* 0x00274c00012b7983 */ /* 0x000ee80000300800 */
[----:B--2---:R0:W-:Y:S02]  /*8e350*/  STS.128 [R0+0x100], R48 ;  /* 0x0001003000007388 */ /* 0x0041e40000000c00 */
[----:B0-----:R-:W-:Y:S01]  /*8e360*/  IMAD.MOV.U32 R48, RZ, RZ, c[0x0][0x194] ;  /* 0x00006500ff307624 */ /* 0x001fe200078e00ff */
[----:B------:R-:W-:-:S03]  /*8e370*/  LEA R50, P6, R3, c[0x0][0x170], 0x1 ;  /* 0x00005c0003327a11 */ /* 0x000fc600078c08ff */
[----:B------:R-:W-:Y:S01]  /*8e380*/  IMAD R0, R48, 0x20, R3 ;  /* 0x0000002030007824 */ /* 0x000fe200078e0203 */
[----:B------:R-:W-:Y:S01]  /*8e390*/  LEA.HI.X.SX32 R51, R3, c[0x0][0x174], 0x1, P6 ;  /* 0x00005d0003337a11 */ /* 0x000fe200030f0eff */
[----:B------:R-:W-:Y:S02]  /*8e3a0*/  IMAD R3, R61, c[0x0][0x198], RZ ;  /* 0x000066003d037a24 */ /* 0x000fe400078e02ff */
[----:B------:R-:W2:Y:S01]  /*8e3b0*/  LDL.LU R61, [R1+0x340] ;  /* 0x00034000013d7983 */ /* 0x000ea20000300800 */
[----:B------:R-:W-:Y:S01]  /*8e3c0*/  LEA R48, P6, R0, c[0x0][0x170], 0x1 ;  /* 0x00005c0000307a11 */ /* 0x000fe200078c08ff */
[----:B------:R-:W-:Y:S01]  /*8e3d0*/  IMAD.WIDE R52, R3, 0x2, R50 ;  /* 0x0000000203347825 */ /* 0x000fe200078e0232 */
[----:B------:R-:W-:-:S06]  /*8e3e0*/  NOP ;  /* 0x0000000000007918 */ /* 0x000fcc0000000000 */
[----:B------:R-:W-:Y:S01]  /*8e3f0*/  LEA.HI.X.SX32 R49, R0, c[0x0][0x174], 0x1, P6 ;  /* 0x00005d0000317a11 */ /* 0x000fe200030f0eff */
[----:B----4-:R0:W-:Y:S01]  /*8e400*/  @P5 STG.E.U16 [R52.64], R54 ;  /* 0x0000003634005986 */ /* 0x0101e2000c101506 */
[----:B------:R-:W-:Y:S02]  /*8e410*/  ISETP.LT.AND P5, PT, R60, c[0x0][0x178], !P3 ;  /* 0x00005e003c007a0c */ /* 0x000fe40005fa1270 */
[----:B---3--:R-:W-:Y:S01]  /*8e420*/  PRMT R59, R54, 0x7632, R59 ;  /* 0x00007632363b7816 */ /* 0x008fe2000000003b */
[----:B------:R-:W3:Y:S01]  /*8e430*/  LDL.LU R47, [R1+0x390] ;  /* 0x00039000012f7983 */ /* 0x000ee20000300800 */
[----:B------:R-:W-:Y:S01]  /*8e440*/  PRMT R58, R55, 0x7632, R58 ;  /* 0x00007632373a7816 */ /* 0x000fe2000000003a */
[C---:B0-----:R-:W-:Y:S01]  /*8e450*/  IMAD.WIDE R52, R3.reuse, 0x2, R48 ;  /* 0x0000000203347825 */ /* 0x041fe200078e0230 */
[----:B------:R-:W-:-:S04]  /*8e460*/  IADD3 R3, R3, c[0x0][0x198], RZ ;  /* 0x0000660003037a10 */ /* 0x000fc80007ffe0ff */
[C---:B------:R-:W-:Y:S01]  /*8e470*/  IADD3 R0, R3.reuse, c[0x0][0x198], RZ ;  /* 0x0000660003007a10 */ /* 0x040fe20007ffe0ff */
[----:B------:R-:W-:Y:S01]  /*8e480*/  IMAD.WIDE R56, R3, 0x2, R50 ;  /* 0x0000000203387825 */ /* 0x000fe200078e0232 */
[----:B--2---:R-:W-:-:S13]  /*8e490*/  ISETP.LT.AND P4, PT, R61, c[0x0][0x178], !P4 ;  /* 0x00005e003d007a0c */ /* 0x004fda0006781270 */
[----:B------:R0:W-:Y:S04]  /*8e4a0*/  @P4 STG.E.U16 [R52.64], R55 ;  /* 0x0000003734004986 */ /* 0x0001e8000c101506 */
[----:B------:R2:W-:Y:S01]  /*8e4b0*/  @P5 STG.E.U16 [R56.64], R59 ;  /* 0x0000003b38005986 */ /* 0x0005e2000c101506 */
[----:B0-----:R-:W-:-:S03]  /*8e4c0*/  IMAD.WIDE R54, R3, 0x2, R48 ;  /* 0x0000000203367825 */ /* 0x001fc600078e0230 */
[----:B------:R-:W4:Y:S04]  /*8e4d0*/  LDL.LU R3, [R1+0x2750] ;  /* 0x0027500001037983 */ /* 0x000f280000300800 */
[----:B--2---:R-:W2:Y:S04]  /*8e4e0*/  LDL.LU R56, [R1+0x3a0] ;  /* 0x0003a00001387983 */ /* 0x004ea80000300800 */
[----:B------:R-:W3:Y:S01]  /*8e4f0*/  LDL.LU R57, [R1+0x300] ;  /* 0x0003000001397983 */ /* 0x000ee20000300800 */
[----:B------:R-:W-:-:S03]  /*8e500*/  ISETP.GE.AND P5, PT, R43, c[0x0][0x17c], PT ;  /* 0x00005f002b007a0c */ /* 0x000fc60003fa6270 */
[----:B------:R-:W3:Y:S01]  /*8e510*/  LDL.LU R43, [R1+0x2754] ;  /* 0x00275400012b7983 */ /* 0x000ee20000300800 */
[C---:B------:R-:W-:Y:S02]  /*8e520*/  ISETP.LT.AND P3, PT, R61.reuse, c[0x0][0x178], !P3 ;  /* 0x00005e003d007a0c */ /* 0x040fe40005f61270 */
[----:B------:R-:W-:Y:S02]  /*8e530*/  ISETP.LT.AND P6, PT, R60, c[0x0][0x178], !P2 ;  /* 0x00005e003c007a0c */ /* 0x000fe400057c1270 */
[----:B------:R-:W-:Y:S01]  /*8e540*/  ISETP.LT.AND P2, PT, R61, c[0x0][0x178], !P2 ;  /* 0x00005e003d007a0c */ /* 0x000fe20005741270 */
[----:B------:R-:W-:-:S08]  /*8e550*/  IMAD.WIDE R52, R0, 0x2, R50 ;  /* 0x0000000200347825 */ /* 0x000fd000078e0232 */
[----:B------:R3:W-:Y:S01]  /*8e560*/  @P3 STG.E.U16 [R54.64], R58 ;  /* 0x0000003a36003986 */ /* 0x0007e2000c101506 */
[----:B----4-:R-:W-:-:S04]  /*8e570*/  ISETP.GE.AND P4, PT, R3, c[0x0][0x17c], PT ;  /* 0x00005f0003007a0c */ /* 0x010fc80003f86270 */
[----:B------:R-:W-:Y:S01]  /*8e580*/  ISETP.LT.AND P3, PT, R60, c[0x0][0x178], !P4 ;  /* 0x00005e003c007a0c */ /* 0x000fe20006761270 */
[----:B--2---:R0:W-:Y:S01]  /*8e590*/  @P6 STG.E.U16 [R52.64], R56 ;  /* 0x0000003834006986 */ /* 0x0041e2000c101506 */
[----:B------:R-:W-:Y:S02]  /*8e5a0*/  IADD3 R3, R0, c[0x0][0x198], RZ ;  /* 0x0000660000037a10 */ /* 0x000fe40007ffe0ff */
[----:B------:R-:W-:Y:S02]  /*8e5b0*/  PRMT R59, R56, 0x7632, R59 ;  /* 0x00007632383b7816 */ /* 0x000fe4000000003b */
[----:B---3--:R-:W-:Y:S01]  /*8e5c0*/  PRMT R58, R57, 0x7632, R58 ;  /* 0x00007632393a7816 */ /* 0x008fe2000000003a */
[----:B------:R-:W-:-:S04]  /*8e5d0*/  IMAD.WIDE R54, R3, 0x2, R48 ;  /* 0x0000000203367825 */ /* 0x000fc800078e0230 */
[----:B0-----:R-:W-:Y:S01]  /*8e5e0*/  IMAD.WIDE R52, R0, 0x2, R48 ;  /* 0x0000000200347825 */ /* 0x001fe200078e0230 */
[----:B------:R-:W-:-:S04]  /*8e5f0*/  IADD3 R0, R3, c[0x0][0x198], RZ ;  /* 0x0000660003007a10 */ /* 0x000fc80007ffe0ff */
[----:B------:R0:W-:Y:S02]  /*8e600*/  @P2 STG.E.U16 [R52.64], R57 ;  /* 0x0000003934002986 */ /* 0x0001e4000c101506 */
[----:B0-----:R-:W-:Y:S02]  /*8e610*/  IMAD.WIDE R56, R3, 0x2, R50 ;  /* 0x0000000203387825 */ /* 0x001fe400078e0232 */
[----:B------:R-:W2:Y:S04]  /*8e620*/  LDL.LU R3, [R1+0x2758] ;  /* 0x0027580001037983 */ /* 0x000ea80000300800 */
[----:B------:R0:W-:Y:S04]  /*8e630*/  @P3 STG.E.U16 [R56.64], R59 ;  /* 0x0000003b38003986 */ /* 0x0001e8000c101506 */
[----:B0-----:R-:W3:Y:S01]  /*8e640*/  LDL.LU R57, [R1+0x3c0] ;  /* 0x0003c00001397983 */ /* 0x001ee20000300800 */
[----:B------:R-:W-:-:S03]  /*8e650*/  ISETP.GE.AND P3, PT, R43, c[0x0][0x17c], PT ;  /* 0x00005f002b007a0c */ /* 0x000fc60003f66270 */
[----:B------:R-:W4:Y:S01]  /*8e660*/  LDL.LU R43, [R1+0x275c] ;  /* 0x00275c00012b7983 */ /* 0x000f220000300800 */
[C---:B------:R-:W-:Y:S02]  /*8e670*/  ISETP.LT.AND P4, PT, R61.reuse, c[0x0][0x178], !P4 ;  /* 0x00005e003d007a0c */ /* 0x040fe40006781270 */
[----:B------:R-:W-:Y:S02]  /*8e680*/  ISETP.LT.AND P6, PT, R60, c[0x0][0x178], !P5 ;  /* 0x00005e003c007a0c */ /* 0x000fe40006fc1270 */
[----:B------:R-:W-:Y:S01]  /*8e690*/  ISETP.LT.AND P2, PT, R61, c[0x0][0x178], !P5 ;  /* 0x00005e003d007a0c */ /* 0x000fe20006f41270 */
[----:B------:R-:W-:-:S08]  /*8e6a0*/  IMAD.WIDE R52, R0, 0x2, R50 ;  /* 0x0000000200347825 */ /* 0x000fd000078e0232 */
[----:B------:R0:W-:Y:S02]  /*8e6b0*/  @P4 STG.E.U16 [R54.64], R58 ;  /* 0x0000003a36004986 */ /* 0x0001e4000c101506 */
[----:B0-----:R-:W-:Y:S02]  /*8e6c0*/  PRMT R58, R47, 0x7632, R58 ;  /* 0x000076322f3a7816 */ /* 0x001fe4000000003a */
[----:B--2---:R-:W-:-:S04]  /*8e6d0*/  ISETP.GE.AND P5, PT, R3, c[0x0][0x17c], PT ;  /* 0x00005f0003007a0c */ /* 0x004fc80003fa6270 */
[----:B------:R-:W-:Y:S02]  /*8e6e0*/  ISETP.LT.AND P4, PT, R60, c[0x0][0x178], !P5 ;  /* 0x00005e003c007a0c */ /* 0x000fe40006f81270 */
[----:B------:R-:W-:Y:S01]  /*8e6f0*/  IADD3 R3, R0, c[0x0][0x198], RZ ;  /* 0x0000660000037a10 */ /* 0x000fe20007ffe0ff */
[----:B---3--:R0:W-:Y:S01]  /*8e700*/  @P6 STG.E.U16 [R52.64], R57 ;  /* 0x0000003934006986 */ /* 0x0081e2000c101506 */
[----:B------:R-:W-:-:S03]  /*8e710*/  PRMT R59, R57, 0x7632, R59 ;  /* 0x00007632393b7816 */ /* 0x000fc6000000003b */
[----:B------:R-:W-:-:S04]  /*8e720*/  IMAD.WIDE R54, R3, 0x2, R48 ;  /* 0x0000000203367825 */ /* 0x000fc800078e0230 */
[----:B0-----:R-:W-:Y:S01]  /*8e730*/  IMAD.WIDE R52, R0, 0x2, R48 ;  /* 0x0000000200347825 */ /* 0x001fe200078e0230 */
[----:B------:R-:W-:-:S03]  /*8e740*/  IADD3 R0, R3, c[0x0][0x198], RZ ;  /* 0x0000660003007a10 */ /* 0x000fc60007ffe0ff */
[----:B------:R-:W-:Y:S01]  /*8e750*/  IMAD.WIDE R56, R3, 0x2, R50 ;  /* 0x0000000203387825 */ /* 0x000fe200078e0232 */
[----:B------:R0:W-:Y:S04]  /*8e760*/  @P2 STG.E.U16 [R52.64], R47 ;  /* 0x0000002f34002986 */ /* 0x0001e8000c101506 */
[----:B------:R2:W-:Y:S04]  /*8e770*/  @P4 STG.E.U16 [R56.64], R59 ;  /* 0x0000003b38004986 */ /* 0x0005e8000c101506 */
[----:B0-----:R-:W3:Y:S04]  /*8e780*/  LDL.LU R47, [R1+0x1f4] ;  /* 0x0001f400012f7983 */ /* 0x001ee80000300800 */
[----:B------:R-:W3:Y:S04]  /*8e790*/  LDL.LU R3, [R1+0x2760] ;  /* 0x0027600001037983 */ /* 0x000ee80000300800 */
[----:B--2---:R-:W2:Y:S04]  /*8e7a0*/  LDL.LU R56, [R1+0x3d0] ;  /* 0x0003d00001387983 */ /* 0x004ea80000300800 */
[----:B------:R-:W2:Y:S01]  /*8e7b0*/  LDL.LU R57, [R1+0x3b0] ;  /* 0x0003b00001397983 */ /* 0x000ea20000300800 */
[----:B----4-:R-:W-:-:S03]  /*8e7c0*/  ISETP.GE.AND P4, PT, R43, c[0x0][0x17c], PT ;  /* 0x00005f002b007a0c */ /* 0x010fc60003f86270 */
[----:B------:R-:W4:Y:S01]  /*8e7d0*/  LDL.LU R43, [R1+0x2764] ;  /* 0x00276400012b7983 */ /* 0x000f220000300800 */
[C---:B------:R-:W-:Y:S02]  /*8e7e0*/  ISETP.LT.AND P5, PT, R61.reuse, c[0x0][0x178], !P5 ;  /* 0x00005e003d007a0c */ /* 0x040fe40006fa1270 */
[----:B------:R-:W-:Y:S02]  /*8e7f0*/  ISETP.LT.AND P6, PT, R60, c[0x0][0x178], !P3 ;  /* 0x00005e003c007a0c */ /* 0x000fe40005fc1270 */
[----:B------:R-:W-:Y:S01]  /*8e800*/  ISETP.LT.AND P2, PT, R61, c[0x0][0x178], !P3 ;  /* 0x00005e003d007a0c */ /* 0x000fe20005f41270 */
[----:B------:R-:W-:-:S08]  /*8e810*/  IMAD.WIDE R52, R0, 0x2, R50 ;  /* 0x0000000200347825 */ /* 0x000fd000078e0232 */
[----:B------:R0:W-:Y:S01]  /*8e820*/  @P5 STG.E.U16 [R54.64], R58 ;  /* 0x0000003a36005986 */ /* 0x0001e2000c101506 */
[----:B---3--:R-:W-:-:S04]  /*8e830*/  ISETP.GE.AND P3, PT, R3, c[0x0][0x17c], PT ;  /* 0x00005f0003007a0c */ /* 0x008fc80003f66270 */
[----:B------:R-:W-:Y:S01]  /*8e840*/  ISETP.LT.AND P5, PT, R60, c[0x0][0x178], !P3 ;  /* 0x00005e003c007a0c */ /* 0x000fe20005fa1270 */
[----:B--2---:R2:W-:Y:S01]  /*8e850*/  @P6 STG.E.U16 [R52.64], R56 ;  /* 0x0000003834006986 */ /* 0x0045e2000c101506 */
[----:B------:R-:W-:Y:S02]  /*8e860*/  IADD3 R3, R0, c[0x0][0x198], RZ ;  /* 0x0000660000037a10 */ /* 0x000fe40007ffe0ff */
[----:B------:R-:W-:Y:S02]  /*8e870*/  PRMT R59, R56, 0x7632, R59 ;  /* 0x00007632383b7816 */ /* 0x000fe4000000003b */
[----:B0-----:R-:W-:Y:S01]  /*8e880*/  PRMT R58, R57, 0x7632, R58 ;  /* 0x00007632393a7816 */ /* 0x001fe2000000003a */
[----:B--2---:R-:W-:Y:S01]  /*8e890*/  IMAD.WIDE R52, R0, 0x2, R48 ;  /* 0x0000000200347825 */ /* 0x004fe200078e0230 */
[----:B------:R-:W-:-:S04]  /*8e8a0*/  IADD3 R0, R3, c[0x0][0x198], RZ ;  /* 0x0000660003007a10 */ /* 0x000fc80007ffe0ff */
[----:B------:R0:W-:Y:S01]  /*8e8b0*/  @P2 STG.E.U16 [R52.64], R57 ;  /* 0x0000003934002986 */ /* 0x0001e2000c101506 */
[----:B------:R-:W-:-:S04]  /*8e8c0*/  IMAD.WIDE R54, R3, 0x2, R48 ;  /* 0x0000000203367825 */ /* 0x000fc800078e0230 */
[----:B0-----:R-:W-:Y:S02]  /*8e8d0*/  IMAD.WIDE R56, R3, 0x2, R50 ;  /* 0x0000000203387825 */ /* 0x001fe400078e0232 */
[----:B------:R-:W2:Y:S04]  /*8e8e0*/  LDL.LU R3, [R1+0x2768] ;  /* 0x0027680001037983 */ /* 0x000ea80000300800 */
[----:B------:R0:W-:Y:S04]  /*8e8f0*/  @P5 STG.E.U16 [R56.64], R59 ;  /* 0x0000003b38005986 */ /* 0x0001e8000c101506 */
[----:B0-----:R-:W3:Y:S01]  /*8e900*/  LDL.LU R57, [R1+0x364] ;  /* 0x0003640001397983 */ /* 0x001ee20000300800 */
[----:B----4-:R-:W-:-:S03]  /*8e910*/  ISETP.GE.AND P5, PT, R43, c[0x0][0x17c], PT ;  /* 0x00005f002b007a0c */ /* 0x010fc60003fa6270 */
[----:B------:R-:W4:Y:S01]  /*8e920*/  LDL.LU R43, [R1+0x276c] ;  /* 0x00276c00012b7983 */ /* 0x000f220000300800 */
[C---:B------:R-:W-:Y:S02]  /*8e930*/  ISETP.LT.AND P3, PT, R61.reuse, c[0x0][0x178], !P3 ;  /* 0x00005e003d007a0c */ /* 0x040fe40005f61270 */
[----:B------:R-:W-:Y:S02]  /*8e940*/  ISETP.LT.AND P6, PT, R60, c[0x0][0x178], !P4 ;  /* 0x00005e003c007a0c */ /* 0x000fe400067c1270 */
[----:B------:R-:W-:Y:S01]  /*8e950*/  ISETP.LT.AND P2, PT, R61, c[0x0][0x178], !P4 ;  /* 0x00005e003d007a0c */ /* 0x000fe20006741270 */
[----:B------:R-:W-:-:S08]  /*8e960*/  IMAD.WIDE R52, R0, 0x2, R50 ;  /* 0x0000000200347825 */ /* 0x000fd000078e0232 */
[----:B------:R0:W-:Y:S02]  /*8e970*/  @P3 STG.E.U16 [R54.64], R58 ;  /* 0x0000003a36003986 */ /* 0x0001e4000c101506 */
[----:B0-----:R-:W-:Y:S02]  /*8e980*/  PRMT R58, R47, 0x7632, R58 ;  /* 0x000076322f3a7816 */ /* 0x001fe4000000003a */
[----:B--2---:R-:W-:Y:S02]  /*8e990*/  ISETP.GE.AND P4, PT, R3, c[0x0][0x17c], PT ;  /* 0x00005f0003007a0c */ /* 0x004fe40003f86270 */
[----:B------:R-:W-:Y:S02]  /*8e9a0*/  IADD3 R3, R0, c[0x0][0x198], RZ ;  /* 0x0000660000037a10 */ /* 0x000fe40007ffe0ff */
[----:B------:R-:W-:Y:S01]  /*8e9b0*/  ISETP.LT.AND P3, PT, R60, c[0x0][0x178], !P4 ;  /* 0x00005e003c007a0c */ /* 0x000fe20006761270 */
[----:B---3--:R0:W-:Y:S01]  /*8e9c0*/  @P6 STG.E.U16 [R52.64], R57 ;  /* 0x0000003934006986 */ /* 0x0081e2000c101506 */
[----:B------:R-:W-:Y:S01]  /*8e9d0*/  PRMT R59, R57, 0x7632, R59 ;  /* 0x00007632393b7816 */ /* 0x000fe2000000003b */
[----:B0-----:R-:W-:Y:S01]  /*8e9e0*/  IMAD.WIDE R52, R0, 0x2, R48 ;  /* 0x0000000200347825 */ /* 0x001fe200078e0230 */
[----:B------:R-:W-:-:S03]  /*8e9f0*/  IADD3 R0, R3, c[0x0][0x198], RZ ;  /* 0x0000660003007a10 */ /* 0x000fc60007ffe0ff */
[C---:B------:R-:W-:Y:S01]  /*8ea00*/  IMAD.WIDE R56, R3.reuse, 0x2, R50 ;  /* 0x0000000203387825 */ /* 0x040fe200078e0232 */
[----:B------:R0:W-:Y:S05]  /*8ea10*/  @P2 STG.E.U16 [R52.64], R47 ;  /* 0x0000002f34002986 */ /* 0x0001ea000c101506 */
[----:B------:R2:W-:Y:S04]  /*8ea20*/  @P3 STG.E.U16 [R56.64], R59 ;  /* 0x0000003b38003986 */ /* 0x0005e8000c101506 */
[----:B0-----:R-:W3:Y:S01]  /*8ea30*/  LDL.LU R47, [R1+0x394] ;  /* 0x00039400012f7983 */ /* 0x001ee20000300800 */
[----:B------:R-:W-:-:S03]  /*8ea40*/  IMAD.WIDE R52, R3, 0x2, R48 ;  /* 0x0000000203347825 */ /* 0x000fc600078e0230 */
        /* <DEDUP_REMOVED lines=9> */
[----:B------:R0:W-:Y:S02]  /*8eae0*/  @P4 STG.E.U16 [R52.64], R58 ;  /* 0x0000003a34004986 */ /* 0x0001e4000c101506 */
[C---:B0-----:R-:W-:Y:S01]  /*8eaf0*/  IMAD.WIDE R52, R0.reuse, 0x2, R48 ;  /* 0x0000000200347825 */ /* 0x041fe200078e0230 */
[----:B---3--:R-:W-:Y:S02]  /*8eb00*/  ISETP.GE.AND P5, PT, R3, c[0x0][0x17c], PT ;  /* 0x00005f0003007a0c */ /* 0x008fe40003fa6270 */
[----:B------:R-:W-:Y:S02]  /*8eb10*/  IADD3 R3, R0, c[0x0][0x198], RZ ;  /* 0x0000660000037a10 */ /* 0x000fe40007ffe0ff */
[----:B------:R-:W-:Y:S01]  /*8eb20*/  ISETP.LT.AND P4, PT, R60, c[0x0][0x178], !P5 ;  /* 0x00005e003c007a0c */ /* 0x000fe20006f81270 */
[----:B--2---:R-:W-:Y:S01]  /*8eb30*/  @P6 STG.E.U16 [R54.64], R56 ;  /* 0x0000003836006986 */ /* 0x004fe2000c101506 */
[----:B------:R-:W-:Y:S02]  /*8eb40*/  PRMT R59, R56, 0x7632, R59 ;  /* 0x00007632383b7816 */ /* 0x000fe4000000003b */
[----:B------:R-:W-:Y:S01]  /*8eb50*/  PRMT R58, R57, 0x7632, R58 ;  /* 0x00007632393a7816 */ /* 0x000fe2000000003a */
[----:B------:R0:W-:Y:S01]  /*8eb60*/  @P2 STG.E.U16 [R52.64], R57 ;  /* 0x0000003934002986 */ /* 0x0001e2000c101506 */
[C---:B------:R-:W-:Y:S01]  /*8eb70*/  IADD3 R0, R3.reuse, c[0x0][0x198], RZ ;  /* 0x0000660003007a10 */ /* 0x040fe20007ffe0ff */
[----:B0-----:R-:W-:-:S04]  /*8eb80*/  IMAD.WIDE R56, R3, 0x2, R50 ;  /* 0x0000000203387825 */ /* 0x001fc800078e0232 */
[----:B------:R-:W-:Y:S02]  /*8eb90*/  IMAD.WIDE R52, R3, 0x2, R48 ;  /* 0x0000000203347825 */ /* 0x000fe400078e0230 */
        /* <DEDUP_REMOVED lines=11> */
[----:B------:R-:W-:Y:S02]  /*8ec50*/  PRMT R58, R47, 0x7632, R58 ;  /* 0x000076322f3a7816 */ /* 0x000fe4000000003a */
[----:B--2---:R-:W-:Y:S02]  /*8ec60*/  ISETP.GE.AND P3, PT, R3, c[0x0][0x17c], PT ;  /* 0x00005f0003007a0c */ /* 0x004fe40003f66270 */
[----:B------:R-:W-:Y:S02]  /*8ec70*/  IADD3 R3, R0, c[0x0][0x198], RZ ;  /* 0x0000660000037a10 */ /* 0x000fe40007ffe0ff */
[----:B------:R-:W-:Y:S02]  /*8ec80*/  ISETP.LT.AND P5, PT, R60, c[0x0][0x178], !P3 ;  /* 0x00005e003c007a0c */ /* 0x000fe40005fa1270 */
[----:B------:R-:W-:Y:S01]  /*8ec90*/  IADD3 R0, R3, c[0x0][0x198], RZ ;  /* 0x0000660003007a10 */ /* 0x000fe20007ffe0ff */
[----:B---3--:R0:W-:Y:S01]  /*8eca0*/  @P6 STG.E.U16 [R54.64], R57 ;  /* 0x0000003936006986 */ /* 0x0081e2000c101506 */
[----:B------:R-:W-:-:S03]  /*8ecb0*/  PRMT R59, R57, 0x7632, R59 ;  /* 0x00007632393b7816 */ /* 0x000fc6000000003b */
[----:B------:R2:W-:Y:S01]  /*8ecc0*/  @P2 STG.E.U16 [R52.64], R47 ;  /* 0x0000002f34002986 */ /* 0x0005e2000c101506 */
[----:B0-----:R-:W-:-:S03]  /*8ecd0*/  IMAD.WIDE R56, R3, 0x2, R50 ;  /* 0x0000000203387825 */ /* 0x001fc600078e0232 */
[----:B--2---:R-:W2:Y:S01]  /*8ece0*/  LDL.LU R47, [R1+0x1f8] ;  /* 0x0001f800012f7983 */ /* 0x004ea20000300800 */
[----:B------:R-:W-:-:S03]  /*8ecf0*/  IMAD.WIDE R52, R3, 0x2, R48 ;  /* 0x0000000203347825 */ /* 0x000fc600078e0230 */
[----:B------:R-:W3:Y:S04]  /*8ed00*/  LDL.LU R3, [R1+0x2780] ;  /* 0x0027800001037983 */ /* 0x000ee80000300800 */
[----:B------:R0:W-:Y:S04]  /*8ed10*/  @P5 STG.E.U16 [R56.64], R59 ;  /* 0x0000003b38005986 */ /* 0x0001e8000c101506 */
[----:B0-----:R-:W2:Y:S04]  /*8ed20*/  LDL.LU R56, [R1+0x3d4] ;  /* 0x0003d40001387983 */ /* 0x001ea80000300800 */
        /* <DEDUP_REMOVED lines=11> */
[----:B------:R-:W-:Y:S02]  /*8ede0*/  ISETP.LT.AND P3, PT, R60, c[0x0][0x178], !P4 ;  /* 0x00005e003c007a0c */ /* 0x000fe40006761270 */
[----:B------:R-:W-:Y:S01]  /*8edf0*/  IADD3 R0, R3, c[0x0][0x198], RZ ;  /* 0x0000660003007a10 */ /* 0x000fe20007ffe0ff */
[----:B--2---:R-:W-:Y:S01]  /*8ee00*/  @P6 STG.E.U16 [R54.64], R56 ;  /* 0x0000003836006986 */ /* 0x004fe2000c101506 */
[----:B------:R-:W-:-:S03]  /*8ee10*/  PRMT R59, R56, 0x7632, R59 ;  /* 0x00007632383b7816 */ /* 0x000fc6000000003b */
[----:B------:R0:W-:Y:S01]  /*8ee20*/  @P2 STG.E.U16 [R52.64], R57 ;  /* 0x0000003934002986 */ /* 0x0001e2000c101506 */
[----:B------:R-:W-:Y:S01]  /*8ee30*/  PRMT R58, R57, 0x7632, R58 ;  /* 0x00007632393a7816 */ /* 0x000fe2000000003a */
        /* <DEDUP_REMOVED lines=91> */
[----:B------:R0:W-:Y:S01]  /*8f3f0*/  @P4 STG.E.U16 [R56.64], R59 ;  /* 0x0000003b38004986 */ /* 0x0001e2000c101506 */
[----:B----4-:R-:W-:-:S03]  /*8f400*/  ISETP.GE.AND P4, PT, R43, c[0x0][0x17c], PT ;  /* 0x00005f002b007a0c */ /* 0x010fc60003f86270 */
[----:B0-----:R-:W3:Y:S04]  /*8f410*/  LDL.LU R56, [R1+0x27ac] ;  /* 0x0027ac0001387983 */ /* 0x001ee80000300800 */
[----:B------:R-:W4:Y:S04]  /*8f420*/  LDL.LU R57, [R1+0x36c] ;  /* 0x00036c0001397983 */ /* 0x000f280000300800 */
[----:B------:R-:W3:Y:S01]  /*8f430*/  LDL.LU R43, [R1+0x27b0] ;  /* 0x0027b000012b7983 */ /* 0x000ee20000300800 */
[----:B------:R-:W-:Y:S02]  /*8f440*/  ISETP.LT.AND P5, PT, R61, c[0x0][0x178], !P5 ;  /* 0x00005e003d007a0c */ /* 0x000fe40006fa1270 */
[----:B------:R-:W-:-:S02]  /*8f450*/  ISETP.LT.AND P6, PT, R60, c[0x0][0x178], !P3 ;  /* 0x00005e003c007a0c */ /* 0x000fc40005fc1270 */
[----:B------:R-:W-:Y:S01]  /*8f460*/  ISETP.LT.AND P2, PT, R61, c[0x0][0x178], !P3 ;  /* 0x00005e003d007a0c */ /* 0x000fe20005f41270 */
[----:B------:R-:W-:-:S08]  /*8f470*/  IMAD.WIDE R54, R0, 0x2, R50 ;  /* 0x0000000200367825 */ /* 0x000fd000078e0232 */
[----:B------:R0:W-:Y:S02]  /*8f480*/  @P5 STG.E.U16 [R52.64], R58 ;  /* 0x0000003a34005986 */ /* 0x0001e4000c101506 */
[----:B0-----:R-:W-:Y:S01]  /*8f490*/  IMAD.WIDE R52, R0, 0x2, R48 ;  /* 0x0000000200347825 */ /* 0x001fe200078e0230 */
[----:B------:R-:W-:Y:S02]  /*8f4a0*/  PRMT R58, R47, 0x7632, R58 ;  /* 0x000076322f3a7816 */ /* 0x000fe4000000003a */
[----:B--2---:R-:W-:-:S04]  /*8f4b0*/  ISETP.GE.AND P3, PT, R3, c[0x0][0x17c], PT ;  /* 0x00005f0003007a0c */ /* 0x004fc80003f66270 */
[----:B------:R-:W-:Y:S02]  /*8f4c0*/  ISETP.LT.AND P5, PT, R60, c[0x0][0x178], !P3 ;  /* 0x00005e003c007a0c */ /* 0x000fe40005fa1270 */
[----:B------:R-:W-:Y:S02]  /*8f4d0*/  ISETP.LT.AND P3, PT, R61, c[0x0][0x178], !P3 ;  /* 0x00005e003d007a0c */ /* 0x000fe40005f61270 */
[----:B------:R-:W-:Y:S01]  /*8f4e0*/  IADD3 R3, R0, c[0x0][0x198], RZ ;  /* 0x0000660000037a10 */ /* 0x000fe20007ffe0ff */
[----:B----4-:R0:W-:Y:S01]  /*8f4f0*/  @P6 STG.E.U16 [R54.64], R57 ;  /* 0x0000003936006986 */ /* 0x0101e2000c101506 */
[----:B------:R-:W-:-:S03]  /*8f500*/  PRMT R59, R57, 0x7632, R59 ;  /* 0x00007632393b7816 */ /* 0x000fc6000000003b */
[----:B------:R2:W-:Y:S01]  /*8f510*/  @P2 STG.E.U16 [R52.64], R47 ;  /* 0x0000002f34002986 */ /* 0x0005e2000c101506 */
[----:B0-----:R-:W-:-:S04]  /*8f520*/  IMAD.WIDE R54, R3, 0x2, R48 ;  /* 0x0000000203367825 */ /* 0x001fc800078e0230 */
[----:B--2---:R-:W-:Y:S01]  /*8f530*/  IMAD.WIDE R52, R3, 0x2, R50 ;  /* 0x0000000203347825 */ /* 0x004fe200078e0232 */
[----:B------:R-:W2:Y:S04]  /*8f540*/  LDL.LU R47, [R1+0x39c] ;  /* 0x00039c00012f7983 */ /* 0x000ea80000300800 */
[----:B------:R-:W-:Y:S01]  /*8f550*/  @P5 STG.E.U16 [R52.64], R59 ;  /* 0x0000003b34005986 */ /* 0x000fe2000c101506 */
[----:B---3--:R-:W-:-:S03]  /*8f560*/  ISETP.GE.AND P5, PT, R43, c[0x0][0x17c], PT ;  /* 0x00005f002b007a0c */ /* 0x008fc60003fa6270 */
[----:B------:R-:W3:Y:S04]  /*8f570*/  LDL.LU R43, [R1+0x27b4] ;  /* 0x0027b400012b7983 */ /* 0x000ee80000300800 */
[----:B------:R0:W-:Y:S04]  /*8f580*/  @P3 STG.E.U16 [R54.64], R58 ;  /* 0x0000003a36003986 */ /* 0x0001e8000c101506 */
[----:B0-----:R-:W4:Y:S04]  /*8f590*/  LDL.LU R54, [R1+0x3ac] ;  /* 0x0003ac0001367983 */ /* 0x001f280000300800 */
[----:B------:R-:W2:Y:S01]  /*8f5a0*/  LDL.LU R55, [R1+0x30c] ;  /* 0x00030c0001377983 */ /* 0x000ea20000300800 */
[----:B------:R-:W-:-:S02]  /*8f5b0*/  ISETP.LT.AND P6, PT, R60, c[0x0][0x178], !P4 ;  /* 0x00005e003c007a0c */ /* 0x000fc400067c1270 */
[----:B------:R-:W-:Y:S02]  /*8f5c0*/  ISETP.LT.AND P4, PT, R61, c[0x0][0x178], !P4 ;  /* 0x00005e003d007a0c */ /* 0x000fe40006781270 */
[----:B------:R-:W-:Y:S02]  /*8f5d0*/  IADD3 R0, R3, c[0x0][0x198], RZ ;  /* 0x0000660003007a10 */ /* 0x000fe40007ffe0ff */
[----:B------:R-:W-:-:S03]  /*8f5e0*/  ISETP.GE.AND P2, PT, R56, c[0x0][0x17c], PT ;  /* 0x00005f0038007a0c */ /* 0x000fc60003f46270 */
[----:B------:R-:W-:Y:S01]  /*8f5f0*/  IMAD.WIDE R56, R0, 0x2, R50 ;  /* 0x0000000200387825 */ /* 0x000fe200078e0232 */
[----:B------:R-:W-:Y:S02]  /*8f600*/  ISETP.LT.AND P3, PT, R61, c[0x0][0x178], !P2 ;  /* 0x00005e003d007a0c */ /* 0x000fe40005761270 */
[----:B------:R-:W-:Y:S01]  /*8f610*/  ISETP.LT.AND P2, PT, R60, c[0x0][0x178], !P2 ;  /* 0x00005e003c007a0c */ /* 0x000fe20005741270 */
[C---:B------:R-:W-:Y:S01]  /*8f620*/  IMAD.WIDE R52, R0.reuse, 0x2, R48 ;  /* 0x0000000200347825 */ /* 0x040fe200078e0230 */
[----:B------:R-:W-:-:S04]  /*8f630*/  IADD3 R3, R0, c[0x0][0x198], RZ ;  /* 0x0000660000037a10 */ /* 0x000fc80007ffe0ff */
[----:B------:R-:W-:Y:S01]  /*8f640*/  IADD3 R0, R3, c[0x0][0x198], RZ ;  /* 0x0000660003007a10 */ /* 0x000fe20007ffe0ff */
[----:B----4-:R-:W-:Y:S01]  /*8f650*/  @P6 STG.E.U16 [R56.64], R54 ;  /* 0x0000003638006986 */ /* 0x010fe2000c101506 */
[----:B------:R-:W-:Y:S02]  /*8f660*/  PRMT R59, R54, 0x7632, R59 ;  /* 0x00007632363b7816 */ /* 0x000fe4000000003b */
[----:B--2---:R-:W-:Y:S01]  /*8f670*/  PRMT R58, R55, 0x7632, R58 ;  /* 0x00007632373a7816 */ /* 0x004fe2000000003a */
[----:B------:R0:W-:Y:S02]  /*8f680*/  @P4 STG.E.U16 [R52.64], R55 ;  /* 0x0000003734004986 */ /* 0x0001e4000c101506 */
[----:B0-----:R-:W-:-:S04]  /*8f690*/  IMAD.WIDE R52, R3, 0x2, R50 ;  /* 0x0000000203347825 */ /* 0x001fc800078e0232 */
[----:B------:R-:W-:Y:S02]  /*8f6a0*/  IMAD.WIDE R54, R3, 0x2, R48 ;  /* 0x0000000203367825 */ /* 0x000fe400078e0230 */
[----:B------:R-:W2:Y:S04]  /*8f6b0*/  LDL.LU R3, [R1+0x27b8] ;  /* 0x0027b80001037983 */ /* 0x000ea80000300800 */
[----:B------:R-:W-:Y:S01]  /*8f6c0*/  @P2 STG.E.U16 [R52.64], R59 ;  /* 0x0000003b34002986 */ /* 0x000fe2000c101506 */
[----:B---3--:R-:W-:-:S03]  /*8f6d0*/  ISETP.GE.AND P2, PT, R43, c[0x0][0x17c], PT ;  /* 0x00005f002b007a0c */ /* 0x008fc60003f46270 */
[----:B------:R-:W3:Y:S04]  /*8f6e0*/  LDL.LU R43, [R1+0x27c0] ;  /* 0x0027c000012b7983 */ /* 0x000ee80000300800 */
[----:B------:R0:W-:Y:S04]  /*8f6f0*/  @P3 STG.E.U16 [R54.64], R58 ;  /* 0x0000003a36003986 */ /* 0x0001e8000c101506 */
[----:B0-----:R-:W4:Y:S04]  /*8f700*/  LDL.LU R54, [R1+0x27bc] ;  /* 0x0027bc0001367983 */ /* 0x001f280000300800 */
[----:B------:R-:W3:Y:S01]  /*8f710*/  LDL.LU R55, [R1+0x3cc] ;  /* 0x0003cc0001377983 */ /* 0x000ee20000300800 */
[----:B------:R-:W-:-:S02]  /*8f720*/  ISETP.LT.AND P6, PT, R60, c[0x0][0x178], !P5 ;  /* 0x00005e003c007a0c */ /* 0x000fc40006fc1270 */
[----:B------:R-:W-:Y:S01]  /*8f730*/  ISETP.LT.AND P4, PT, R61, c[0x0][0x178], !P5 ;  /* 0x00005e003d007a0c */ /* 0x000fe20006f81270 */
[----:B------:R-:W-:-:S04]  /*8f740*/  IMAD.WIDE R56, R0, 0x2, R50 ;  /* 0x0000000200387825 */ /* 0x000fc800078e0232 */
[----:B------:R-:W-:Y:S01]  /*8f750*/  IMAD.WIDE R52, R0, 0x2, R48 ;  /* 0x0000000200347825 */ /* 0x000fe200078e0230 */
[----:B------:R-:W-:Y:S02]  /*8f760*/  PRMT R58, R47, 0x7632, R58 ;  /* 0x000076322f3a7816 */ /* 0x000fe4000000003a */
[----:B--2---:R-:W-:-:S04]  /*8f770*/  ISETP.GE.AND P5, PT, R3, c[0x0][0x17c], PT ;  /* 0x00005f0003007a0c */ /* 0x004fc80003fa6270 */
[----:B------:R-:W-:Y:S02]  /*8f780*/  ISETP.LT.AND P3, PT, R60, c[0x0][0x178], !P5 ;  /* 0x00005e003c007a0c */ /* 0x000fe40006f61270 */
[----:B------:R-:W-:Y:S02]  /*8f790*/  ISETP.LT.AND P5, PT, R61, c[0x0][0x178], !P5 ;  /* 0x00005e003d007a0c */ /* 0x000fe40006fa1270 */
[----:B------:R-:W-:Y:S01]  /*8f7a0*/  IADD3 R3, R0, c[0x0][0x198], RZ ;  /* 0x0000660000037a10 */ /* 0x000fe20007ffe0ff */
[----:B---3--:R0:W-:Y:S01]  /*8f7b0*/  @P6 STG.E.U16 [R56.64], R55 ;  /* 0x0000003738006986 */ /* 0x0081e2000c101506 */
[----:B------:R-:W-:-:S03]  /*8f7c0*/  PRMT R59, R55, 0x7632, R59 ;  /* 0x00007632373b7816 */ /* 0x000fc6000000003b */
[----:B------:R2:W-:Y:S01]  /*8f7d0*/  @P4 STG.E.U16 [R52.64], R47 ;  /* 0x0000002f34004986 */ /* 0x0005e2000c101506 */
[----:B----4-:R-:W-:Y:S01]  /*8f7e0*/  ISETP.GE.AND P4, PT, R54, c[0x0][0x17c], PT ;  /* 0x00005f0036007a0c */ /* 0x010fe20003f86270 */
[----:B0-----:R-:W-:-:S04]  /*8f7f0*/  IMAD.WIDE R54, R3, 0x2, R48 ;  /* 0x0000000203367825 */ /* 0x001fc800078e0230 */
[----:B--2---:R-:W-:Y:S01]  /*8f800*/  IMAD.WIDE R52, R3, 0x2, R50 ;  /* 0x0000000203347825 */ /* 0x004fe200078e0232 */
[----:B------:R-:W2:Y:S04]  /*8f810*/  LDL.LU R47, [R1+0x27c8] ;  /* 0x0027c800012f7983 */ /* 0x000ea80000300800 */
[----:B------:R-:W-:Y:S01]  /*8f820*/  @P3 STG.E.U16 [R52.64], R59 ;  /* 0x0000003b34003986 */ /* 0x000fe2000c101506 */
[----:B------:R-:W-:-:S03]  /*8f830*/  ISETP.GE.AND P3, PT, R43, c[0x0][0x17c], PT ;  /* 0x00005f002b007a0c */ /* 0x000fc60003f66270 */
[----:B------:R-:W3:Y:S04]  /*8f840*/  LDL.LU R43, [R1+0x27c4] ;  /* 0x0027c400012b7983 */ /* 0x000ee80000300800 */
[----:B------:R0:W-:Y:S04]  /*8f850*/  @P5 STG.E.U16 [R54.64], R58 ;  /* 0x0000003a36005986 */ /* 0x0001e8000c101506 */
[----:B0-----:R-:W4:Y:S04]  /*8f860*/  LDL.LU R54, [R1+0x3dc] ;  /* 0x0003dc0001367983 */ /* 0x001f280000300800 */
[----:B------:R-:W2:Y:S01]  /*8f870*/  LDL.LU R55, [R1+0x3bc] ;  /* 0x0003bc0001377983 */ /* 0x000ea20000300800 */
[----:B------:R-:W-:-:S02]  /*8f880*/  ISETP.LT.AND P6, PT, R60, c[0x0][0x178], !P2 ;  /* 0x00005e003c007a0c */ /* 0x000fc400057c1270 */
[----:B------:R-:W-:Y:S02]  /*8f890*/  ISETP.LT.AND P2, PT, R61, c[0x0][0x178], !P2 ;  /* 0x00005e003d007a0c */ /* 0x000fe40005741270 */
[----:B------:R-:W-:Y:S02]  /*8f8a0*/  IADD3 R0, R3, c[0x0][0x198], RZ ;  /* 0x0000660003007a10 */ /* 0x000fe40007ffe0ff */
[----:B------:R-:W-:Y:S02]  /*8f8b0*/  ISETP.LT.AND P5, PT, R61, c[0x0][0x178], !P4 ;  /* 0x00005e003d007a0c */ /* 0x000fe400067a1270 */
[----:B------:R-:W-:Y:S01]  /*8f8c0*/  ISETP.LT.AND P4, PT, R60, c[0x0][0x178], !P4 ;  /* 0x00005e003c007a0c */ /* 0x000fe20006781270 */
[C---:B------:R-:W-:Y:S01]  /*8f8d0*/  IMAD.WIDE R56, R0.reuse, 0x2, R50 ;  /* 0x0000000200387825 */ /* 0x040fe200078e0232 */
[----:B------:R-:W-:-:S03]  /*8f8e0*/  IADD3 R3, R0, c[0x0][0x198], RZ ;  /* 0x0000660000037a10 */ /* 0x000fc60007ffe0ff */
[----:B------:R-:W-:Y:S01]  /*8f8f0*/  IMAD.WIDE R52, R0, 0x2, R48 ;  /* 0x0000000200347825 */ /* 0x000fe200078e0230 */
[----:B----4-:R-:W-:Y:S01]  /*8f900*/  @P6 STG.E.U16 [R56.64], R54 ;  /* 0x0000003638006986 */ /* 0x010fe2000c101506 */
[----:B------:R-:W-:-:S03]  /*8f910*/  PRMT R59, R54, 0x7632, R59 ;  /* 0x00007632363b7816 */ /* 0x000fc6000000003b */
[----:B--2---:R0:W-:Y:S01]  /*8f920*/  @P2 STG.E.U16 [R52.64], R55 ;  /* 0x0000003734002986 */ /* 0x0041e2000c101506 */
[----:B------:R-:W-:Y:S02]  /*8f930*/  PRMT R58, R55, 0x7632, R58 ;  /* 0x00007632373a7816 */ /* 0x000fe4000000003a */
[----:B------:R-:W-:Y:S02]  /*8f940*/  ISETP.LT.AND P6, PT, R60, c[0x0][0x178], !P3 ;  /* 0x00005e003c007a0c */ /* 0x000fe40005fc1270 */
[----:B------:R-:W-:Y:S01]  /*8f950*/  ISETP.LT.AND P2, PT, R61, c[0x0][0x178], !P3 ;  /* 0x00005e003d007a0c */ /* 0x000fe20005f41270 */
[----:B0-----:R-:W-:Y:S01]  /*8f960*/  IMAD.WIDE R52, R3, 0x2, R50 ;  /* 0x0000000203347825 */ /* 0x001fe200078e0232 */
[----:B------:R-:W-:-:S03]  /*8f970*/  ISETP.GE.AND P3, PT, R47, c[0x0][0x17c], PT ;  /* 0x00005f002f007a0c */ /* 0x000fc60003f66270 */
[----:B------:R-:W-:Y:S01]  /*8f980*/  IMAD.WIDE R54, R3, 0x2, R48 ;  /* 0x0000000203367825 */ /* 0x000fe200078e0230 */
[----:B------:R0:W-:Y:S01]  /*8f990*/  @P4 STG.E.U16 [R52.64], R59 ;  /* 0x0000003b34004986 */ /* 0x0001e2000c101506 */
[----:B---3--:R-:W-:-:S03]  /*8f9a0*/  ISETP.GE.AND P4, PT, R43, c[0x0][0x17c], PT ;  /* 0x00005f002b007a0c */ /* 0x008fc60003f86270 */
[----:B------:R2:W-:Y:S04]  /*8f9b0*/  @P5 STG.E.U16 [R54.64], R58 ;  /* 0x0000003a36005986 */ /* 0x0005e8000c101506 */
[----:B0-----:R-:W3:Y:S04]  /*8f9c0*/  LDL.LU R59, [R1] ;  /* 0x00000000013b7983 */ /* 0x001ee80000300800 */
[----:B------:R-:W4:Y:S04]  /*8f9d0*/  LDL.LU R47, [R1+0x27d0] ;  /* 0x0027d000012f7983 */ /* 0x000f280000300800 */
[----:B------:R-:W4:Y:S04]  /*8f9e0*/  LDL.LU R43, [R1+0x27cc] ;  /* 0x0027cc00012b7983 */ /* 0x000f280000300800 */
[----:B--2---:R-:W2:Y:S01]  /*8f9f0*/  LDL.LU R55, [R1+0x3f0] ;  /* 0x0003f00001377983 */ /* 0x004ea20000300800 */
[----:B------:R-:W-:-:S02]  /*8fa00*/  IADD3 R0, R3, c[0x0][0x198], RZ ;  /* 0x0000660003007a10 */ /* 0x000fc40007ffe0ff */
[----:B------:R-:W-:-:S03]  /*8fa10*/  ISETP.LT.AND P5, PT, R60, c[0x0][0x178], !P3 ;  /* 0x00005e003c007a0c */ /* 0x000fc60005fa1270 */
[C---:B------:R-:W-:Y:S01]  /*8fa20*/  IMAD.WIDE R56, R0.reuse, 0x2, R50 ;  /* 0x0000000200387825 */ /* 0x040fe200078e0232 */
[----:B------:R-:W-:-:S03]  /*8fa30*/  IADD3 R54, R0, c[0x0][0x198], RZ ;  /* 0x0000660000367a10 */ /* 0x000fc60007ffe0ff */
[----:B------:R-:W-:Y:S01]  /*8fa40*/  IMAD.WIDE R52, R0, 0x2, R48 ;  /* 0x0000000200347825 */ /* 0x000fe200078e0230 */
[----:B---3--:R-:W-:Y:S01]  /*8fa50*/  PRMT R3, R59, 0x7632, R3 ;  /* 0x000076323b037816 */ /* 0x008fe20000000003 */
[----:B--2---:R-:W-:Y:S01]  /*8fa60*/  @P6 STG.E.U16 [R56.64], R55 ;  /* 0x0000003738006986 */ /* 0x004fe2000c101506 */
[----:B------:R-:W-:-:S03]  /*8fa70*/  PRMT R58, R55, 0x7632, R58 ;  /* 0x00007632373a7816 */ /* 0x000fc6000000003a */
[----:B------:R0:W-:Y:S01]  /*8fa80*/  @P2 STG.E.U16 [R52.64], R59 ;  /* 0x0000003b34002986 */ /* 0x0001e2000c101506 */
[----:B------:R-:W-:Y:S01]  /*8fa90*/  ISETP.LT.AND P6, PT, R60, c[0x0][0x178], !P4 ;  /* 0x00005e003c007a0c */ /* 0x000fe200067c1270 */
[----:B0-----:R-:W-:Y:S02]  /*8faa0*/  IMAD.WIDE R52, R54, 0x2, R50 ;  /* 0x0000000236347825 */ /* 0x001fe400078e0232 */
[----:B------:R-:W2:Y:S04]  /*8fab0*/  LDL.LU R59, [R1+0x540] ;  /* 0x00054000013b7983 */ /* 0x000ea80000300800 */
[----:B------:R0:W-:Y:S01]  /*8fac0*/  @P5 STG.E.U16 [R52.64], R58 ;  /* 0x0000003a34005986 */ /* 0x0001e2000c101506 */
[----:B------:R-:W-:Y:S02]  /*8fad0*/  ISETP.LT.AND P2, PT, R61, c[0x0][0x178], !P4 ;  /* 0x00005e003d007a0c */ /* 0x000fe40006741270 */
[----:B----4-:R-:W-:-:S02]  /*8fae0*/  ISETP.GE.AND P4, PT, R47, c[0x0][0x17c], PT ;  /* 0x00005f002f007a0c */ /* 0x010fc40003f86270 */
[----:B------:R-:W-:Y:S01]  /*8faf0*/  ISETP.GE.AND P5, PT, R43, c[0x0][0x17c], PT ;  /* 0x00005f002b007a0c */ /* 0x000fe20003fa6270 */
[----:B0-----:R-:W3:Y:S04]  /*8fb00*/  LDL.LU R58, [R1+0x3e0] ;  /* 0x0003e000013a7983 */ /* 0x001ee80000300800 */
[----:B------:R-:W4:Y:S04]  /*8fb10*/  LDL.LU R47, [R1+0x27d8] ;  /* 0x0027d800012f7983 */ /* 0x000f280000300800 */
[----:B------:R-:W2:Y:S01]  /*8fb20*/  LDL.LU R43, [R1+0x27d4] ;  /* 0x0027d400012b7983 */ /* 0x000ea20000300800 */
[----:B------:R-:W-:-:S02]  /*8fb30*/  ISETP.LT.AND P3, PT, R61, c[0x0][0x178], !P3 ;  /* 0x00005e003d007a0c */ /* 0x000fc40005f61270 */
[C---:B------:R-:W-:Y:S01]  /*8fb40*/  IADD3 R0, R54.reuse, c[0x0][0x198], RZ ;  /* 0x0000660036007a10 */ /* 0x040fe20007ffe0ff */
[----:B------:R-:W-:-:S04]  /*8fb50*/  IMAD.WIDE R54, R54, 0x2, R48 ;  /* 0x0000000236367825 */ /* 0x000fc800078e0230 */
[----:B------:R-:W-:-:S06]  /*8fb60*/  IMAD.WIDE R56, R0, 0x2, R50 ;  /* 0x0000000200387825 */ /* 0x000fcc00078e0232 */
[----:B------:R0:W-:Y:S01]  /*8fb70*/  @P3 STG.E.U16 [R54.64], R3 ;  /* 0x0000000336003986 */ /* 0x0001e2000c101506 */
[----:B------:R-:W-:Y:S01]  /*8fb80*/  ISETP.LT.AND P3, PT, R60, c[0x0][0x178], !P4 ;  /* 0x00005e003c007a0c */ /* 0x000fe20006761270 */
[C---:B------:R-:W-:Y:S01]  /*8fb90*/  IMAD.WIDE R52, R0.reuse, 0x2, R48 ;  /* 0x0000000200347825 */ /* 0x040fe200078e0230 */
[----:B------:R-:W-:Y:S02]  /*8fba0*/  ISETP.LT.AND P4, PT, R61, c[0x0][0x178], !P4 ;  /* 0x00005e003d007a0c */ /* 0x000fe40006781270 */
[----:B0-----:R-:W-:-:S04]  /*8fbb0*/  IADD3 R54, R0, c[0x0][0x198], RZ ;  /* 0x0000660000367a10 */ /* 0x001fc80007ffe0ff */
[----:B------:R-:W-:Y:S01]  /*8fbc0*/  IADD3 R0, R54, c[0x0][0x198], RZ ;  /* 0x0000660036007a10 */ /* 0x000fe20007ffe0ff */
[----:B---3--:R0:W-:Y:S01]  /*8fbd0*/  @P6 STG.E.U16 [R56.64], R58 ;  /* 0x0000003a38006986 */ /* 0x0081e2000c101506 */
[----:B------:R-:W-:-:S03]  /*8fbe0*/  PRMT R3, R58, 0x7632, R3 ;  /* 0x000076323a037816 */ /* 0x000fc60000000003 */
[----:B------:R3:W-:Y:S01]  /*8fbf0*/  @P2 STG.E.U16 [R52.64], R44 ;  /* 0x0000002c34002986 */ /* 0x0007e2000c101506 */
[----:B------:R-:W-:Y:S02]  /*8fc00*/  ISETP.LT.AND P6, PT, R60, c[0x0][0x178], !P5 ;  /* 0x00005e003c007a0c */ /* 0x000fe40006fc1270 */
[----:B------:R-:W-:Y:S02]  /*8fc10*/  ISETP.LT.AND P2, PT, R61, c[0x0][0x178], !P5 ;  /* 0x00005e003d007a0c */ /* 0x000fe40006f41270 */
[----:B----4-:R-:W-:Y:S01]  /*8fc20*/  ISETP.GE.AND P5, PT, R47, c[0x0][0x17c], PT ;  /* 0x00005f002f007a0c */ /* 0x010fe20003fa6270 */
[----:B0-----:R-:W4:Y:S01]  /*8fc30*/  LDL.LU R58, [R1+0x570] ;  /* 0x00057000013a7983 */ /* 0x001f220000300800 */
[----:B---3--:R-:W-:Y:S01]  /*8fc40*/  IMAD.WIDE R52, R54, 0x2, R50 ;  /* 0x0000000236347825 */ /* 0x008fe200078e0232 */
[----:B------:R-:W-:Y:S02]  /*8fc50*/  PRMT R44, R44, 0x7632, R44 ;  /* 0x000076322c2c7816 */ /* 0x000fe4000000002c */
[----:B------:R-:W3:Y:S01]  /*8fc60*/  LDL.LU R47, [R1+0x27e0] ;  /* 0x0027e000012f7983 */ /* 0x000ee20000300800 */
[----:B------:R-:W-:-:S03]  /*8fc70*/  IMAD.WIDE R54, R54, 0x2, R48 ;  /* 0x0000000236367825 */ /* 0x000fc600078e0230 */
[----:B------:R-:W-:Y:S01]  /*8fc80*/  @P3 STG.E.U16 [R52.64], R3 ;  /* 0x0000000334003986 */ /* 0x000fe2000c101506 */
[----:B--2---:R-:W-:-:S03]  /*8fc90*/  ISETP.GE.AND P3, PT, R43, c[0x0][0x17c], PT ;  /* 0x00005f002b007a0c */ /* 0x004fc60003f66270 */
[----:B------:R-:W2:Y:S04]  /*8fca0*/  LDL.LU R43, [R1+0x27dc] ;  /* 0x0027dc00012b7983 */ /* 0x000ea80000300800 */
[----:B------:R0:W-:Y:S04]  /*8fcb0*/  @P4 STG.E.U16 [R54.64], R44 ;  /* 0x0000002c36004986 */ /* 0x0001e8000c101506 */
[----:B0-----:R-:W2:Y:S01]  /*8fcc0*/  LDL.LU R55, [R1+0x550] ;  /* 0x0005500001377983 */ /* 0x001ea20000300800 */
[----:B------:R-:W-:Y:S01]  /*8fcd0*/  ISETP.LT.AND P4, PT, R60, c[0x0][0x178], !P5 ;  /* 0x00005e003c007a0c */ /* 0x000fe20006f81270 */
[C---:B------:R-:W-:Y:S01]  /*8fce0*/  IMAD.WIDE R56, R0.reuse, 0x2, R50 ;  /* 0x0000000200387825 */ /* 0x040fe200078e0232 */
[----:B------:R-:W-:-:S03]  /*8fcf0*/  IADD3 R54, R0, c[0x0][0x198], RZ ;  /* 0x0000660000367a10 */ /* 0x000fc60007ffe0ff */
[----:B------:R-:W-:Y:S01]  /*8fd00*/  IMAD.WIDE R52, R0, 0x2, R48 ;  /* 0x0000000200347825 */ /* 0x000fe200078e0230 */
[----:B------:R-:W-:Y:S02]  /*8fd10*/  PRMT R44, R59, 0x7632, R44 ;  /* 0x000076323b2c7816 */ /* 0x000fe4000000002c */
[----:B------:R-:W-:Y:S02]  /*8fd20*/  ISETP.LT.AND P5, PT, R61, c[0x0][0x178], !P5 ;  /* 0x00005e003d007a0c */ /* 0x000fe40006fa1270 */
[----:B------:R-:W-:Y:S01]  /*8fd30*/  IADD3 R0, R54, c[0x0][0x198], RZ ;  /* 0x0000660036007a10 */ /* 0x000fe20007ffe0ff */
[----:B--2---:R-:W-:Y:S01]  /*8fd40*/  @P6 STG.E.U16 [R56.64], R55 ;  /* 0x0000003738006986 */ /* 0x004fe2000c101506 */
[----:B------:R-:W-:-:S03]  /*8fd50*/  PRMT R3, R55, 0x7632, R3 ;  /* 0x0000763237037816 */ /* 0x000fc60000000003 */
[----:B------:R0:W-:Y:S01]  /*8fd60*/  @P2 STG.E.U16 [R52.64], R59 ;  /* 0x0000003b34002986 */ /* 0x0001e2000c101506 */
[----:B------:R-:W-:Y:S02]  /*8fd70*/  ISETP.LT.AND P6, PT, R60, c[0x0][0x178], !P3 ;  /* 0x00005e003c007a0c */ /* 0x000fe40005fc1270 */
[----:B------:R-:W-:Y:S02]  /*8fd80*/  ISETP.LT.AND P2, PT, R61, c[0x0][0x178], !P3 ;  /* 0x00005e003d007a0c */ /* 0x000fe40005f41270 */
[----:B---3--:R-:W-:Y:S01]  /*8fd90*/  ISETP.GE.AND P3, PT, R47, c[0x0][0x17c], PT ;  /* 0x00005f002f007a0c */ /* 0x008fe20003f66270 */
[----:B0-----:R-:W-:Y:S01]  /*8fda0*/  IMAD.WIDE R52, R54, 0x2, R50 ;  /* 0x0000000236347825 */ /* 0x001fe200078e0232 */
[----:B------:R-:W2:Y:S04]  /*8fdb0*/  LDL.LU R59, [R1+0x4] ;  /* 0x00000400013b7983 */ /* 0x000ea80000300800 */
[----:B------:R0:W-:Y:S01]  /*8fdc0*/  @P4 STG.E.U16 [R52.64], R3 ;  /* 0x0000000334004986 */ /* 0x0001e2000c101506 */
[----:B------:R-:W-:-:S03]  /*8fdd0*/  ISETP.GE.AND P4, PT, R43, c[0x0][0x17c], PT ;  /* 0x00005f002b007a0c */ /* 0x000fc60003f86270 */
[----:B------:R-:W3:Y:S04]  /*8fde0*/  LDL.LU R47, [R1+0x27e8] ;  /* 0x0027e800012f7983 */ /* 0x000ee80000300800 */
[----:B------:R-:W2:Y:S01]  /*8fdf0*/  LDL.LU R43, [R1+0x27e4] ;  /* 0x0027e400012b7983 */ /* 0x000ea20000300800 */
[----:B------:R-:W-:-:S05]  /*8fe00*/  IMAD.WIDE R54, R54, 0x2, R48 ;  /* 0x0000000236367825 */ /* 0x000fca00078e0230 */
[----:B------:R1:W-:Y:S01]  /*8fe10*/  @P5 STG.E.U16 [R54.64], R44 ;  /* 0x0000002c36005986 */ /* 0x0003e2000c101506 */
[----:B------:R-:W-:Y:S01]  /*8fe20*/  ISETP.LT.AND P5, PT, R60, c[0x0][0x178], !P3 ;  /* 0x00005e003c007a0c */ /* 0x000fe20005fa1270 */
[----:B------:R-:W-:Y:S01]  /*8fe30*/  IMAD.WIDE R56, R0, 0x2, R50 ;  /* 0x0000000200387825 */ /* 0x000fe200078e0232 */
[----:B------:R-:W-:-:S03]  /*8fe40*/  ISETP.LT.AND P3, PT, R61, c[0x0][0x178], !P3 ;  /* 0x00005e003d007a0c */ /* 0x000fc60005f61270 */
[C---:B0-----:R-:W-:Y:S01]  /*8fe50*/  IMAD.WIDE R52, R0.reuse, 0x2, R48 ;  /* 0x0000000200347825 */ /* 0x041fe200078e0230 */
[----:B----4-:R0:W-:Y:S01]  /*8fe60*/  @P6 STG.E.U16 [R56.64], R58 ;  /* 0x0000003a38006986 */ /* 0x0101e2000c101506 */
[----:B-1----:R-:W-:-:S03]  /*8fe70*/  IADD3 R54, R0, c[0x0][0x198], RZ ;  /* 0x0000660000367a10 */ /* 0x002fc60007ffe0ff */
[----:B------:R1:W-:Y:S01]  /*8fe80*/  @P2 STG.E.U16 [R52.64], R45 ;  /* 0x0000002d34002986 */ /* 0x0003e2000c101506 */
[----:B------:R-:W-:Y:S02]  /*8fe90*/  PRMT R3, R58, 0x7632, R3 ;  /* 0x000076323a037816 */ /* 0x000fe40000000003 */
[----:B------:R-:W-:Y:S02]  /*8fea0*/  IADD3 R0, R54, c[0x0][0x198], RZ ;  /* 0x0000660036007a10 */ /* 0x000fe40007ffe0ff */
[----:B------:R-:W-:Y:S01]  /*8feb0*/  PRMT R44, R45, 0x7632, R44 ;  /* 0x000076322d2c7816 */ /* 0x000fe2000000002c */
[----:B0-----:R-:W4:Y:S01]  /*8fec0*/  LDL.LU R58, [R1+0x3e4] ;  /* 0x0003e400013a7983 */ /* 0x001f220000300800 */
[----:B------:R-:W-:Y:S01]  /*8fed0*/  ISETP.LT.AND P6, PT, R60, c[0x0][0x178], !P4 ;  /* 0x00005e003c007a0c */ /* 0x000fe200067c1270 */
[C---:B-1----:R-:W-:Y:S01]  /*8fee0*/  IMAD.WIDE R52, R54.reuse, 0x2, R50 ;  /* 0x0000000236347825 */ /* 0x042fe200078e0232 */
[----:B------:R-:W-:Y:S01]  /*8fef0*/  ISETP.LT.AND P2, PT, R61, c[0x0][0x178], !P4 ;  /* 0x00005e003d007a0c */ /* 0x000fe20006741270 */
[----:B------:R-:W4:Y:S02]  /*8ff00*/  LDL.LU R45, [R1+0x2f44] ;  /* 0x002f4400012d7983 */ /* 0x000f240000300800 */
[----:B------:R-:W-:-:S02]  /*8ff10*/  IMAD.WIDE R54, R54, 0x2, R48 ;  /* 0x0000000236367825 */ /* 0x000fc400078e0230 */
[----:B------:R-:W-:Y:S04]  /*8ff20*/  @P5 STG.E.U16 [R52.64], R3 ;  /* 0x0000000334005986 */ /* 0x000fe8000c101506 */
[----:B------:R0:W-:Y:S01]  /*8ff30*/  @P3 STG.E.U16 [R54.64], R44 ;  /* 0x0000002c36003986 */ /* 0x0001e2000c101506 */
[----:B---3--:R-:W-:-:S03]  /*8ff40*/  ISETP.GE.AND P4, PT, R47, c[0x0][0x17c], PT ;  /* 0x00005f002f007a0c */ /* 0x008fc60003f86270 */
[----:B------:R-:W3:Y:S01]  /*8ff50*/  LDL.LU R47, [R1+0x27f0] ;  /* 0x0027f000012f7983 */ /* 0x000ee20000300800 */
[----:B--2---:R-:W-:-:S03]  /*8ff60*/  ISETP.GE.AND P5, PT, R43, c[0x0][0x17c], PT ;  /* 0x00005f002b007a0c */ /* 0x004fc60003fa6270 */
[----:B------:R-:W2:Y:S04]  /*8ff70*/  LDL.LU R43, [R1+0x27ec] ;  /* 0x0027ec00012b7983 */ /* 0x000ea80000300800 */
        /* <DEDUP_REMOVED lines=23> */
[----:B------:R-:W-:-:S04]  /*900f0*/  IMAD.WIDE R56, R0, 0x2, R50 ;  /* 0x0000000200387825 */ /* 0x000fc800078e0232 */
[C---:B0-----:R-:W-:Y:S01]  /*90100*/  IMAD.WIDE R52, R0.reuse, 0x2, R48 ;  /* 0x0000000200347825 */ /* 0x041fe200078e0230 */
[----:B----4-:R0:W-:Y:S01]  /*90110*/  @P6 STG.E.U16 [R56.64], R58 ;  /* 0x0000003a38006986 */ /* 0x0101e2000c101506 */
[----:B-1----:R-:W-:-:S03]  /*90120*/  IADD3 R54, R0, c[0x0][0x198], RZ ;  /* 0x0000660000367a10 */ /* 0x002fc60007ffe0ff */
[----:B------:R1:W-:Y:S01]  /*90130*/  @P2 STG.E.U16 [R52.64], R45 ;  /* 0x0000002d34002986 */ /* 0x0003e2000c101506 */
[----:B------:R-:W-:-:S03]  /*90140*/  PRMT R3, R58, 0x7632, R3 ;  /* 0x000076323a037816 */ /* 0x000fc60000000003 */
[----:B0-----:R-:W4:Y:S01]  /*90150*/  LDL.LU R57, [R1+0x554] ;  /* 0x0005540001397983 */ /* 0x001f220000300800 */
[----:B------:R-:W-:Y:S02]  /*90160*/  PRMT R56, R45, 0x7632, R56 ;  /* 0x000076322d387816 */ /* 0x000fe40000000038 */
[----:B------:R-:W-:Y:S01]  /*90170*/  ISETP.LT.AND P6, PT, R60, c[0x0][0x178], !P3 ;  /* 0x00005e003c007a0c */ /* 0x000fe20005fc1270 */
[----:B------:R-:W4:Y:S01]  /*90180*/  LDL.LU R58, [R1+0x574] ;  /* 0x00057400013a7983 */ /* 0x000f220000300800 */
[----:B-1----:R-:W-:Y:S01]  /*90190*/  IMAD.WIDE R44, R54, 0x2, R50 ;  /* 0x00000002362c7825 */ /* 0x002fe200078e0232 */
[----:B------:R-:W-:-:S04]  /*901a0*/  ISETP.LT.AND P2, PT, R61, c[0x0][0x178], !P3 ;  /* 0x00005e003d007a0c */ /* 0x000fc80005f41270 */
[----:B------:R0:W-:Y:S01]  /*901b0*/  @P4 STG.E.U16 [R44.64], R3 ;  /* 0x000000032c004986 */ /* 0x0001e2000c101506 */
[----:B---3--:R-:W-:-:S03]  /*901c0*/  ISETP.GE.AND P3, PT, R47, c[0x0][0x17c], PT ;  /* 0x00005f002f007a0c */ /* 0x008fc60003f66270 */
[----:B------:R-:W3:Y:S01]  /*901d0*/  LDL.LU R47, [R1+0x2800] ;  /* 0x00280000012f7983 */ /* 0x000ee20000300800 */
[----:B--2---:R-:W-:-:S03]  /*901e0*/  ISETP.GE.AND P4, PT, R43, c[0x0][0x17c], PT ;  /* 0x00005f002b007a0c */ /* 0x004fc60003f86270 */
[----:B------:R-:W2:Y:S01]  /*901f0*/  LDL.LU R43, [R1+0x27fc] ;  /* 0x0027fc00012b7983 */ /* 0x000ea20000300800 */
[----:B------:R-:W-:Y:S01]  /*90200*/  ISETP.LT.AND P5, PT, R61, c[0x0][0x178], !P5 ;  /* 0x00005e003d007a0c */ /* 0x000fe20006fa1270 */
[C---:B------:R-:W-:Y:S01]  /*90210*/  IMAD.WIDE R52, R54.reuse, 0x2, R48 ;  /* 0x0000000236347825 */ /* 0x040fe200078e0230 */
[----:B------:R-:W-:-:S05]  /*90220*/  IADD3 R0, R54, c[0x0][0x198], RZ ;  /* 0x0000660036007a10 */ /* 0x000fca0007ffe0ff */
[----:B------:R-:W-:-:S06]  /*90230*/  IMAD.WIDE R54, R0, 0x2, R50 ;  /* 0x0000000200367825 */ /* 0x000fcc00078e0232 */
[----:B------:R1:W-:Y:S01]  /*90240*/  @P5 STG.E.U16 [R52.64], R56 ;  /* 0x0000003834005986 */ /* 0x0003e2000c101506 */
[----:B------:R-:W-:Y:S01]  /*90250*/  ISETP.LT.AND P5, PT, R60, c[0x0][0x178], !P3 ;  /* 0x00005e003c007a0c */ /* 0x000fe20005fa1270 */
[C---:B0-----:R-:W-:Y:S02]  /*90260*/  IMAD.WIDE R44, R0.reuse, 0x2, R48 ;  /* 0x00000002002c7825 */ /* 0x041fe400078e0230 */
[----:B----4-:R0:W-:Y:S01]  /*90270*/  @P6 STG.E.U16 [R54.64], R57 ;  /* 0x0000003936006986 */ /* 0x0101e2000c101506 */
[----:B-1----:R-:W-:-:S03]  /*90280*/  IADD3 R52, R0, c[0x0][0x198], RZ ;  /* 0x0000660000347a10 */ /* 0x002fc60007ffe0ff */
[----:B------:R1:W-:Y:S01]  /*90290*/  @P2 STG.E.U16 [R44.64], R59 ;  /* 0x0000003b2c002986 */ /* 0x0003e2000c101506 */
[----:B------:R-:W-:Y:S02]  /*902a0*/  PRMT R0, R57, 0x7632, R0 ;  /* 0x0000763239007816 */ /* 0x000fe40000000000 */
[----:B------:R-:W-:Y:S02]  /*902b0*/  ISETP.LT.AND P6, PT, R60, c[0x0][0x178], !P4 ;  /* 0x00005e003c007a0c */ /* 0x000fe400067c1270 */
[----:B------:R-:W-:Y:S02]  /*902c0*/  PRMT R56, R59, 0x7632, R56 ;  /* 0x000076323b387816 */ /* 0x000fe40000000038 */
[----:B------:R-:W-:Y:S01]  /*902d0*/  ISETP.LT.AND P2, PT, R61, c[0x0][0x178], !P4 ;  /* 0x00005e003d007a0c */ /* 0x000fe20006741270 */
[----:B0-----:R-:W4:Y:S01]  /*902e0*/  LDL.LU R57, [R1+0x3f8] ;  /* 0x0003f80001397983 */ /* 0x001f220000300800 */
[----:B-1----:R-:W-:-:S03]  /*902f0*/  IMAD.WIDE R44, R52, 0x2, R50 ;  /* 0x00000002342c7825 */ /* 0x002fc600078e0232 */
[----:B------:R-:W4:Y:S04]  /*90300*/  LDL.LU R59, [R1+0x8] ;  /* 0x00000800013b7983 */ /* 0x000f280000300800 */
[----:B------:R0:W-:Y:S01]  /*90310*/  @P5 STG.E.U16 [R44.64], R0 ;  /* 0x000000002c005986 */ /* 0x0001e2000c101506 */
[----:B---3--:R-:W-:-:S03]  /*90320*/  ISETP.GE.AND P4, PT, R47, c[0x0][0x17c], PT ;  /* 0x00005f002f007a0c */ /* 0x008fc60003f86270 */
[----:B------:R-:W3:Y:S01]  /*90330*/  LDL.LU R47, [R1+0x2808] ;  /* 0x00280800012f7983 */ /* 0x000ee20000300800 */
[----:B--2---:R-:W-:-:S03]  /*90340*/  ISETP.GE.AND P5, PT, R43, c[0x0][0x17c], PT ;  /* 0x00005f002b007a0c */ /* 0x004fc60003fa6270 */
[----:B------:R-:W2:Y:S01]  /*90350*/  LDL.LU R43, [R1+0x2804] ;  /* 0x00280400012b7983 */ /* 0x000ea20000300800 */
[----:B------:R-:W-:Y:S02]  /*90360*/  ISETP.LT.AND P3, PT, R61, c[0x0][0x178], !P3 ;  /* 0x00005e003d007a0c */ /* 0x000fe40005f61270 */
[C---:B------:R-:W-:Y:S01]  /*90370*/  IADD3 R3, R52.reuse, c[0x0][0x198], RZ ;  /* 0x0000660034037a10 */ /* 0x040fe20007ffe0ff */
[----:B------:R-:W-:-:S04]  /*90380*/  IMAD.WIDE R52, R52, 0x2, R48 ;  /* 0x0000000234347825 */ /* 0x000fc800078e0230 */
[----:B------:R-:W-:-:S06]  /*90390*/  IMAD.WIDE R54, R3, 0x2, R50 ;  /* 0x0000000203367825 */ /* 0x000fcc00078e0232 */
[----:B------:R1:W-:Y:S01]  /*903a0*/  @P3 STG.E.U16 [R52.64], R56 ;  /* 0x0000003834003986 */ /* 0x0003e2000c101506 */
[----:B------:R-:W-:Y:S01]  /*903b0*/  ISETP.LT.AND P3, PT, R60, c[0x0][0x178], !P4 ;  /* 0x00005e003c007a0c */ /* 0x000fe20006761270 */
[----:B0-----:R-:W-:Y:S02]  /*903c0*/  IMAD.WIDE R44, R3, 0x2, R48 ;  /* 0x00000002032c7825 */ /* 0x001fe400078e0230 */
[----:B------:R-:W-:Y:S01]  /*903d0*/  @P6 STG.E.U16 [R54.64], R58 ;  /* 0x0000003a36006986 */ /* 0x000fe2000c101506 */
[----:B------:R-:W-:-:S03]  /*903e0*/  PRMT R0, R58, 0x7632, R0 ;  /* 0x000076323a007816 */ /* 0x000fc60000000000 */
[----:B------:R0:W-:Y:S01]  /*903f0*/  @P2 STG.E.U16 [R44.64], R46 ;  /* 0x0000002e2c002986 */ /* 0x0001e2000c101506 */
[----:B-1----:R-:W-:Y:S02]  /*90400*/  IADD3 R52, R3, c[0x0][0x198], RZ ;  /* 0x0000660003347a10 */ /* 0x002fe40007ffe0ff */
[----:B------:R-:W-:Y:S02]  /*90410*/  PRMT R56, R46, 0x7632, R56 ;  /* 0x000076322e387816 */ /* 0x000fe40000000038 */
[----:B------:R-:W-:Y:S01]  /*90420*/  ISETP.LT.AND P6, PT, R60, c[0x0][0x178], !P5 ;  /* 0x00005e003c007a0c */ /* 0x000fe20006fc1270 */
[----:B0-----:R-:W-:Y:S01]  /*90430*/  IMAD.WIDE R44, R52, 0x2, R50 ;  /* 0x00000002342c7825 */ /* 0x001fe200078e0232 */
[----:B------:R-:W4:Y:S01]  /*90440*/  LDL.LU R46, [R1+0x2f40] ;  /* 0x002f4000012e7983 */ /* 0x000f220000300800 */
[----:B------:R-:W-:-:S03]  /*90450*/  ISETP.LT.AND P2, PT, R61, c[0x0][0x178], !P5 ;  /* 0x00005e003d007a0c */ /* 0x000fc60006f41270 */
        /* <DEDUP_REMOVED lines=12> */
[C---:B0-----:R-:W-:Y:S02]  /*90520*/  IMAD.WIDE R44, R3.reuse, 0x2, R48 ;  /* 0x00000002032c7825 */ /* 0x041fe400078e0230 */
[----:B----4-:R0:W-:Y:S04]  /*90530*/  @P6 STG.E.U16 [R54.64], R57 ;  /* 0x0000003936006986 */ /* 0x0101e8000c101506 */
[----:B------:R4:W-:Y:S01]  /*90540*/  @P2 STG.E.U16 [R44.64], R59 ;  /* 0x0000003b2c002986 */ /* 0x0009e2000c101506 */
[----:B-1----:R-:W-:Y:S02]  /*90550*/  IADD3 R52, R3, c[0x0][0x198], RZ ;  /* 0x0000660003347a10 */ /* 0x002fe40007ffe0ff */
[----:B------:R-:W-:-:S02]  /*90560*/  PRMT R3, R57, 0x7632, R3 ;  /* 0x0000763239037816 */ /* 0x000fc40000000003 */
[----:B------:R-:W-:Y:S01]  /*90570*/  ISETP.LT.AND P6, PT, R60, c[0x0][0x178], !P3 ;  /* 0x00005e003c007a0c */ /* 0x000fe20005fc1270 */
[----:B0-----:R-:W2:Y:S01]  /*90580*/  LDL.LU R57, [R1+0x558] ;  /* 0x0005580001397983 */ /* 0x001ea20000300800 */
[----:B----4-:R-:W-:Y:S01]  /*90590*/  IMAD.WIDE R44, R52, 0x2, R50 ;  /* 0x00000002342c7825 */ /* 0x010fe200078e0232 */
[----:B------:R-:W-:Y:S02]  /*905a0*/  PRMT R56, R59, 0x7632, R56 ;  /* 0x000076323b387816 */ /* 0x000fe40000000038 */
[----:B------:R-:W-:Y:S01]  /*905b0*/  ISETP.LT.AND P2, PT, R61, c[0x0][0x178], !P3 ;  /* 0x00005e003d007a0c */ /* 0x000fe20005f41270 */
        /* <DEDUP_REMOVED lines=9> */
[C---:B------:R-:W-:Y:S01]  /*90650*/  IMAD.WIDE R54, R0.reuse, 0x2, R50 ;  /* 0x0000000200367825 */ /* 0x040fe200078e0232 */
[----:B0-----:R-:W-:-:S05]  /*90660*/  IADD3 R3, R0, c[0x0][0x198], RZ ;  /* 0x0000660000037a10 */ /* 0x001fca0007ffe0ff */
[----:B------:R-:W-:Y:S01]  /*90670*/  @P5 STG.E.U16 [R52.64], R56 ;  /* 0x0000003834005986 */ /* 0x000fe2000c101506 */
[----:B------:R-:W-:Y:S01]  /*90680*/  ISETP.LT.AND P5, PT, R60, c[0x0][0x178], !P3 ;  /* 0x00005e003c007a0c */ /* 0x000fe20005fa1270 */
[----:B------:R-:W-:Y:S02]  /*90690*/  IMAD.WIDE R44, R0, 0x2, R48 ;  /* 0x00000002002c7825 */ /* 0x000fe400078e0230 */
[----:B------:R-:W-:Y:S04]  /*906a0*/  @P6 STG.E.U16 [R54.64], R58 ;  /* 0x0000003a36006986 */ /* 0x000fe8000c101506 */
[----:B------:R0:W-:Y:S01]  /*906b0*/  @P2 STG.E.U16 [R44.64], R46 ;  /* 0x0000002e2c002986 */ /* 0x0001e2000c101506 */
[----:B------:R-:W-:Y:S02]  /*906c0*/  ISETP.LT.AND P6, PT, R60, c[0x0][0x178], !P4 ;  /* 0x00005e003c007a0c */ /* 0x000fe400067c1270 */
[----:B------:R-:W-:-:S02]  /*906d0*/  ISETP.LT.AND P2, PT, R61, c[0x0][0x178], !P4 ;  /* 0x00005e003d007a0c */ /* 0x000fc40006741270 */
[----:B0-----:R-:W-:Y:S01]  /*906e0*/  PRMT R46, R58, 0x7632, R46 ;  /* 0x000076323a2e7816 */ /* 0x001fe2000000002e */
[----:B------:R-:W-:Y:S01]  /*906f0*/  IMAD.WIDE R44, R3, 0x2, R50 ;  /* 0x00000002032c7825 */ /* 0x000fe200078e0232 */
[----:B------:R-:W4:Y:S04]  /*90700*/  LDL.LU R58, [R1+0x568] ;  /* 0x00056800013a7983 */ /* 0x000f280000300800 */
[----:B------:R0:W-:Y:S01]  /*90710*/  @P5 STG.E.U16 [R44.64], R46 ;  /* 0x0000002e2c005986 */ /* 0x0001e2000c101506 */
[----:B---3--:R-:W-:-:S03]  /*90720*/  ISETP.GE.AND P4, PT, R47, c[0x0][0x17c], PT ;  /* 0x00005f002f007a0c */ /* 0x008fc60003f86270 */
[----:B------:R-:W3:Y:S01]  /*90730*/  LDL.LU R47, [R1+0x281c] ;  /* 0x00281c00012f7983 */ /* 0x000ee20000300800 */
[----:B--2---:R-:W-:-:S03]  /*90740*/  ISETP.GE.AND P5, PT, R43, c[0x0][0x17c], PT ;  /* 0x00005f002b007a0c */ /* 0x004fc60003fa6270 */
[----:B------:R-:W2:Y:S01]  /*90750*/  LDL.LU R43, [R1+0x2820] ;  /* 0x00282000012b7983 */ /* 0x000ea20000300800 */
[----:B------:R-:W-:Y:S01]  /*90760*/  ISETP.LT.AND P3, PT, R61, c[0x0][0x178], !P3 ;  /* 0x00005e003d007a0c */ /* 0x000fe20005f61270 */
[C---:B------:R-:W-:Y:S01]  /*90770*/  IMAD.WIDE R52, R3.reuse, 0x2, R48 ;  /* 0x0000000203347825 */ /* 0x040fe200078e0230 */
[----:B------:R-:W-:Y:S02]  /*90780*/  PRMT R56, R46, 0x7632, R56 ;  /* 0x000076322e387816 */ /* 0x000fe40000000038 */
[----:B------:R-:W-:-:S05]  /*90790*/  IADD3 R0, R3, c[0x0][0x198], RZ ;  /* 0x0000660003007a10 */ /* 0x000fca0007ffe0ff */
[----:B------:R-:W-:-:S04]  /*907a0*/  IMAD.WIDE R54, R0, 0x2, R50 ;  /* 0x0000000200367825 */ /* 0x000fc800078e0232 */
[----:B------:R1:W-:Y:S01]  /*907b0*/  @P3 STG.E.U16 [R52.64], R56 ;  /* 0x0000003834003986 */ /* 0x0003e2000c101506 */
[----:B------:R-:W-:Y:S01]  /*907c0*/  ISETP.LT.AND P3, PT, R60, c[0x0][0x178], !P4 ;  /* 0x00005e003c007a0c */ /* 0x000fe20006761270 */
[----:B0-----:R-:W-:Y:S01]  /*907d0*/  IMAD.WIDE R44, R0, 0x2, R48 ;  /* 0x00000002002c7825 */ /* 0x001fe200078e0230 */
[----:B------:R-:W-:Y:S01]  /*907e0*/  ISETP.LT.AND P4, PT, R61, c[0x0][0x178], !P4 ;  /* 0x00005e003d007a0c */ /* 0x000fe20006781270 */
[----:B------:R0:W-:Y:S01]  /*907f0*/  @P6 STG.E.U16 [R54.64], R57 ;  /* 0x0000003936006986 */ /* 0x0001e2000c101506 */
[----:B------:R-:W-:-:S03]  /*90800*/  PRMT R3, R57, 0x7632, R3 ;  /* 0x0000763239037816 */ /* 0x000fc60000000003 */
[----:B----4-:R4:W-:Y:S01]  /*90810*/  @P2 STG.E.U16 [R44.64], R59 ;  /* 0x0000003b2c002986 */ /* 0x0109e2000c101506 */
[----:B-1----:R-:W-:Y:S02]  /*90820*/  IADD3 R52, R0, c[0x0][0x198], RZ ;  /* 0x0000660000347a10 */ /* 0x002fe40007ffe0ff */
[----:B------:R-:W-:Y:S02]  /*90830*/  PRMT R46, R59, 0x7632, R46 ;  /* 0x000076323b2e7816 */ /* 0x000fe4000000002e */
[C---:B------:R-:W-:Y:S01]  /*90840*/  IADD3 R0, R52.reuse, c[0x0][0x198], RZ ;  /* 0x0000660034007a10 */ /* 0x040fe20007ffe0ff */
[----:B0-----:R-:W2:Y:S01]  /*90850*/  LDL.LU R57, [R1+0x3fc] ;  /* 0x0003fc0001397983 */ /* 0x001ea20000300800 */
[----:B----4-:R-:W-:Y:S01]  /*90860*/  IMAD.WIDE R44, R52, 0x2, R50 ;  /* 0x00000002342c7825 */ /* 0x010fe200078e0232 */
[----:B------:R-:W-:Y:S02]  /*90870*/  ISETP.LT.AND P6, PT, R60, c[0x0][0x178], !P5 ;  /* 0x00005e003c007a0c */ /* 0x000fe40006fc1270 */
[----:B------:R-:W4:Y:S01]  /*90880*/  LDL.LU R59, [R1+0xc] ;  /* 0x00000c00013b7983 */ /* 0x000f220000300800 */
[----:B------:R-:W-:Y:S01]  /*90890*/  IMAD.WIDE R52, R52, 0x2, R48 ;  /* 0x0000000234347825 */ /* 0x000fe200078e0230 */
[----:B------:R-:W-:-:S02]  /*908a0*/  ISETP.LT.AND P2, PT, R61, c[0x0][0x178], !P5 ;  /* 0x00005e003d007a0c */ /* 0x000fc40006f41270 */
        /* <DEDUP_REMOVED lines=17> */
[----:B---3--:R-:W-:Y:S01]  /*909c0*/  ISETP.GE.AND P2, PT, R47, c[0x0][0x17c], PT ;  /* 0x00005f002f007a0c */ /* 0x008fe20003f46270 */
[----:B0-----:R-:W-:Y:S02]  /*909d0*/  IMAD.WIDE R44, R52, 0x2, R50 ;  /* 0x00000002342c7825 */ /* 0x001fe400078e0232 */
[----:B------:R-:W2:Y:S04]  /*909e0*/  LDL.LU R58, [R1+0x282c] ;  /* 0x00282c00013a7983 */ /* 0x000ea80000300800 */
[----:B------:R0:W-:Y:S01]  /*909f0*/  @P4 STG.E.U16 [R44.64], R3 ;  /* 0x000000032c004986 */ /* 0x0001e2000c101506 */
[----:B------:R-:W-:-:S03]  /*90a00*/  ISETP.GE.AND P4, PT, R43, c[0x0][0x17c], PT ;  /* 0x00005f002b007a0c */ /* 0x000fc60003f86270 */
[----:B------:R-:W3:Y:S04]  /*90a10*/  LDL.LU R47, [R1+0x2f3c] ;  /* 0x002f3c00012f7983 */ /* 0x000ee80000300800 */
[----:B------:R-:W3:Y:S01]  /*90a20*/  LDL.LU R43, [R1+0x2830] ;  /* 0x00283000012b7983 */ /* 0x000ee20000300800 */
[----:B------:R-:W-:Y:S01]  /*90a30*/  ISETP.LT.AND P6, PT, R60, c[0x0][0x178], !P5 ;  /* 0x00005e003c007a0c */ /* 0x000fe20006fc1270 */
[----:B------:R-:W-:Y:S01]  /*90a40*/  IMAD.WIDE R52, R52, 0x2, R48 ;  /* 0x0000000234347825 */ /* 0x000fe200078e0230 */
[----:B------:R-:W-:-:S04]  /*90a50*/  ISETP.LT.AND P5, PT, R61, c[0x0][0x178], !P5 ;  /* 0x00005e003d007a0c */ /* 0x000fc80006fa1270 */
[----:B------:R1:W-:Y:S01]  /*90a60*/  @P3 STG.E.U16 [R52.64], R46 ;  /* 0x0000002e34003986 */ /* 0x0003e2000c101506 */
[----:B------:R-:W-:Y:S01]  /*90a70*/  ISETP.LT.AND P3, PT, R60, c[0x0][0x178], !P4 ;  /* 0x00005e003c007a0c */ /* 0x000fe20006761270 */
[C---:B------:R-:W-:Y:S01]  /*90a80*/  IMAD.WIDE R54, R0.reuse, 0x2, R50 ;  /* 0x0000000200367825 */ /* 0x040fe200078e0232 */
[----:B------:R-:W-:Y:S02]  /*90a90*/  ISETP.LT.AND P4, PT, R61, c[0x0][0x178], !P4 ;  /* 0x00005e003d007a0c */ /* 0x000fe40006781270 */
[C---:B0-----:R-:W-:Y:S01]  /*90aa0*/  IADD3 R3, R0.reuse, c[0x0][0x198], RZ ;  /* 0x0000660000037a10 */ /* 0x041fe20007ffe0ff */
[----:B------:R-:W-:Y:S01]  /*90ab0*/  IMAD.WIDE R44, R0, 0x2, R48 ;  /* 0x00000002002c7825 */ /* 0x000fe200078e0230 */
[----:B------:R-:W-:Y:S01]  /*90ac0*/  @P6 STG.E.U16 [R54.64], R57 ;  /* 0x0000003936006986 */ /* 0x000fe2000c101506 */
[----:B----4-:R-:W-:-:S03]  /*90ad0*/  PRMT R56, R59, 0x7632, R56 ;  /* 0x000076323b387816 */ /* 0x010fc60000000038 */
[----:B------:R0:W-:Y:S01]  /*90ae0*/  @P5 STG.E.U16 [R44.64], R59 ;  /* 0x0000003b2c005986 */ /* 0x0001e2000c101506 */
[----:B-1----:R-:W-:Y:S01]  /*90af0*/  PRMT R46, R57, 0x7632, R46 ;  /* 0x00007632392e7816 */ /* 0x002fe2000000002e */
[----:B------:R-:W-:-:S04]  /*90b00*/  IMAD.WIDE R52, R3, 0x2, R48 ;  /* 0x0000000203347825 */ /* 0x000fc800078e0230 */
[----:B0-----:R-:W-:-:S05]  /*90b10*/  IMAD.WIDE R44, R3, 0x2, R50 ;  /* 0x00000002032c7825 */ /* 0x001fca00078e0232 */
[----:B------:R-:W-:Y:S04]  /*90b20*/  @P3 STG.E.U16 [R44.64], R46 ;  /* 0x0000002e2c003986 */ /* 0x000fe8000c101506 */
[----:B------:R0:W-:Y:S01]  /*90b30*/  @P4 STG.E.U16 [R52.64], R56 ;  /* 0x0000003834004986 */ /* 0x0001e2000c101506 */
[----:B--2---:R-:W-:-:S03]  /*90b40*/  ISETP.GE.AND P5, PT, R58, c[0x0][0x17c], PT ;  /* 0x00005f003a007a0c */ /* 0x004fc60003fa6270 */
[----:B------:R-:W2:Y:S04]  /*90b50*/  LDL.LU R58, [R1+0x55c] ;  /* 0x00055c00013a7983 */ /* 0x000ea80000300800 */
[----:B------:R-:W4:Y:S04]  /*90b60*/  LDL.LU R59, [R1+0x54c] ;  /* 0x00054c00013b7983 */ /* 0x000f280000300800 */
[----:B------:R-:W2:Y:S01]  /*90b70*/  LDL.LU R57, [R1+0x2834] ;  /* 0x0028340001397983 */ /* 0x000ea20000300800 */
[----:B---3--:R-:W-:-:S03]  /*90b80*/  ISETP.GE.AND P3, PT, R43, c[0x0][0x17c], PT ;  /* 0x00005f002b007a0c */ /* 0x008fc60003f66270 */
[----:B------:R-:W3:Y:S04]  /*90b90*/  LDL.LU R43, [R1+0x2838] ;  /* 0x00283800012b7983 */ /* 0x000ee80000300800 */
[----:B0-----:R-:W2:Y:S01]  /*90ba0*/  LDL.LU R53, [R1+0x3ec] ;  /* 0x0003ec0001357983 */ /* 0x001ea20000300800 */
[----:B------:R-:W-:Y:S02]  /*90bb0*/  ISETP.LT.AND P6, PT, R60, c[0x0][0x178], !P2 ;  /* 0x00005e003c007a0c */ /* 0x000fe400057c1270 */
[----:B------:R-:W-:Y:S01]  /*90bc0*/  ISETP.LT.AND P2, PT, R61, c[0x0][0x178], !P2 ;  /* 0x00005e003d007a0c */ /* 0x000fe20005741270 */
[----:B------:R-:W3:Y:S01]  /*90bd0*/  LDL.LU R56, [R1+0x283c] ;  /* 0x00283c0001387983 */ /* 0x000ee20000300800 */
[----:B------:R-:W-:Y:S02]  /*90be0*/  IADD3 R0, R3, c[0x0][0x198], RZ ;  /* 0x0000660003007a10 */ /* 0x000fe40007ffe0ff */
[----:B------:R-:W-:-:S02]  /*90bf0*/  ISETP.LT.AND P4, PT, R61, c[0x0][0x178], !P5 ;  /* 0x00005e003d007a0c */ /* 0x000fc40006f81270 */
[----:B------:R-:W-:Y:S01]  /*90c00*/  ISETP.LT.AND P5, PT, R60, c[0x0][0x178], !P5 ;  /* 0x00005e003c007a0c */ /* 0x000fe20006fa1270 */
[C---:B------:R-:W-:Y:S01]  /*90c10*/  IMAD.WIDE R54, R0.reuse, 0x2, R50 ;  /* 0x0000000200367825 */ /* 0x040fe200078e0232 */
[----:B------:R-:W-:-:S03]  /*90c20*/  IADD3 R46, R0, c[0x0][0x198], RZ ;  /* 0x00006600002e7a10 */ /* 0x000fc60007ffe0ff */
[----:B------:R-:W-:Y:S01]  /*90c30*/  IMAD.WIDE R44, R0, 0x2, R48 ;  /* 0x00000002002c7825 */ /* 0x000fe200078e0230 */
[----:B------:R-:W-:Y:S01]  /*90c40*/  PRMT R3, R47, 0x7632, R3 ;  /* 0x000076322f037816 */ /* 0x000fe20000000003 */
[----:B--2---:R-:W-:Y:S01]  /*90c50*/  @P6 STG.E.U16 [R54.64], R53 ;  /* 0x0000003536006986 */ /* 0x004fe2000c101506 */
[----:B------:R-:W-:-:S03]  /*90c60*/  PRMT R0, R53, 0x7632, R0 ;  /* 0x0000763235007816 */ /* 0x000fc60000000000 */
[----:B------:R0:W-:Y:S02]  /*90c70*/  @P2 STG.E.U16 [R44.64], R47 ;  /* 0x0000002f2c002986 */ /* 0x0001e4000c101506 */
[----:B0-----:R-:W-:-:S05]  /*90c80*/  IMAD.WIDE R44, R46, 0x2, R50 ;  /* 0x000000022e2c7825 */ /* 0x001fca00078e0232 */
[----:B------:R0:W-:Y:S01]  /*90c90*/  @P5 STG.E.U16 [R44.64], R0 ;  /* 0x000000002c005986 */ /* 0x0001e2000c101506 */
[----:B---3--:R-:W-:-:S03]  /*90ca0*/  ISETP.GE.AND P5, PT, R43, c[0x0][0x17c], PT ;  /* 0x00005f002b007a0c */ /* 0x008fc60003fa6270 */
[----:B------:R-:W2:Y:S01]  /*90cb0*/  LDL.LU R43, [R1+0x2840] ;  /* 0x00284000012b7983 */ /* 0x000ea20000300800 */
[----:B------:R-:W-:Y:S02]  /*90cc0*/  ISETP.LT.AND P6, PT, R60, c[0x0][0x178], !P3 ;  /* 0x00005e003c007a0c */ /* 0x000fe40005fc1270 */
[C---:B------:R-:W-:Y:S01]  /*90cd0*/  IADD3 R54, R46.reuse, c[0x0][0x198], RZ ;  /* 0x000066002e367a10 */ /* 0x040fe20007ffe0ff */
[----:B------:R-:W-:Y:S01]  /*90ce0*/  IMAD.WIDE R46, R46, 0x2, R48 ;  /* 0x000000022e2e7825 */ /* 0x000fe200078e0230 */
[----:B------:R-:W-:-:S04]  /*90cf0*/  ISETP.LT.AND P3, PT, R61, c[0x0][0x178], !P3 ;  /* 0x00005e003d007a0c */ /* 0x000fc80005f61270 */
[----:B------:R1:W-:Y:S01]  /*90d00*/  @P4 STG.E.U16 [R46.64], R3 ;  /* 0x000000032e004986 */ /* 0x0003e2000c101506 */
[----:B------:R-:W-:Y:S01]  /*90d10*/  ISETP.LT.AND P4, PT, R60, c[0x0][0x178], !P5 ;  /* 0x00005e003c007a0c */ /* 0x000fe20006f81270 */
[----:B------:R-:W-:-:S04]  /*90d20*/  IMAD.WIDE R52, R54, 0x2, R50 ;  /* 0x0000000236347825 */ /* 0x000fc800078e0232 */
[C---:B0-----:R-:W-:Y:S01]  /*90d30*/  IMAD.WIDE R44, R54.reuse, 0x2, R48 ;  /* 0x00000002362c7825 */ /* 0x041fe200078e0230 */
[----:B------:R0:W-:Y:S01]  /*90d40*/  @P6 STG.E.U16 [R52.64], R58 ;  /* 0x0000003a34006986 */ /* 0x0001e2000c101506 */
[----:B-1----:R-:W-:-:S03]  /*90d50*/  IADD3 R3, R54, c[0x0][0x198], RZ ;  /* 0x0000660036037a10 */ /* 0x002fc60007ffe0ff */
[----:B----4-:R1:W-:Y:S01]  /*90d60*/  @P3 STG.E.U16 [R44.64], R59 ;  /* 0x0000003b2c003986 */ /* 0x0103e2000c101506 */
[----:B------:R-:W-:Y:S02]  /*90d70*/  PRMT R54, R58, 0x7632, R54 ;  /* 0x000076323a367816 */ /* 0x000fe40000000036 */
[----:B------:R-:W-:Y:S02]  /*90d80*/  ISETP.GE.AND P2, PT, R57, c[0x0][0x17c], PT ;  /* 0x00005f0039007a0c */ /* 0x000fe40003f46270 */
[----:B------:R-:W3:Y:S01]  /*90d90*/  LDL.LU R57, [R1+0x56c] ;  /* 0x00056c0001397983 */ /* 0x000ee20000300800 */
[----:B------:R-:W-:-:S03]  /*90da0*/  PRMT R55, R59, 0x7632, R55 ;  /* 0x000076323b377816 */ /* 0x000fc60000000037 */
[----:B0-----:R-:W4:Y:S01]  /*90db0*/  LDL.LU R58, [R1+0x40] ;  /* 0x00004000013a7983 */ /* 0x001f220000300800 */
[----:B-1----:R-:W-:-:S03]  /*90dc0*/  IMAD.WIDE R44, R3, 0x2, R50 ;  /* 0x00000002032c7825 */ /* 0x002fc600078e0232 */
[----:B------:R-:W4:Y:S04]  /*90dd0*/  LDL.LU R59, [R1+0x20] ;  /* 0x00002000013b7983 */ /* 0x000f280000300800 */
[----:B------:R0:W-:Y:S01]  /*90de0*/  @P4 STG.E.U16 [R44.64], R54 ;  /* 0x000000362c004986 */ /* 0x0001e2000c101506 */
[----:B------:R-:W-:-:S03]  /*90df0*/  ISETP.GE.AND P3, PT, R56, c[0x0][0x17c], PT ;  /* 0x00005f0038007a0c */ /* 0x000fc60003f66270 */
[----:B0-----:R-:W4:Y:S04]  /*90e00*/  LDL.LU R54, [R1+0x57c] ;  /* 0x00057c0001367983 */ /* 0x001f280000300800 */
[----:B------:R-:W4:Y:S01]  /*90e10*/  LDL.LU R56, [R1+0x2844] ;  /* 0x0028440001387983 */ /* 0x000f220000300800 */
[----:B--2---:R-:W-:-:S03]  /*90e20*/  ISETP.GE.AND P4, PT, R43, c[0x0][0x17c], PT ;  /* 0x00005f002b007a0c */ /* 0x004fc60003f86270 */
[----:B------:R-:W2:Y:S01]  /*90e30*/  LDL.LU R43, [R1+0x2848] ;  /* 0x00284800012b7983 */ /* 0x000ea20000300800 */
[----:B------:R-:W-:Y:S01]  /*90e40*/  ISETP.LT.AND P5, PT, R61, c[0x0][0x178], !P5 ;  /* 0x00005e003d007a0c */ /* 0x000fe20006fa1270 */
[----:B------:R-:W-:Y:S01]  /*90e50*/  IMAD.WIDE R46, R3, 0x2, R48 ;  /* 0x00000002032e7825 */ /* 0x000fe200078e0230 */
[----:B------:R-:W-:Y:S02]  /*90e60*/  ISETP.LT.AND P6, PT, R60, c[0x0][0x178], !P2 ;  /* 0x00005e003c007a0c */ /* 0x000fe400057c1270 */
[----:B------:R-:W-:Y:S02]  /*90e70*/  ISETP.LT.AND P2, PT, R61, c[0x0][0x178], !P2 ;  /* 0x00005e003d007a0c */ /* 0x000fe40005741270 */
[----:B------:R-:W-:-:S07]  /*90e80*/  IADD3 R0, R3, c[0x0][0x198], RZ ;  /* 0x0000660003007a10 */ /* 0x000fce0007ffe0ff */
[----:B------:R0:W-:Y:S01]  /*90e90*/  @P5 STG.E.U16 [R46.64], R55 ;  /* 0x000000372e005986 */ /* 0x0001e2000c101506 */
[----:B------:R-:W-:Y:S01]  /*90ea0*/  ISETP.LT.AND P5, PT, R61, c[0x0][0x178], !P3 ;  /* 0x00005e003d007a0c */ /* 0x000fe20005fa1270 */
[----:B------:R-:W-:Y:S01]  /*90eb0*/  IMAD.WIDE R52, R0, 0x2, R50 ;  /* 0x0000000200347825 */ /* 0x000fe200078e0232 */
[----:B------:R-:W-:-:S03]  /*90ec0*/  ISETP.LT.AND P3, PT, R60, c[0x0][0x178], !P3 ;  /* 0x00005e003c007a0c */ /* 0x000fc60005f61270 */
[C---:B------:R-:W-:Y:S01]  /*90ed0*/  IMAD.WIDE R44, R0.reuse, 0x2, R48 ;  /* 0x00000002002c7825 */ /* 0x040fe200078e0230 */
[----:B0-----:R-:W-:Y:S02]  /*90ee0*/  IADD3 R46, R0, c[0x0][0x198], RZ ;  /* 0x00006600002e7a10 */ /* 0x001fe40007ffe0ff */
[----:B---3--:R-:W-:Y:S01]  /*90ef0*/  PRMT R3, R57, 0x7632, R3 ;  /* 0x0000763239037816 */ /* 0x008fe20000000003 */
[----:B----4-:R-:W-:Y:S01]  /*90f00*/  @P6 STG.E.U16 [R52.64], R54 ;  /* 0x0000003634006986 */ /* 0x010fe2000c101506 */
[----:B------:R-:W-:-:S03]  /*90f10*/  PRMT R0, R54, 0x7632, R0 ;  /* 0x0000763236007816 */ /* 0x000fc60000000000 */
[----:B------:R0:W-:Y:S01]  /*90f20*/  @P2 STG.E.U16 [R44.64], R57 ;  /* 0x000000392c002986 */ /* 0x0001e2000c101506 */
[----:B------:R-:W-:Y:S01]  /*90f30*/  ISETP.GE.AND P2, PT, R56, c[0x0][0x17c], PT ;  /* 0x00005f0038007a0c */ /* 0x000fe20003f46270 */
[----:B0-----:R-:W-:Y:S02]  /*90f40*/  IMAD.WIDE R44, R46, 0x2, R50 ;  /* 0x000000022e2c7825 */ /* 0x001fe400078e0232 */
[----:B------:R-:W3:Y:S04]  /*90f50*/  LDL.LU R57, [R1+0x10] ;  /* 0x0000100001397983 */ /* 0x000ee80000300800 */
[----:B------:R0:W-:Y:S04]  /*90f60*/  @P3 STG.E.U16 [R44.64], R0 ;  /* 0x000000002c003986 */ /* 0x0001e8000c101506 */
[----:B------:R-:W4:Y:S01]  /*90f70*/  LDL.LU R56, [R1+0x284c] ;  /* 0x00284c0001387983 */ /* 0x000f220000300800 */
[----:B--2---:R-:W-:-:S03]  /*90f80*/  ISETP.GE.AND P3, PT, R43, c[0x0][0x17c], PT ;  /* 0x00005f002b007a0c */ /* 0x004fc60003f66270 */
[----:B------:R-:W2:Y:S01]  /*90f90*/  LDL.LU R43, [R1+0x2850] ;  /* 0x00285000012b7983 */ /* 0x000ea20000300800 */
[----:B------:R-:W-:Y:S02]  /*90fa0*/  ISETP.LT.AND P6, PT, R60, c[0x0][0x178], !P4 ;  /* 0x00005e003c007a0c */ /* 0x000fe400067c1270 */
[C---:B------:R-:W-:Y:S01]  /*90fb0*/  IADD3 R54, R46.reuse, c[0x0][0x198], RZ ;  /* 0x000066002e367a10 */ /* 0x040fe20007ffe0ff */
[----:B------:R-:W-:Y:S01]  /*90fc0*/  IMAD.WIDE R46, R46, 0x2, R48 ;  /* 0x000000022e2e7825 */ /* 0x000fe200078e0230 */
[----:B------:R-:W-:-:S04]  /*90fd0*/  ISETP.LT.AND P4, PT, R61, c[0x0][0x178], !P4 ;  /* 0x00005e003d007a0c */ /* 0x000fc80006781270 */
[----:B------:R1:W-:Y:S01]  /*90fe0*/  @P5 STG.E.U16 [R46.64], R3 ;  /* 0x000000032e005986 */ /* 0x0003e2000c101506 */
[----:B------:R-:W-:Y:S01]  /*90ff0*/  ISETP.LT.AND P5, PT, R60, c[0x0][0x178], !P3 ;  /* 0x00005e003c007a0c */ /* 0x000fe20005fa1270 */
[----:B------:R-:W-:Y:S01]  /*91000*/  IMAD.WIDE R52, R54, 0x2, R50 ;  /* 0x0000000236347825 */ /* 0x000fe200078e0232 */
[----:B------:R-:W-:-:S03]  /*91010*/  ISETP.LT.AND P3, PT, R61, c[0x0][0x178], !P3 ;  /* 0x00005e003d007a0c */ /* 0x000fc60005f61270 */
[C---:B0-----:R-:W-:Y:S01]  /*91020*/  IMAD.WIDE R44, R54.reuse, 0x2, R48 ;  /* 0x00000002362c7825 */ /* 0x041fe200078e0230 */
[----:B------:R0:W-:Y:S01]  /*91030*/  @P6 STG.E.U16 [R52.64], R58 ;  /* 0x0000003a34006986 */ /* 0x0001e2000c101506 */
[----:B-1----:R-:W-:-:S03]  /*91040*/  IADD3 R46, R54, c[0x0][0x198], RZ ;  /* 0x00006600362e7a10 */ /* 0x002fc60007ffe0ff */
[----:B------:R1:W-:Y:S01]  /*91050*/  @P4 STG.E.U16 [R44.64], R59 ;  /* 0x0000003b2c004986 */ /* 0x0003e2000c101506 */
[----:B------:R-:W-:Y:S02]  /*91060*/  PRMT R3, R58, 0x7632, R3 ;  /* 0x000076323a037816 */ /* 0x000fe40000000003 */
[C---:B------:R-:W-:Y:S02]  /*91070*/  IADD3 R0, R46.reuse, c[0x0][0x198], RZ ;  /* 0x000066002e007a10 */ /* 0x040fe40007ffe0ff */
[----:B------:R-:W-:Y:S01]  /*91080*/  PRMT R54, R59, 0x7632, R54 ;  /* 0x000076323b367816 */ /* 0x000fe20000000036 */
[----:B0-----:R-:W3:Y:S01]  /*91090*/  LDL.LU R58, [R1+0x580] ;  /* 0x00058000013a7983 */ /* 0x001ee20000300800 */
[----:B-1----:R-:W-:-:S03]  /*910a0*/  IMAD.WIDE R44, R46, 0x2, R50 ;  /* 0x000000022e2c7825 */ /* 0x002fc600078e0232 */
[----:B------:R-:W3:Y:S01]  /*910b0*/  LDL.LU R59, [R1+0x60] ;  /* 0x00006000013b7983 */ /* 0x000ee20000300800 */
[----:B------:R-:W-:-:S03]  /*910c0*/  IMAD.WIDE R46, R46, 0x2, R48 ;  /* 0x000000022e2e7825 */ /* 0x000fc600078e0230 */
[----:B------:R-:W-:Y:S04]  /*910d0*/  @P5 STG.E.U16 [R44.64], R3 ;  /* 0x000000032c005986 */ /* 0x000fe8000c101506 */
[----:B------:R0:W-:Y:S01]  /*910e0*/  @P3 STG.E.U16 [R46.64], R54 ;  /* 0x000000362e003986 */ /* 0x0001e2000c101506 */
[----:B----4-:R-:W-:-:S03]  /*910f0*/  ISETP.GE.AND P4, PT, R56, c[0x0][0x17c], PT ;  /* 0x00005f0038007a0c */ /* 0x010fc60003f86270 */
[----:B------:R-:W4:Y:S01]  /*91100*/  LDL.LU R56, [R1+0x2854] ;  /* 0x0028540001387983 */ /* 0x000f220000300800 */
[----:B--2---:R-:W-:-:S03]  /*91110*/  ISETP.GE.AND P5, PT, R43, c[0x0][0x17c], PT ;  /* 0x00005f002b007a0c */ /* 0x004fc60003fa6270 */
[----:B------:R-:W2:Y:S04]  /*91120*/  LDL.LU R43, [R1+0x2858] ;  /* 0x00285800012b7983 */ /* 0x000ea80000300800 */
[----:B0-----:R-:W2:Y:S01]  /*91130*/  LDL.LU R47, [R1+0x30] ;  /* 0x00003000012f7983 */ /* 0x001ea20000300800 */
[----:B------:R-:W-:Y:S02]  /*91140*/  ISETP.LT.AND P6, PT, R60, c[0x0][0x178], !P2 ;  /* 0x00005e003c007a0c */ /* 0x000fe400057c1270 */
[----:B------:R-:W-:Y:S01]  /*91150*/  ISETP.LT.AND P2, PT, R61, c[0x0][0x178], !P2 ;  /* 0x00005e003d007a0c */ /* 0x000fe20005741270 */
[----:B------:R-:W-:Y:S01]  /*91160*/  IMAD.WIDE R52, R0, 0x2, R50 ;  /* 0x0000000200347825 */ /* 0x000fe200078e0232 */
[----:B------:R-:W-:Y:S02]  /*91170*/  ISETP.LT.AND P3, PT, R60, c[0x0][0x178], !P5 ;  /* 0x00005e003c007a0c */ /* 0x000fe40006f61270 */
[C---:B------:R-:W-:Y:S01]  /*91180*/  IADD3 R46, R0.reuse, c[0x0][0x198], RZ ;  /* 0x00006600002e7a10 */ /* 0x040fe20007ffe0ff */
[----:B------:R-:W-:Y:S01]  /*91190*/  IMAD.WIDE R44, R0, 0x2, R48 ;  /* 0x00000002002c7825 */ /* 0x000fe200078e0230 */
[----:B---3--:R-:W-:-:S02]  /*911a0*/  PRMT R54, R57, 0x7632, R54 ;  /* 0x0000763239367816 */ /* 0x008fc40000000036 */
[----:B------:R-:W-:-:S03]  /*911b0*/  ISETP.LT.AND P5, PT, R61, c[0x0][0x178], !P5 ;  /* 0x00005e003d007a0c */ /* 0x000fc60006fa1270 */
[----:B--2---:R-:W-:Y:S01]  /*911c0*/  @P6 STG.E.U16 [R52.64], R47 ;  /* 0x0000002f34006986 */ /* 0x004fe2000c101506 */
[----:B------:R-:W-:-:S03]  /*911d0*/  PRMT R3, R47, 0x7632, R3 ;  /* 0x000076322f037816 */ /* 0x000fc60000000003 */
[----:B------:R0:W-:Y:S01]  /*911e0*/  @P2 STG.E.U16 [R44.64], R57 ;  /* 0x000000392c002986 */ /* 0x0001e2000c101506 */
[----:B----4-:R-:W-:Y:S01]  /*911f0*/  ISETP.GE.AND P2, PT, R56, c[0x0][0x17c], PT ;  /* 0x00005f0038007a0c */ /* 0x010fe20003f46270 */
[----:B0-----:R-:W-:Y:S02]  /*91200*/  IMAD.WIDE R44, R46, 0x2, R50 ;  /* 0x000000022e2c7825 */ /* 0x001fe400078e0232 */
[----:B------:R-:W2:Y:S04]  /*91210*/  LDL.LU R57, [R1+0x70] ;  /* 0x0000700001397983 */ /* 0x000ea80000300800 */
[----:B------:R0:W-:Y:S01]  /*91220*/  @P3 STG.E.U16 [R44.64], R3 ;  /* 0x000000032c003986 */ /* 0x0001e2000c101506 */
[----:B------:R-:W-:-:S03]  /*91230*/  ISETP.GE.AND P3, PT, R43, c[0x0][0x17c], PT ;  /* 0x00005f002b007a0c */ /* 0x000fc60003f66270 */
[----:B------:R-:W3:Y:S04]  /*91240*/  LDL.LU R56, [R1+0x285c] ;  /* 0x00285c0001387983 */ /* 0x000ee80000300800 */
[----:B------:R-:W4:Y:S01]  /*91250*/  LDL.LU R43, [R1+0x2860] ;  /* 0x00286000012b7983 */ /* 0x000f220000300800 */
        /* <DEDUP_REMOVED lines=15> */
[----:B0-----:R-:W2:Y:S01]  /*91350*/  LDL.LU R58, [R1+0x44] ;  /* 0x00004400013a7983 */ /* 0x001ea20000300800 */
[----:B-1----:R-:W-:-:S03]  /*91360*/  IMAD.WIDE R44, R46, 0x2, R50 ;  /* 0x000000022e2c7825 */ /* 0x002fc600078e0232 */
[----:B------:R-:W2:Y:S01]  /*91370*/  LDL.LU R59, [R1+0x24] ;  /* 0x00002400013b7983 */ /* 0x000ea20000300800 */
[----:B------:R-:W-:-:S03]  /*91380*/  IMAD.WIDE R46, R46, 0x2, R48 ;  /* 0x000000022e2e7825 */ /* 0x000fc600078e0230 */
[----:B------:R-:W-:Y:S04]  /*91390*/  @P5 STG.E.U16 [R44.64], R3 ;  /* 0x000000032c005986 */ /* 0x000fe8000c101506 */
[----:B------:R0:W-:Y:S01]  /*913a0*/  @P3 STG.E.U16 [R46.64], R54 ;  /* 0x000000362e003986 */ /* 0x0001e2000c101506 */
[----:B---3--:R-:W-:-:S03]  /*913b0*/  ISETP.GE.AND P4, PT, R56, c[0x0][0x17c], PT ;  /* 0x00005f0038007a0c */ /* 0x008fc60003f86270 */
[----:B------:R-:W3:Y:S01]  /*913c0*/  LDL.LU R56, [R1+0x2864] ;  /* 0x0028640001387983 */ /* 0x000ee20000300800 */
[----:B----4-:R-:W-:-:S03]  /*913d0*/  ISETP.GE.AND P5, PT, R43, c[0x0][0x17c], PT ;  /* 0x00005f002b007a0c */ /* 0x010fc60003fa6270 */
[----:B------:R-:W4:Y:S04]  /*913e0*/  LDL.LU R43, [R1+0x2868] ;  /* 0x00286800012b7983 */ /* 0x000f280000300800 */
[----:B0-----:R-:W3:Y:S01]  /*913f0*/  LDL.LU R47, [R1+0x590] ;  /* 0x00059000012f7983 */ /* 0x001ee20000300800 */
[----:B------:R-:W-:Y:S02]  /*91400*/  ISETP.LT.AND P6, PT, R60, c[0x0][0x178], !P2 ;  /* 0x00005e003c007a0c */ /* 0x000fe400057c1270 */
[----:B------:R-:W-:Y:S01]  /*91410*/  ISETP.LT.AND P2, PT, R61, c[0x0][0x178], !P2 ;  /* 0x00005e003d007a0c */ /* 0x000fe20005741270 */
[----:B------:R-:W-:Y:S01]  /*91420*/  IMAD.WIDE R52, R0, 0x2, R50 ;  /* 0x0000000200347825 */ /* 0x000fe200078e0232 */
[----:B------:R-:W-:Y:S02]  /*91430*/  ISETP.LT.AND P3, PT, R60, c[0x0][0x178], !P5 ;  /* 0x00005e003c007a0c */ /* 0x000fe40006f61270 */
[C---:B------:R-:W-:Y:S01]  /*91440*/  IADD3 R46, R0.reuse, c[0x0][0x198], RZ ;  /* 0x00006600002e7a10 */ /* 0x040fe20007ffe0ff */
[----:B------:R-:W-:Y:S01]  /*91450*/  IMAD.WIDE R44, R0, 0x2, R48 ;  /* 0x00000002002c7825 */ /* 0x000fe200078e0230 */
[----:B--2---:R-:W-:-:S02]  /*91460*/  PRMT R54, R57, 0x7632, R54 ;  /* 0x0000763239367816 */ /* 0x004fc40000000036 */
[----:B------:R-:W-:-:S03]  /*91470*/  ISETP.LT.AND P5, PT, R61, c[0x0][0x178], !P5 ;  /* 0x00005e003d007a0c */ /* 0x000fc60006fa1270 */
[----:B---3--:R-:W-:Y:S01]  /*91480*/  @P6 STG.E.U16 [R52.64], R47 ;  /* 0x0000002f34006986 */ /* 0x008fe2000c101506 */
[----:B------:R-:W-:-:S03]  /*91490*/  PRMT R3, R47, 0x7632, R3 ;  /* 0x000076322f037816 */ /* 0x000fc60000000003 */
[----:B------:R0:W-:Y:S01]  /*914a0*/  @P2 STG.E.U16 [R44.64], R57 ;  /* 0x000000392c002986 */ /* 0x0001e2000c101506 */
[----:B------:R-:W-:Y:S01]  /*914b0*/  ISETP.GE.AND P2, PT, R56, c[0x0][0x17c], PT ;  /* 0x00005f0038007a0c */ /* 0x000fe20003f46270 */
[----:B0-----:R-:W-:Y:S02]  /*914c0*/  IMAD.WIDE R44, R46, 0x2, R50 ;  /* 0x000000022e2c7825 */ /* 0x001fe400078e0232 */
[----:B------:R-:W2:Y:S04]  /*914d0*/  LDL.LU R57, [R1+0x14] ;  /* 0x0000140001397983 */ /* 0x000ea80000300800 */
[----:B------:R0:W-:Y:S01]  /*914e0*/  @P3 STG.E.U16 [R44.64], R3 ;  /* 0x000000032c003986 */ /* 0x0001e2000c101506 */
[----:B----4-:R-:W-:-:S03]  /*914f0*/  ISETP.GE.AND P3, PT, R43, c[0x0][0x17c], PT ;  /* 0x00005f002b007a0c */ /* 0x010fc60003f66270 */
        /* <DEDUP_REMOVED lines=72> */
[C---:B------:R-:W-:Y:S02]  /*91980*/  ISETP.LT.AND P6, PT, R60.reuse, c[0x0][0x178], !P2 ;  /* 0x00005e003c007a0c */ /* 0x040fe400057c1270 */
[----:B------:R-:W-:Y:S01]  /*91990*/  ISETP.LT.AND P2, PT, R61, c[0x0][0x178], !P2 ;  /* 0x00005e003d007a0c */ /* 0x000fe20005741270 */
[C---:B------:R-:W-:Y:S01]  /*919a0*/  IMAD.WIDE R52, R3.reuse, 0x2, R50 ;  /* 0x0000000203347825 */ /* 0x040fe200078e0232 */
        /* <DEDUP_REMOVED lines=59> */
[C---:B------:R-:W-:Y:S01]  /*91d60*/  ISETP.LT.AND P6, PT, R60.reuse, c[0x0][0x178], !P4 ;  /* 0x00005e003c007a0c */ /* 0x040fe200067c1270 */
[----:B------:R-:W-:Y:S01]  /*91d70*/  IMAD.WIDE R46, R3, 0x2, R48 ;  /* 0x00000002032e7825 */ /* 0x000fe200078e0230 */
[----:B------:R-:W-:Y:S02]  /*91d80*/  ISETP.LT.AND P4, PT, R61, c[0x0][0x178], !P4 ;  /* 0x00005e003d007a0c */ /* 0x000fe40006781270 */
[----:B------:R-:W-:Y:S02]  /*91d90*/  IADD3 R0, R3, c[0x0][0x198], RZ ;  /* 0x0000660003007a10 */ /* 0x000fe40007ffe0ff */
[----:B------:R1:W-:Y:S01]  /*91da0*/  @P5 STG.E.U16 [R46.64], R55 ;  /* 0x000000372e005986 */ /* 0x0003e2000c101506 */
[----:B------:R-:W-:-:S02]  /*91db0*/  ISETP.LT.AND P5, PT, R60, c[0x0][0x178], !P3 ;  /* 0x00005e003c007a0c */ /* 0x000fc40005fa1270 */
        /* <DEDUP_REMOVED lines=23> */
[----:B------:R-:W-:-:S03]  /*91f30*/  ISETP.LT.AND P3, PT, R60, c[0x0][0x178], !P5 ;  /* 0x00005e003c007a0c */ /* 0x000fc60006f61270 */
[C---:B------:R-:W-:Y:S01]  /*91f40*/  IMAD.WIDE R44, R0.reuse, 0x2, R48 ;  /* 0x00000002002c7825 */ /* 0x040fe200078e0230 */
[----:B------:R-:W-:Y:S02]  /*91f50*/  IADD3 R46, R0, c[0x0][0x198], RZ ;  /* 0x00006600002e7a10 */ /* 0x000fe40007ffe0ff */
[----:B--2---:R-:W-:Y:S02]  /*91f60*/  PRMT R54, R57, 0x7632, R54 ;  /* 0x0000763239367816 */ /* 0x004fe40000000036 */
[----:B------:R-:W-:Y:S02]  /*91f70*/  ISETP.LT.AND P5, PT, R61, c[0x0][0x178], !P5 ;  /* 0x00005e003d007a0c */ /* 0x000fe40006fa1270 */
[----:B------:R-:W-:Y:S01]  /*91f80*/  IADD3 R0, R46, c[0x0][0x198], RZ ;  /* 0x000066002e007a10 */ /* 0x000fe20007ffe0ff */
[----:B---3--:R-:W-:Y:S04]  /*91f90*/  @P6 STG.E.U16 [R52.64], R47 ;  /* 0x0000002f34006986 */ /* 0x008fe8000c101506 */
[----:B------:R0:W-:Y:S01]  /*91fa0*/  @P2 STG.E.U16 [R44.64], R57 ;  /* 0x000000392c002986 */ /* 0x0001e2000c101506 */
[----:B------:R-:W-:-:S03]  /*91fb0*/  PRMT R3, R47, 0x7632, R3 ;  /* 0x000076322f037816 */ /* 0x000fc60000000003 */
[----:B0-----:R-:W2:Y:S01]  /*91fc0*/  LDL.LU R57, [R1+0x28ac] ;  /* 0x0028ac0001397983 */ /* 0x001ea20000300800 */
[----:B------:R-:W-:-:S05]  /*91fd0*/  IMAD.WIDE R44, R46, 0x2, R50 ;  /* 0x000000022e2c7825 */ /* 0x000fca00078e0232 */
[----:B------:R0:W-:Y:S01]  /*91fe0*/  @P3 STG.E.U16 [R44.64], R3 ;  /* 0x000000032c003986 */ /* 0x0001e2000c101506 */
[----:B----4-:R-:W-:-:S03]  /*91ff0*/  ISETP.GE.AND P3, PT, R43, c[0x0][0x17c], PT ;  /* 0x00005f002b007a0c */ /* 0x010fc60003f66270 */
[----:B------:R-:W3:Y:S01]  /*92000*/  LDL.LU R43, [R1+0x28b0] ;  /* 0x0028b000012b7983 */ /* 0x000ee20000300800 */
[----:B------:R-:W-:Y:S01]  /*92010*/  ISETP.LT.AND P6, PT, R60, c[0x0][0x178], !P4 ;  /* 0x00005e003c007a0c */ /* 0x000fe200067c1270 */
[----:B------:R-:W-:Y:S01]  /*92020*/  IMAD.WIDE R46, R46, 0x2, R48 ;  /* 0x000000022e2e7825 */ /* 0x000fe200078e0230 */
[----:B------:R-:W-:-:S04]  /*92030*/  ISETP.LT.AND P4, PT, R61, c[0x0][0x178], !P4 ;  /* 0x00005e003d007a0c */ /* 0x000fc80006781270 */
[----:B------:R1:W-:Y:S01]  /*92040*/  @P5 STG.E.U16 [R46.64], R54 ;  /* 0x000000362e005986 */ /* 0x0003e2000c101506 */
[----:B------:R-:W-:Y:S01]  /*92050*/  ISETP.LT.AND P5, PT, R60, c[0x0][0x178], !P3 ;  /* 0x00005e003c007a0c */ /* 0x000fe20005fa1270 */
[C---:B------:R-:W-:Y:S01]  /*92060*/  IMAD.WIDE R52, R0.reuse, 0x2, R50 ;  /* 0x0000000200347825 */ /* 0x040fe200078e0232 */
[----:B0-----:R-:W-:-:S03]  /*92070*/  IADD3 R3, R0, c[0x0][0x198], RZ ;  /* 0x0000660000037a10 */ /* 0x001fc60007ffe0ff */
[----:B------:R-:W-:Y:S01]  /*92080*/  IMAD.WIDE R44, R0, 0x2, R48 ;  /* 0x00000002002c7825 */ /* 0x000fe200078e0230 */
[----:B------:R-:W-:Y:S01]  /*92090*/  @P6 STG.E.U16 [R52.64], R58 ;  /* 0x0000003a34006986 */ /* 0x000fe2000c101506 */
[----:B------:R-:W-:-:S03]  /*920a0*/  ISETP.GE.AND P2, PT, R56, c[0x0][0x17c], PT ;  /* 0x00005f0038007a0c */ /* 0x000fc60003f46270 */
[----:B------:R0:W-:Y:S01]  /*920b0*/  @P4 STG.E.U16 [R44.64], R59 ;  /* 0x0000003b2c004986 */ /* 0x0001e2000c101506 */
[----:B-1----:R-:W-:Y:S02]  /*920c0*/  PRMT R54, R58, 0x7632, R54 ;  /* 0x000076323a367816 */ /* 0x002fe40000000036 */
[----:B------:R-:W-:Y:S01]  /*920d0*/  PRMT R55, R59, 0x7632, R55 ;  /* 0x000076323b377816 */ /* 0x000fe20000000037 */
[----:B------:R-:W4:Y:S01]  /*920e0*/  LDL.LU R56, [R1+0x1c] ;  /* 0x00001c0001387983 */ /* 0x000f220000300800 */
[----:B0-----:R-:W-:-:S05]  /*920f0*/  IMAD.WIDE R44, R3, 0x2, R50 ;  /* 0x00000002032c7825 */ /* 0x001fca00078e0232 */
[----:B------:R0:W-:Y:S01]  /*92100*/  @P5 STG.E.U16 [R44.64], R54 ;  /* 0x000000362c005986 */ /* 0x0001e2000c101506 */
[----:B--2---:R-:W-:-:S03]  /*92110*/  ISETP.GE.AND P4, PT, R57, c[0x0][0x17c], PT ;  /* 0x00005f0039007a0c */ /* 0x004fc60003f86270 */
[----:B------:R-:W2:Y:S04]  /*92120*/  LDL.LU R57, [R1+0x58c] ;  /* 0x00058c0001397983 */ /* 0x000ea80000300800 */
[----:B------:R-:W2:Y:S04]  /*92130*/  LDL.LU R59, [R1+0x6c] ;  /* 0x00006c00013b7983 */ /* 0x000ea80000300800 */
[----:B0-----:R-:W2:Y:S01]  /*92140*/  LDL.LU R54, [R1+0x3c] ;  /* 0x00003c0001367983 */ /* 0x001ea20000300800 */
[----:B---3--:R-:W-:-:S03]  /*92150*/  ISETP.GE.AND P5, PT, R43, c[0x0][0x17c], PT ;  /* 0x00005f002b007a0c */ /* 0x008fc60003fa6270 */
[----:B------:R-:W3:Y:S04]  /*92160*/  LDL.LU R58, [R1+0x28b4] ;  /* 0x0028b400013a7983 */ /* 0x000ee80000300800 */
[----:B------:R-:W3:Y:S01]  /*92170*/  LDL.LU R43, [R1+0x28b8] ;  /* 0x0028b800012b7983 */ /* 0x000ee20000300800 */
        /* <DEDUP_REMOVED lines=11> */
[----:B----4-:R-:W-:Y:S01]  /*92230*/  PRMT R3, R56, 0x7632, R3 ;  /* 0x0000763238037816 */ /* 0x010fe20000000003 */
[----:B--2---:R-:W-:Y:S01]  /*92240*/  @P6 STG.E.U16 [R52.64], R54 ;  /* 0x0000003634006986 */ /* 0x004fe2000c101506 */
[----:B------:R-:W-:-:S03]  /*92250*/  PRMT R0, R54, 0x7632, R0 ;  /* 0x0000763236007816 */ /* 0x000fc60000000000 */
[----:B------:R0:W-:Y:S02]  /*92260*/  @P2 STG.E.U16 [R44.64], R56 ;  /* 0x000000382c002986 */ /* 0x0001e4000c101506 */
[----:B0-----:R-:W-:Y:S02]  /*92270*/  IMAD.WIDE R44, R46, 0x2, R50 ;  /* 0x000000022e2c7825 */ /* 0x001fe400078e0232 */
[----:B------:R-:W2:Y:S04]  /*92280*/  LDL.LU R56, [R1+0x28bc] ;  /* 0x0028bc0001387983 */ /* 0x000ea80000300800 */
[----:B------:R0:W-:Y:S01]  /*92290*/  @P4 STG.E.U16 [R44.64], R0 ;  /* 0x000000002c004986 */ /* 0x0001e2000c101506 */
[----:B---3--:R-:W-:-:S03]  /*922a0*/  ISETP.GE.AND P4, PT, R43, c[0x0][0x17c], PT ;  /* 0x00005f002b007a0c */ /* 0x008fc60003f86270 */
[----:B------:R-:W3:Y:S01]  /*922b0*/  LDL.LU R43, [R1+0x28c0] ;  /* 0x0028c000012b7983 */ /* 0x000ee20000300800 */
        /* <DEDUP_REMOVED lines=10> */
[----:B------:R1:W-:Y:S01]  /*92360*/  @P5 STG.E.U16 [R44.64], R59 ;  /* 0x0000003b2c005986 */ /* 0x0003e2000c101506 */
[----:B------:R-:W-:Y:S02]  /*92370*/  PRMT R54, R57, 0x7632, R54 ;  /* 0x0000763239367816 */ /* 0x000fe40000000036 */
[----:B------:R-:W-:Y:S02]  /*92380*/  ISETP.GE.AND P2, PT, R58, c[0x0][0x17c], PT ;  /* 0x00005f003a007a0c */ /* 0x000fe40003f46270 */
[----:B------:R-:W4:Y:S01]  /*92390*/  LDL.LU R58, [R1+0x7c] ;  /* 0x00007c00013a7983 */ /* 0x000f220000300800 */
[----:B------:R-:W-:-:S03]  /*923a0*/  PRMT R55, R59, 0x7632, R55 ;  /* 0x000076323b377816 */ /* 0x000fc60000000037 */
[----:B0-----:R-:W4:Y:S01]  /*923b0*/  LDL.LU R57, [R1+0xa0] ;  /* 0x0000a00001397983 */ /* 0x001f220000300800 */
[----:B-1----:R-:W-:-:S03]  /*923c0*/  IMAD.WIDE R44, R3, 0x2, R50 ;  /* 0x00000002032c7825 */ /* 0x002fc600078e0232 */
[----:B------:R-:W4:Y:S04]  /*923d0*/  LDL.LU R59, [R1+0x80] ;  /* 0x00008000013b7983 */ /* 0x000f280000300800 */
[----:B------:R0:W-:Y:S04]  /*923e0*/  @P3 STG.E.U16 [R44.64], R54 ;  /* 0x000000362c003986 */ /* 0x0001e8000c101506 */
[----:B0-----:R-:W4:Y:S01]  /*923f0*/  LDL.LU R54, [R1+0x59c] ;  /* 0x00059c0001367983 */ /* 0x001f220000300800 */
[----:B--2---:R-:W-:-:S03]  /*92400*/  ISETP.GE.AND P5, PT, R56, c[0x0][0x17c], PT ;  /* 0x00005f0038007a0c */ /* 0x004fc60003fa6270 */
[----:B------:R-:W2:Y:S01]  /*92410*/  LDL.LU R56, [R1+0x28c4] ;  /* 0x0028c40001387983 */ /* 0x000ea20000300800 */
[----:B---3--:R-:W-:-:S03]  /*92420*/  ISETP.GE.AND P3, PT, R43, c[0x0][0x17c], PT ;  /* 0x00005f002b007a0c */ /* 0x008fc60003f66270 */
        /* <DEDUP_REMOVED lines=13> */
[----:B------:R-:W-:Y:S01]  /*92500*/  @P6 STG.E.U16 [R52.64], R54 ;  /* 0x0000003634006986 */ /* 0x000fe2000c101506 */
[----:B------:R-:W-:-:S03]  /*92510*/  PRMT R0, R54, 0x7632, R0 ;  /* 0x0000763236007816 */ /* 0x000fc60000000000 */
[----:B------:R0:W-:Y:S01]  /*92520*/  @P2 STG.E.U16 [R44.64], R58 ;  /* 0x0000003a2c002986 */ /* 0x0001e2000c101506 */
[----:B------:R-:W-:Y:S02]  /*92530*/  ISETP.LT.AND P6, PT, R60, c[0x0][0x178], !P3 ;  /* 0x00005e003c007a0c */ /* 0x000fe40005fc1270 */
[----:B------:R-:W-:Y:S01]  /*92540*/  ISETP.LT.AND P2, PT, R61, c[0x0][0x178], !P3 ;  /* 0x00005e003d007a0c */ /* 0x000fe20005f41270 */
[----:B0-----:R-:W-:Y:S01]  /*92550*/  IMAD.WIDE R44, R46, 0x2, R50 ;  /* 0x000000022e2c7825 */ /* 0x001fe200078e0232 */
[----:B------:R-:W4:Y:S04]  /*92560*/  LDL.LU R58, [R1+0x50] ;  /* 0x00005000013a7983 */ /* 0x000f280000300800 */
[----:B------:R0:W-:Y:S01]  /*92570*/  @P5 STG.E.U16 [R44.64], R0 ;  /* 0x000000002c005986 */ /* 0x0001e2000c101506 */
[----:B--2---:R-:W-:-:S03]  /*92580*/  ISETP.GE.AND P3, PT, R56, c[0x0][0x17c], PT ;  /* 0x00005f0038007a0c */ /* 0x004fc60003f66270 */
[----:B------:R-:W2:Y:S01]  /*92590*/  LDL.LU R56, [R1+0x28cc] ;  /* 0x0028cc0001387983 */ /* 0x000ea20000300800 */
[----:B---3--:R-:W-:-:S03]  /*925a0*/  ISETP.GE.AND P5, PT, R43, c[0x0][0x17c], PT ;  /* 0x00005f002b007a0c */ /* 0x008fc60003fa6270 */
[----:B------:R-:W3:Y:S01]  /*925b0*/  LDL.LU R43, [R1+0x28d0] ;  /* 0x0028d000012b7983 */ /* 0x000ee20000300800 */
[C---:B------:R-:W-:Y:S01]  /*925c0*/  IADD3 R54, R46.reuse, c[0x0][0x198], RZ ;  /* 0x000066002e367a10 */ /* 0x040fe20007ffe0ff */
[----:B------:R-:W-:-:S05]  /*925d0*/  IMAD.WIDE R46, R46, 0x2, R48 ;  /* 0x000000022e2e7825 */ /* 0x000fca00078e0230 */
        /* <DEDUP_REMOVED lines=19> */
[----:B--2---:R-:W-:-:S03]  /*92710*/  ISETP.GE.AND P3, PT, R56, c[0x0][0x17c], PT ;  /* 0x00005f0038007a0c */ /* 0x004fc60003f66270 */
[----:B------:R-:W2:Y:S01]  /*92720*/  LDL.LU R56, [R1+0x28d4] ;  /* 0x0028d40001387983 */ /* 0x000ea20000300800 */
[----:B---3--:R-:W-:-:S03]  /*92730*/  ISETP.GE.AND P4, PT, R43, c[0x0][0x17c], PT ;  /* 0x00005f002b007a0c */ /* 0x008fc60003f86270 */
[----:B------:R-:W3:Y:S04]  /*92740*/  LDL.LU R43, [R1+0x28d8] ;  /* 0x0028d800012b7983 */ /* 0x000ee80000300800 */
[----:B0-----:R-:W2:Y:S01]  /*92750*/  LDL.LU R47, [R1+0x90] ;  /* 0x00009000012f7983 */ /* 0x001ea20000300800 */
[----:B------:R-:W-:Y:S01]  /*92760*/  ISETP.LT.AND P5, PT, R60, c[0x0][0x178], !P4 ;  /* 0x00005e003c007a0c */ /* 0x000fe200067a1270 */
[C---:B------:R-:W-:Y:S01]  /*92770*/  IMAD.WIDE R52, R0.reuse, 0x2, R50 ;  /* 0x0000000200347825 */ /* 0x040fe200078e0232 */
[----:B------:R-:W-:-:S03]  /*92780*/  IADD3 R46, R0, c[0x0][0x198], RZ ;  /* 0x00006600002e7a10 */ /* 0x000fc60007ffe0ff */
[----:B------:R-:W-:Y:S01]  /*92790*/  IMAD.WIDE R44, R0, 0x2, R48 ;  /* 0x00000002002c7825 */ /* 0x000fe200078e0230 */
[----:B----4-:R-:W-:Y:S02]  /*927a0*/  PRMT R54, R58, 0x7632, R54 ;  /* 0x000076323a367816 */ /* 0x010fe40000000036 */
[----:B------:R-:W-:Y:S02]  /*927b0*/  ISETP.LT.AND P4, PT, R61, c[0x0][0x178], !P4 ;  /* 0x00005e003d007a0c */ /* 0x000fe40006781270 */
[----:B------:R-:W-:Y:S01]  /*927c0*/  IADD3 R0, R46, c[0x0][0x198], RZ ;  /* 0x000066002e007a10 */ /* 0x000fe20007ffe0ff */
[----:B--2---:R-:W-:Y:S01]  /*927d0*/  @P6 STG.E.U16 [R52.64], R47 ;  /* 0x0000002f34006986 */ /* 0x004fe2000c101506 */
[----:B------:R-:W-:-:S03]  /*927e0*/  PRMT R3, R47, 0x7632, R3 ;  /* 0x000076322f037816 */ /* 0x000fc60000000003 */
[----:B------:R0:W-:Y:S01]  /*927f0*/  @P2 STG.E.U16 [R44.64], R58 ;  /* 0x0000003a2c002986 */ /* 0x0001e2000c101506 */
[----:B------:R-:W-:Y:S02]  /*92800*/  ISETP.LT.AND P6, PT, R60, c[0x0][0x178], !P3 ;  /* 0x00005e003c007a0c */ /* 0x000fe40005fc1270 */
[----:B------:R-:W-:Y:S02]  /*92810*/  ISETP.LT.AND P2, PT, R61, c[0x0][0x178], !P3 ;  /* 0x00005e003d007a0c */ /* 0x000fe40005f41270 */
[----:B------:R-:W-:Y:S01]  /*92820*/  ISETP.GE.AND P3, PT, R56, c[0x0][0x17c], PT ;  /* 0x00005f0038007a0c */ /* 0x000fe20003f66270 */
[----:B0-----:R-:W-:Y:S01]  /*92830*/  IMAD.WIDE R44, R46, 0x2, R50 ;  /* 0x000000022e2c7825 */ /* 0x001fe200078e0232 */
[----:B------:R-:W2:Y:S04]  /*92840*/  LDL.LU R58, [R1+0xe0] ;  /* 0x0000e000013a7983 */ /* 0x000ea80000300800 */
[----:B------:R0:W-:Y:S01]  /*92850*/  @P5 STG.E.U16 [R44.64], R3 ;  /* 0x000000032c005986 */ /* 0x0001e2000c101506 */
[----:B---3--:R-:W-:-:S03]  /*92860*/  ISETP.GE.AND P5, PT, R43, c[0x0][0x17c], PT ;  /* 0x00005f002b007a0c */ /* 0x008fc60003fa6270 */
[----:B------:R-:W3:Y:S04]  /*92870*/  LDL.LU R56, [R1+0x28dc] ;  /* 0x0028dc0001387983 */ /* 0x000ee80000300800 */
[----:B------:R-:W4:Y:S01]  /*92880*/  LDL.LU R43, [R1+0x28e0] ;  /* 0x0028e000012b7983 */ /* 0x000f220000300800 */
        /* <DEDUP_REMOVED lines=12> */
[----:B0-----:R-:W2:Y:S01]  /*92950*/  LDL.LU R57, [R1+0xa4] ;  /* 0x0000a40001397983 */ /* 0x001ea20000300800 */
[----:B------:R-:W-:Y:S01]  /*92960*/  ISETP.LT.AND P6, PT, R60, c[0x0][0x178], !P3 ;  /* 0x00005e003c007a0c */ /* 0x000fe20005fc1270 */
[C---:B-1----:R-:W-:Y:S01]  /*92970*/  IMAD.WIDE R44, R46.reuse, 0x2, R50 ;  /* 0x000000022e2c7825 */ /* 0x042fe200078e0232 */
[----:B------:R-:W-:Y:S01]  /*92980*/  ISETP.LT.AND P2, PT, R61, c[0x0][0x178], !P3 ;  /* 0x00005e003d007a0c */ /* 0x000fe20005f41270 */
[----:B------:R-:W2:Y:S02]  /*92990*/  LDL.LU R59, [R1+0x84] ;  /* 0x00008400013b7983 */ /* 0x000ea40000300800 */
[----:B------:R-:W-:-:S02]  /*929a0*/  IMAD.WIDE R46, R46, 0x2, R48 ;  /* 0x000000022e2e7825 */ /* 0x000fc400078e0230 */
[----:B------:R-:W-:Y:S04]  /*929b0*/  @P4 STG.E.U16 [R44.64], R3 ;  /* 0x000000032c004986 */ /* 0x000fe8000c101506 */
[----:B------:R0:W-:Y:S01]  /*929c0*/  @P5 STG.E.U16 [R46.64], R54 ;  /* 0x000000362e005986 */ /* 0x0001e2000c101506 */
[----:B---3--:R-:W-:-:S03]  /*929d0*/  ISETP.GE.AND P3, PT, R56, c[0x0][0x17c], PT ;  /* 0x00005f0038007a0c */ /* 0x008fc60003f66270 */
[----:B------:R-:W3:Y:S01]  /*929e0*/  LDL.LU R56, [R1+0x28e4] ;  /* 0x0028e40001387983 */ /* 0x000ee20000300800 */
[----:B----4-:R-:W-:-:S03]  /*929f0*/  ISETP.GE.AND P4, PT, R43, c[0x0][0x17c], PT ;  /* 0x00005f002b007a0c */ /* 0x010fc60003f86270 */
[----:B------:R-:W4:Y:S04]  /*92a00*/  LDL.LU R43, [R1+0x28e8] ;  /* 0x0028e800012b7983 */ /* 0x000f280000300800 */
[----:B0-----:R-:W3:Y:S01]  /*92a10*/  LDL.LU R47, [R1+0x5a0] ;  /* 0x0005a000012f7983 */ /* 0x001ee20000300800 */
[----:B------:R-:W-:Y:S01]  /*92a20*/  ISETP.LT.AND P5, PT, R60, c[0x0][0x178], !P4 ;  /* 0x00005e003c007a0c */ /* 0x000fe200067a1270 */
[C---:B------:R-:W-:Y:S01]  /*92a30*/  IMAD.WIDE R52, R0.reuse, 0x2, R50 ;  /* 0x0000000200347825 */ /* 0x040fe200078e0232 */
[----:B------:R-:W-:-:S03]  /*92a40*/  IADD3 R46, R0, c[0x0][0x198], RZ ;  /* 0x00006600002e7a10 */ /* 0x000fc60007ffe0ff */
[----:B------:R-:W-:Y:S01]  /*92a50*/  IMAD.WIDE R44, R0, 0x2, R48 ;  /* 0x00000002002c7825 */ /* 0x000fe200078e0230 */
[----:B--2---:R-:W-:Y:S02]  /*92a60*/  PRMT R54, R58, 0x7632, R54 ;  /* 0x000076323a367816 */ /* 0x004fe40000000036 */
[----:B------:R-:W-:Y:S02]  /*92a70*/  ISETP.LT.AND P4, PT, R61, c[0x0][0x178], !P4 ;  /* 0x00005e003d007a0c */ /* 0x000fe40006781270 */
[----:B------:R-:W-:Y:S01]  /*92a80*/  IADD3 R0, R46, c[0x0][0x198], RZ ;  /* 0x000066002e007a10 */ /* 0x000fe20007ffe0ff */
[----:B---3--:R-:W-:Y:S01]  /*92a90*/  @P6 STG.E.U16 [R52.64], R47 ;  /* 0x0000002f34006986 */ /* 0x008fe2000c101506 */
        /* <DEDUP_REMOVED lines=8> */
[----:B----4-:R-:W-:-:S03]  /*92b20*/  ISETP.GE.AND P5, PT, R43, c[0x0][0x17c], PT ;  /* 0x00005f002b007a0c */ /* 0x010fc60003fa6270 */
        /* <DEDUP_REMOVED lines=120> */
[----:B------:R-:W-:Y:S01]  /*932b0*/  ISETP.LT.AND P4, PT, R61, c[0x0][0x178], !P4 ;  /* 0x00005e003d007a0c */ /* 0x000fe20006781270 */
        /* <DEDUP_REMOVED lines=12> */
[C---:B------:R-:W-:Y:S01]  /*93380*/  IMAD.WIDE R46, R3.reuse, 0x2, R48 ;  /* 0x00000002032e7825 */ /* 0x040fe200078e0230 */
[----:B------:R-:W-:-:S04]  /*93390*/  IADD3 R0, R3, c[0x0][0x198], RZ ;  /* 0x0000660003007a10 */ /* 0x000fc80007ffe0ff */
        /* <DEDUP_REMOVED lines=143> */
[----:B0-----:R-:W4:Y:S01]  /*93c90*/  LDL.LU R58, [R1+0x140] ;  /* 0x00014000013a7983 */ /* 0x001f220000300800 */
[----:B-1----:R-:W-:-:S03]  /*93ca0*/  IMAD.WIDE R44, R46, 0x2, R50 ;  /* 0x000000022e2c7825 */ /* 0x002fc600078e0232 */
[----:B------:R-:W4:Y:S01]  /*93cb0*/  LDL.LU R59, [R1+0x130] ;  /* 0x00013000013b7983 */ /* 0x000f220000300800 */
[----:B------:R-:W-:-:S03]  /*93cc0*/  IMAD.WIDE R46, R46, 0x2, R48 ;  /* 0x000000022e2e7825 */ /* 0x000fc600078e0230 */
[----:B------:R-:W-:Y:S04]  /*93cd0*/  @P3 STG.E.U16 [R44.64], R3 ;  /* 0x000000032c003986 */ /* 0x000fe8000c101506 */
[----:B------:R0:W-:Y:S01]  /*93ce0*/  @P4 STG.E.U16 [R46.64], R54 ;  /* 0x000000362e004986 */ /* 0x0001e2000c101506 */
[----:B--2---:R-:W-:-:S03]  /*93cf0*/  ISETP.GE.AND P2, PT, R56, c[0x0][0x17c], PT ;  /* 0x00005f0038007a0c */ /* 0x004fc60003f46270 */
[----:B------:R-:W2:Y:S01]  /*93d00*/  LDL.LU R56, [R1+0x2954] ;  /* 0x0029540001387983 */ /* 0x000ea20000300800 */
[----:B---3--:R-:W-:-:S03]  /*93d10*/  ISETP.GE.AND P3, PT, R43, c[0x0][0x17c], PT ;  /* 0x00005f002b007a0c */ /* 0x008fc60003f66270 */
[----:B------:R-:W3:Y:S04]  /*93d20*/  LDL.LU R43, [R1+0x2958] ;  /* 0x00295800012b7983 */ /* 0x000ee80000300800 */
[----:B0-----:R-:W2:Y:S01]  /*93d30*/  LDL.LU R47, [R1+0x100] ;  /* 0x00010000012f7983 */ /* 0x001ea20000300800 */
[----:B------:R-:W-:Y:S02]  /*93d40*/  ISETP.LT.AND P6, PT, R60, c[0x0][0x178], !P5 ;  /* 0x00005e003c007a0c */ /* 0x000fe40006fc1270 */
[----:B------:R-:W-:Y:S01]  /*93d50*/  ISETP.LT.AND P5, PT, R61, c[0x0][0x178], !P5 ;  /* 0x00005e003d007a0c */ /* 0x000fe20006fa1270 */
[----:B------:R-:W-:Y:S01]  /*93d60*/  IMAD.WIDE R52, R0, 0x2, R50 ;  /* 0x0000000200347825 */ /* 0x000fe200078e0232 */
[----:B------:R-:W-:Y:S02]  /*93d70*/  ISETP.LT.AND P4, PT, R60, c[0x0][0x178], !P3 ;  /* 0x00005e003c007a0c */ /* 0x000fe40005f81270 */
[C---:B------:R-:W-:Y:S01]  /*93d80*/  IADD3 R46, R0.reuse, c[0x0][0x198], RZ ;  /* 0x00006600002e7a10 */ /* 0x040fe20007ffe0ff */
[----:B------:R-:W-:Y:S01]  /*93d90*/  IMAD.WIDE R44, R0, 0x2, R48 ;  /* 0x00000002002c7825 */ /* 0x000fe200078e0230 */
[----:B----4-:R-:W-:-:S02]  /*93da0*/  PRMT R54, R57, 0x7632, R54 ;  /* 0x0000763239367816 */ /* 0x010fc40000000036 */
[----:B------:R-:W-:-:S03]  /*93db0*/  ISETP.LT.AND P3, PT, R61, c[0x0][0x178], !P3 ;  /* 0x00005e003d007a0c */ /* 0x000fc60005f61270 */
[----:B--2---:R-:W-:Y:S01]  /*93dc0*/  @P6 STG.E.U16 [R52.64], R47 ;  /* 0x0000002f34006986 */ /* 0x004fe2000c101506 */
[----:B------:R-:W-:-:S03]  /*93dd0*/  PRMT R3, R47, 0x7632, R3 ;  /* 0x000076322f037816 */ /* 0x000fc60000000003 */
[----:B------:R0:W-:Y:S01]  /*93de0*/  @P5 STG.E.U16 [R44.64], R57 ;  /* 0x000000392c005986 */ /* 0x0001e2000c101506 */
[----:B------:R-:W-:Y:S01]  /*93df0*/  ISETP.GE.AND P5, PT, R56, c[0x0][0x17c], PT ;  /* 0x00005f0038007a0c */ /* 0x000fe20003fa6270 */
[----:B0-----:R-:W-:Y:S02]  /*93e00*/  IMAD.WIDE R44, R46, 0x2, R50 ;  /* 0x000000022e2c7825 */ /* 0x001fe400078e0232 */
[----:B------:R-:W2:Y:S04]  /*93e10*/  LDL.LU R57, [R1+0x150] ;  /* 0x0001500001397983 */ /* 0x000ea80000300800 */
[----:B------:R0:W-:Y:S01]  /*93e20*/  @P4 STG.E.U16 [R44.64], R3 ;  /* 0x000000032c004986 */ /* 0x0001e2000c101506 */
[----:B---3--:R-:W-:-:S03]  /*93e30*/  ISETP.GE.AND P4, PT, R43, c[0x0][0x17c], PT ;  /* 0x00005f002b007a0c */ /* 0x008fc60003f86270 */
        /* <DEDUP_REMOVED lines=192> */
[----:B------:R-:W-:Y:S02]  /*94a40*/  PRMT R54, R59, 0x7632, R54 ;  /* 0x000076323b367816 */ /* 0x000fe40000000036 */
[----:B------:R-:W-:Y:S01]  /*94a50*/  ISETP.LT.AND P6, PT, R60, c[0x0][0x178], !P5 ;  /* 0x00005e003c007a0c */ /* 0x000fe20006fc1270 */
[----:B0-----:R-:W2:Y:S01]  /*94a60*/  LDL.LU R58, [R1+0x11c] ;  /* 0x00011c00013a7983 */ /* 0x001ea20000300800 */
[----:B-1----:R-:W-:Y:S01]  /*94a70*/  IMAD.WIDE R44, R46, 0x2, R50 ;  /* 0x000000022e2c7825 */ /* 0x002fe200078e0232 */
[----:B------:R-:W-:-:S02]  /*94a80*/  ISETP.LT.AND P2, PT, R61, c[0x0][0x178], !P5 ;  /* 0x00005e003d007a0c */ /* 0x000fc40006f41270 */
        /* <DEDUP_REMOVED lines=105> */
[----:B------:R0:W-:Y:S02]  /*95120*/  @P2 STG.E.U16 [R44.64], R58 ;  /* 0x0000003a2c002986 */ /* 0x0001e4000c101506 */
[----:B0-----:R-:W-:Y:S02]  /*95130*/  IMAD.WIDE R44, R46, 0x2, R50 ;  /* 0x000000022e2c7825 */ /* 0x001fe400078e0232 */
[----:B------:R-:W4:Y:S04]  /*95140*/  LDL.LU R58, [R1+0x120] ;  /* 0x00012000013a7983 */ /* 0x000f280000300800 */
[----:B------:R0:W-:Y:S01]  /*95150*/  @P3 STG.E.U16 [R44.64], R0 ;  /* 0x000000002c003986 */ /* 0x0001e2000c101506 */
[----:B--2---:R-:W-:-:S03]  /*95160*/  ISETP.GE.AND P2, PT, R56, c[0x0][0x17c], PT ;  /* 0x00005f0038007a0c */ /* 0x004fc60003f46270 */
[----:B------:R-:W2:Y:S01]  /*95170*/  LDL.LU R56, [R1+0x29cc] ;  /* 0x0029cc0001387983 */ /* 0x000ea20000300800 */
        /* <DEDUP_REMOVED lines=1700> */
[----:B------:R-:W-:-:S05]  /*9bbc0*/  IADD3 R0, R3, c[0x0][0x198], RZ ;  /* 0x0000660003007a10 */ /* 0x000fca0007ffe0ff */
[----:B------:R-:W-:Y:S02]  /*9bbd0*/  IMAD.WIDE R52, R0, 0x2, R50 ;  /* 0x0000000200347825 */ /* 0x000fe400078e0232 */
[----:B------:R0:W-:Y:S01]  /*9bbe0*/  @P3 STG.E.U16 [R46.64], R55 ;  /* 0x000000372e003986 */ /* 0x0001e2000c101506 */
[----:B------:R-:W-:Y:S01]  /*9bbf0*/  ISETP.LT.AND P3, PT, R60, c[0x0][0x178], !P0 ;  /* 0x00005e003c007a0c */ /* 0x000fe20004761270 */
        /* <DEDUP_REMOVED lines=11> */
[C---:B------:R-:W-:Y:S02]  /*9bcb0*/  ISETP.LT.AND P0, PT, R61.reuse, c[0x0][0x178], !P0 ;  /* 0x00005e003d007a0c */ /* 0x040fe40004701270 */
[----:B------:R-:W-:Y:S02]  /*9bcc0*/  ISETP.LT.AND P6, PT, R60, c[0x0][0x178], !P2 ;  /* 0x00005e003c007a0c */ /* 0x000fe400057c1270 */
[C---:B------:R-:W-:Y:S01]  /*9bcd0*/  IADD3 R54, R46.reuse, c[0x0][0x198], RZ ;  /* 0x000066002e367a10 */ /* 0x040fe20007ffe0ff */
[----:B------:R-:W-:Y:S01]  /*9bce0*/  IMAD.WIDE R46, R46, 0x2, R48 ;  /* 0x000000022e2e7825 */ /* 0x000fe200078e0230 */
[----:B------:R-:W-:-:S03]  /*9bcf0*/  ISETP.LT.AND P2, PT, R61, c[0x0][0x178], !P2 ;  /* 0x00005e003d007a0c */ /* 0x000fc60005741270 */
[----:B------:R-:W-:-:S04]  /*9bd00*/  IMAD.WIDE R52, R54, 0x2, R50 ;  /* 0x0000000236347825 */ /* 0x000fc800078e0232 */
[----:B------:R1:W-:Y:S01]  /*9bd10*/  @P0 STG.E.U16 [R46.64], R3 ;  /* 0x000000032e000986 */ /* 0x0003e2000c101506 */
[----:B------:R-:W-:Y:S01]  /*9bd20*/  ISETP.LT.AND P0, PT, R60, c[0x0][0x178], !P5 ;  /* 0x00005e003c007a0c */ /* 0x000fe20006f01270 */
[----:B0-----:R-:W-:Y:S02]  /*9bd30*/  IMAD.WIDE R44, R54, 0x2, R48 ;  /* 0x00000002362c7825 */ /* 0x001fe400078e0230 */
[----:B------:R0:W-:Y:S01]  /*9bd40*/  @P6 STG.E.U16 [R52.64], R58 ;  /* 0x0000003a34006986 */ /* 0x0001e2000c101506 */
[----:B------:R-:W-:-:S03]  /*9bd50*/  ISETP.GE.AND P4, PT, R57, c[0x0][0x17c], PT ;  /* 0x00005f0039007a0c */ /* 0x000fc60003f86270 */
[----:B------:R4:W-:Y:S01]  /*9bd60*/  @P2 STG.E.U16 [R44.64], R59 ;  /* 0x0000003b2c002986 */ /* 0x0009e2000c101506 */
[----:B-1----:R-:W-:-:S03]  /*9bd70*/  IADD3 R3, R54, c[0x0][0x198], RZ ;  /* 0x0000660036037a10 */ /* 0x002fc60007ffe0ff */
[----:B------:R-:W3:Y:S01]  /*9bd80*/  LDL.LU R57, [R1+0x47c] ;  /* 0x00047c0001397983 */ /* 0x000ee20000300800 */
[----:B------:R-:W-:Y:S02]  /*9bd90*/  PRMT R54, R58, 0x7632, R54 ;  /* 0x000076323a367816 */ /* 0x000fe40000000036 */
[----:B------:R-:W-:Y:S01]  /*9bda0*/  PRMT R55, R59, 0x7632, R55 ;  /* 0x000076323b377816 */ /* 0x000fe20000000037 */
[----:B0-----:R-:W3:Y:S01]  /*9bdb0*/  LDL.LU R58, [R1+0x4b0] ;  /* 0x0004b000013a7983 */ /* 0x001ee20000300800 */
[----:B----4-:R-:W-:-:S03]  /*9bdc0*/  IMAD.WIDE R44, R3, 0x2, R50 ;  /* 0x00000002032c7825 */ /* 0x010fc600078e0232 */
        /* <DEDUP_REMOVED lines=17> */
[----:B------:R-:W-:Y:S01]  /*9bee0*/  PRMT R3, R57, 0x7632, R3 ;  /* 0x0000763239037816 */ /* 0x000fe20000000003 */
[----:B----4-:R-:W-:Y:S01]  /*9bef0*/  @P6 STG.E.U16 [R52.64], R54 ;  /* 0x0000003634006986 */ /* 0x010fe2000c101506 */
        /* <DEDUP_REMOVED lines=17> */
[C---:B0-----:R-:W-:Y:S01]  /*9c010*/  IMAD.WIDE R44, R54.reuse, 0x2, R48 ;  /* 0x00000002362c7825 */ /* 0x041fe200078e0230 */
[----:B------:R-:W-:Y:S01]  /*9c020*/  ISETP.LT.AND P2, PT, R61, c[0x0][0x178], !P2 ;  /* 0x00005e003d007a0c */ /* 0x000fe20005741270 */
[----:B------:R0:W-:Y:S04]  /*9c030*/  @P6 STG.E.U16 [R52.64], R58 ;  /* 0x0000003a34006986 */ /* 0x0001e8000c101506 */
[----:B------:R0:W-:Y:S01]  /*9c040*/  @P3 STG.E.U16 [R44.64], R59 ;  /* 0x0000003b2c003986 */ /* 0x0001e2000c101506 */
[----:B-1----:R-:W-:Y:S02]  /*9c050*/  IADD3 R46, R54, c[0x0][0x198], RZ ;  /* 0x00006600362e7a10 */ /* 0x002fe40007ffe0ff */
[----:B------:R-:W-:-:S02]  /*9c060*/  PRMT R3, R58, 0x7632, R3 ;  /* 0x000076323a037816 */ /* 0x000fc40000000003 */
[C---:B------:R-:W-:Y:S01]  /*9c070*/  IADD3 R0, R46.reuse, c[0x0][0x198], RZ ;  /* 0x000066002e007a10 */ /* 0x040fe20007ffe0ff */
[----:B0-----:R-:W4:Y:S01]  /*9c080*/  LDL.LU R58, [R1+0x4e0] ;  /* 0x0004e000013a7983 */ /* 0x001f220000300800 */
[----:B------:R-:W-:Y:S01]  /*9c090*/  PRMT R54, R59, 0x7632, R54 ;  /* 0x000076323b367816 */ /* 0x000fe20000000036 */
[----:B------:R-:W-:Y:S01]  /*9c0a0*/  IMAD.WIDE R44, R46, 0x2, R50 ;  /* 0x000000022e2c7825 */ /* 0x000fe200078e0232 */
[----:B------:R-:W-:Y:S01]  /*9c0b0*/  ISETP.LT.AND P6, PT, R60, c[0x0][0x178], !P0 ;  /* 0x00005e003c007a0c */ /* 0x000fe200047c1270 */
[----:B------:R-:W4:Y:S02]  /*9c0c0*/  LDL.LU R59, [R1+0x4d0] ;  /* 0x0004d000013b7983 */ /* 0x000f240000300800 */
[----:B------:R-:W-:Y:S01]  /*9c0d0*/  IMAD.WIDE R46, R46, 0x2, R48 ;  /* 0x000000022e2e7825 */ /* 0x000fe200078e0230 */
[----:B------:R-:W-:Y:S01]  /*9c0e0*/  ISETP.LT.AND P3, PT, R61, c[0x0][0x178], !P0 ;  /* 0x00005e003d007a0c */ /* 0x000fe20004761270 */
        /* <DEDUP_REMOVED lines=24> */
[----:B------:R-:W-:Y:S01]  /*9c270*/  ISETP.LT.AND P6, PT, R60, c[0x0][0x178], !P5 ;  /* 0x00005e003c007a0c */ /* 0x000fe20006fc1270 */
        /* <DEDUP_REMOVED lines=322> */
[C---:B------:R-:W-:Y:S02]  /*9d6a0*/  IMAD.WIDE R44, R46.reuse, 0x2, R50 ;  /* 0x000000022e2c7825 */ /* 0x040fe400078e0232 */
[----:B------:R-:W4:Y:S02]  /*9d6b0*/  LDL.LU R59, [R1+0x5d0] ;  /* 0x0005d000013b7983 */ /* 0x000f240000300800 */
[----:B------:R-:W-:Y:S02]  /*9d6c0*/  IMAD.WIDE R46, R46, 0x2, R48 ;  /* 0x000000022e2e7825 */ /* 0x000fe400078e0230 */
        /* <DEDUP_REMOVED lines=574> */
[----:B---3--:R-:W-:Y:S02]  /*9fab0*/  ISETP.GE.AND P0, PT, R56, c[0x0][0x17c], PT ;  /* 0x00005f0038007a0c */ /* 0x008fe40003f06270 */
[----:B----4-:R-:W-:Y:S02]  /*9fac0*/  ISETP.GE.AND P5, PT, R43, c[0x0][0x17c], PT ;  /* 0x00005f002b007a0c */ /* 0x010fe40003fa6270 */
[----:B------:R-:W3:Y:S04]  /*9fad0*/  LDL.LU R43, [R1+0x2da8] ;  /* 0x002da800012b7983 */ /* 0x000ee80000300800 */
[----:B------:R-:W4:Y:S04]  /*9fae0*/  LDL.LU R56, [R1+0x2da4] ;  /* 0x002da40001387983 */ /* 0x000f280000300800 */
[----:B0-----:R-:W3:Y:S01]  /*9faf0*/  LDL.LU R47, [R1+0x688] ;  /* 0x00068800012f7983 */ /* 0x001ee20000300800 */
[----:B------:R-:W-:-:S02]  /*9fb00*/  ISETP.LT.AND P6, PT, R60, c[0x0][0x178], !P3 ;  /* 0x00005e003c007a0c */ /* 0x000fc40005fc1270 */
[----:B------:R-:W-:Y:S01]  /*9fb10*/  ISETP.LT.AND P3, PT, R61, c[0x0][0x178], !P3 ;  /* 0x00005e003d007a0c */ /* 0x000fe20005f61270 */
[----:B------:R-:W-:Y:S01]  /*9fb20*/  IMAD.WIDE R52, R0, 0x2, R50 ;  /* 0x0000000200347825 */ /* 0x000fe200078e0232 */
[----:B------:R-:W-:Y:S02]  /*9fb30*/  ISETP.LT.AND P1, PT, R60, c[0x0][0x178], !P2 ;  /* 0x00005e003c007a0c */ /* 0x000fe40005721270 */
[C---:B------:R-:W-:Y:S01]  /*9fb40*/  IADD3 R46, R0.reuse, c[0x0][0x198], RZ ;  /* 0x00006600002e7a10 */ /* 0x040fe20007ffe0ff */
        /* <DEDUP_REMOVED lines=23> */
[----:B------:R-:W-:Y:S04]  /*9fcc0*/  @P6 STG.E.U16 [R52.64], R58 ;  /* 0x0000003a34006986 */ /* 0x000fe8000c101506 */
[----:B------:R0:W-:Y:S01]  /*9fcd0*/  @P4 STG.E.U16 [R44.64], R59 ;  /* 0x0000003b2c004986 */ /* 0x0001e2000c101506 */
[----:B-1----:R-:W-:Y:S01]  /*9fce0*/  PRMT R54, R58, 0x7632, R54 ;  /* 0x000076323a367816 */ /* 0x002fe20000000036 */
[----:B------:R-:W-:Y:S01]  /*9fcf0*/  IMAD.WIDE R46, R3, 0x2, R48 ;  /* 0x00000002032e7825 */ /* 0x000fe200078e0230 */
[----:B------:R-:W-:-:S03]  /*9fd00*/  PRMT R55, R59, 0x7632, R55 ;  /* 0x000076323b377816 */ /* 0x000fc60000000037 */
[----:B0-----:R-:W-:-:S05]  /*9fd10*/  IMAD.WIDE R44, R3, 0x2, R50 ;  /* 0x00000002032c7825 */ /* 0x001fca00078e0232 */
[----:B------:R0:W-:Y:S04]  /*9fd20*/  @P2 STG.E.U16 [R44.64], R54 ;  /* 0x000000362c002986 */ /* 0x0001e8000c101506 */
[----:B------:R1:W-:Y:S01]  /*9fd30*/  @P0 STG.E.U16 [R46.64], R55 ;  /* 0x000000372e000986 */ /* 0x0003e2000c101506 */
[----:B--2---:R-:W-:-:S03]  /*9fd40*/  ISETP.GE.AND P4, PT, R57, c[0x0][0x17c], PT ;  /* 0x00005f0039007a0c */ /* 0x004fc60003f86270 */
[----:B------:R-:W2:Y:S04]  /*9fd50*/  LDL.LU R57, [R1+0x66c] ;  /* 0x00066c0001397983 */ /* 0x000ea80000300800 */
[----:B------:R-:W2:Y:S04]  /*9fd60*/  LDL.LU R58, [R1+0x65c] ;  /* 0x00065c00013a7983 */ /* 0x000ea80000300800 */
[----:B0-----:R-:W2:Y:S01]  /*9fd70*/  LDL.LU R54, [R1+0x62c] ;  /* 0x00062c0001367983 */ /* 0x001ea20000300800 */
[----:B----4-:R-:W-:-:S03]  /*9fd80*/  ISETP.GE.AND P2, PT, R56, c[0x0][0x17c], PT ;  /* 0x00005f0038007a0c */ /* 0x010fc60003f46270 */
[----:B------:R-:W4:Y:S04]  /*9fd90*/  LDL.LU R59, [R1+0x2db8] ;  /* 0x002db800013b7983 */ /* 0x000f280000300800 */
[----:B------:R-:W3:Y:S04]  /*9fda0*/  LDL.LU R56, [R1+0x2db4] ;  /* 0x002db40001387983 */ /* 0x000ee80000300800 */
[----:B-1----:R-:W3:Y:S01]  /*9fdb0*/  LDL.LU R47, [R1+0x5cc] ;  /* 0x0005cc00012f7983 */ /* 0x002ee20000300800 */
[----:B------:R-:W-:Y:S02]  /*9fdc0*/  ISETP.LT.AND P6, PT, R60, c[0x0][0x178], !P5 ;  /* 0x00005e003c007a0c */ /* 0x000fe40006fc1270 */
[----:B------:R-:W-:-:S02]  /*9fdd0*/  ISETP.LT.AND P5, PT, R61, c[0x0][0x178], !P5 ;  /* 0x00005e003d007a0c */ /* 0x000fc40006fa1270 */
[----:B------:R-:W-:Y:S02]  /*9fde0*/  IADD3 R0, R3, c[0x0][0x198], RZ ;  /* 0x0000660003007a10 */ /* 0x000fe40007ffe0ff */
[----:B------:R-:W-:-:S03]  /*9fdf0*/  ISETP.LT.AND P0, PT, R60, c[0x0][0x178], !P3 ;  /* 0x00005e003c007a0c */ /* 0x000fc60005f01270 */
[C---:B------:R-:W-:Y:S01]  /*9fe00*/  IMAD.WIDE R52, R0.reuse, 0x2, R50 ;  /* 0x0000000200347825 */ /* 0x040fe200078e0232 */
[----:B------:R-:W-:-:S03]  /*9fe10*/  IADD3 R46, R0, c[0x0][0x198], RZ ;  /* 0x00006600002e7a10 */ /* 0x000fc60007ffe0ff */
[----:B------:R-:W-:Y:S01]  /*9fe20*/  IMAD.WIDE R44, R0, 0x2, R48 ;  /* 0x00000002002c7825 */ /* 0x000fe200078e0230 */
[----:B------:R-:W-:Y:S01]  /*9fe30*/  ISETP.LT.AND P3, PT, R61, c[0x0][0x178], !P3 ;  /* 0x00005e003d007a0c */ /* 0x000fe20005f61270 */
[----:B--2---:R-:W-:Y:S01]  /*9fe40*/  @P6 STG.E.U16 [R52.64], R54 ;  /* 0x0000003634006986 */ /* 0x004fe2000c101506 */
[----:B------:R-:W-:-:S03]  /*9fe50*/  PRMT R0, R54, 0x7632, R0 ;  /* 0x0000763236007816 */ /* 0x000fc60000000000 */
[----:B---3--:R0:W-:Y:S01]  /*9fe60*/  @P5 STG.E.U16 [R44.64], R47 ;  /* 0x0000002f2c005986 */ /* 0x0081e2000c101506 */
[----:B----4-:R-:W-:-:S03]  /*9fe70*/  ISETP.GE.AND P5, PT, R59, c[0x0][0x17c], PT ;  /* 0x00005f003b007a0c */ /* 0x010fc60003fa6270 */
[----:B------:R-:W2:Y:S01]  /*9fe80*/  LDL.LU R59, [R1+0x67c] ;  /* 0x00067c00013b7983 */ /* 0x000ea20000300800 */
[----:B0-----:R-:W-:-:S05]  /*9fe90*/  IMAD.WIDE R44, R46, 0x2, R50 ;  /* 0x000000022e2c7825 */ /* 0x001fca00078e0232 */
[----:B------:R0:W-:Y:S01]  /*9fea0*/  @P0 STG.E.U16 [R44.64], R0 ;  /* 0x000000002c000986 */ /* 0x0001e2000c101506 */
[----:B------:R-:W-:-:S03]  /*9feb0*/  ISETP.GE.AND P0, PT, R56, c[0x0][0x17c], PT ;  /* 0x00005f0038007a0c */ /* 0x000fc60003f06270 */
[----:B0-----:R-:W3:Y:S04]  /*9fec0*/  LDL.LU R0, [R1+0x2dbc] ;  /* 0x002dbc0001007983 */ /* 0x001ee80000300800 */
[----:B------:R-:W4:Y:S01]  /*9fed0*/  LDL.LU R56, [R1+0x2dc0] ;  /* 0x002dc00001387983 */ /* 0x000f220000300800 */
[----:B------:R-:W-:Y:S02]  /*9fee0*/  ISETP.LT.AND P6, PT, R60, c[0x0][0x178], !P1 ;  /* 0x00005e003c007a0c */ /* 0x000fe40004fc1270 */
[----:B------:R-:W-:Y:S02]  /*9fef0*/  PRMT R3, R47, 0x7632, R3 ;  /* 0x000076322f037816 */ /* 0x000fe40000000003 */
[C---:B------:R-:W-:Y:S01]  /*9ff00*/  IADD3 R54, R46.reuse, c[0x0][0x198], RZ ;  /* 0x000066002e367a10 */ /* 0x040fe20007ffe0ff */
[----:B------:R-:W-:Y:S01]  /*9ff10*/  IMAD.WIDE R46, R46, 0x2, R48 ;  /* 0x000000022e2e7825 */ /* 0x000fe200078e0230 */
[----:B------:R-:W-:-:S04]  /*9ff20*/  ISETP.LT.AND P1, PT, R61, c[0x0][0x178], !P1 ;  /* 0x00005e003d007a0c */ /* 0x000fc80004f21270 */
[----:B------:R0:W-:Y:S01]  /*9ff30*/  @P3 STG.E.U16 [R46.64], R3 ;  /* 0x000000032e003986 */ /* 0x0001e2000c101506 */
[----:B------:R-:W-:Y:S01]  /*9ff40*/  ISETP.LT.AND P3, PT, R60, c[0x0][0x178], !P4 ;  /* 0x00005e003c007a0c */ /* 0x000fe20006761270 */
[----:B------:R-:W-:-:S04]  /*9ff50*/  IMAD.WIDE R52, R54, 0x2, R50 ;  /* 0x0000000236347825 */ /* 0x000fc800078e0232 */
[C---:B------:R-:W-:Y:S01]  /*9ff60*/  IMAD.WIDE R44, R54.reuse, 0x2, R48 ;  /* 0x00000002362c7825 */ /* 0x040fe200078e0230 */
[----:B------:R-:W-:Y:S01]  /*9ff70*/  @P6 STG.E.U16 [R52.64], R57 ;  /* 0x0000003934006986 */ /* 0x000fe2000c101506 */
[----:B0-----:R-:W-:-:S03]  /*9ff80*/  IADD3 R3, R54, c[0x0][0x198], RZ ;  /* 0x0000660036037a10 */ /* 0x001fc60007ffe0ff */
[----:B------:R0:W-:Y:S01]  /*9ff90*/  @P1 STG.E.U16 [R44.64], R58 ;  /* 0x0000003a2c001986 */ /* 0x0001e2000c101506 */
[----:B------:R-:W-:Y:S02]  /*9ffa0*/  PRMT R54, R57, 0x7632, R54 ;  /* 0x0000763239367816 */ /* 0x000fe40000000036 */
[----:B------:R-:W-:Y:S01]  /*9ffb0*/  PRMT R55, R58, 0x7632, R55 ;  /* 0x000076323a377816 */ /* 0x000fe20000000037 */
[----:B0-----:R-:W-:Y:S01]  /*9ffc0*/  IMAD.WIDE R44, R3, 0x2, R50 ;  /* 0x00000002032c7825 */ /* 0x001fe200078e0232 */
[----:B------:R-:W2:Y:S04]  /*9ffd0*/  LDL.LU R58, [R1+0x6a0] ;  /* 0x0006a000013a7983 */ /* 0x000ea80000300800 */
[----:B------:R0:W-:Y:S04]  /*9ffe0*/  @P3 STG.E.U16 [R44.64], R54 ;  /* 0x000000362c003986 */ /* 0x0001e8000c101506 */
[----:B0-----:R-:W2:Y:S04]  /*9fff0*/  LDL.LU R54, [R1+0x68c] ;  /* 0x00068c0001367983 */ /* 0x001ea80000300800 */
[----:B------:R-:W2:Y:S01]  /*a0000*/  LDL.LU R57, [R1+0x2dc8] ;  /* 0x002dc80001397983 */ /* 0x000ea20000300800 */
[----:B----4-:R-:W-:-:S03]  /*a0010*/  ISETP.GE.AND P3, PT, R56, c[0x0][0x17c], PT ;  /* 0x00005f0038007a0c */ /* 0x010fc60003f66270 */
[----:B------:R-:W4:Y:S01]  /*a0020*/  LDL.LU R56, [R1+0x2dc4] ;  /* 0x002dc40001387983 */ /* 0x000f220000300800 */
[----:B------:R-:W-:Y:S01]  /*a0030*/  ISETP.LT.AND P4, PT, R61, c[0x0][0x178], !P4 ;  /* 0x00005e003d007a0c */ /* 0x000fe20006781270 */
[----:B------:R-:W-:Y:S01]  /*a0040*/  IMAD.WIDE R46, R3, 0x2, R48 ;  /* 0x00000002032e7825 */ /* 0x000fe200078e0230 */
[----:B------:R-:W-:Y:S02]  /*a0050*/  ISETP.LT.AND P6, PT, R60, c[0x0][0x178], !P2 ;  /* 0x00005e003c007a0c */ /* 0x000fe400057c1270 */
[----:B------:R-:W-:Y:S02]  /*a0060*/  ISETP.LT.AND P2, PT, R61, c[0x0][0x178], !P2 ;  /* 0x00005e003d007a0c */ /* 0x000fe40005741270 */
[----:B---3--:R-:W-:Y:S02]  /*a0070*/  ISETP.GE.AND P1, PT, R0, c[0x0][0x17c], PT ;  /* 0x00005f0000007a0c */ /* 0x008fe40003f26270 */
[----:B------:R-:W-:-:S05]  /*a0080*/  IADD3 R0, R3, c[0x0][0x198], RZ ;  /* 0x0000660003007a10 */ /* 0x000fca0007ffe0ff */
[----:B------:R0:W-:Y:S01]  /*a0090*/  @P4 STG.E.U16 [R46.64], R55 ;  /* 0x000000372e004986 */ /* 0x0001e2000c101506 */
[----:B------:R-:W-:Y:S01]  /*a00a0*/  ISETP.LT.AND P4, PT, R60, c[0x0][0x178], !P5 ;  /* 0x00005e003c007a0c */ /* 0x000fe20006f81270 */
[----:B------:R-:W-:-:S04]  /*a00b0*/  IMAD.WIDE R52, R0, 0x2, R50 ;  /* 0x0000000200347825 */ /* 0x000fc800078e0232 */
[C---:B------:R-:W-:Y:S01]  /*a00c0*/  IMAD.WIDE R44, R0.reuse, 0x2, R48 ;  /* 0x00000002002c7825 */ /* 0x040fe200078e0230 */
[----:B0-----:R-:W-:Y:S02]  /*a00d0*/  IADD3 R46, R0, c[0x0][0x198], RZ ;  /* 0x00006600002e7a10 */ /* 0x001fe40007ffe0ff */
[----:B--2---:R-:W-:Y:S01]  /*a00e0*/  PRMT R3, R59, 0x7632, R3 ;  /* 0x000076323b037816 */ /* 0x004fe20000000003 */
[----:B------:R-:W-:Y:S01]  /*a00f0*/  @P6 STG.E.U16 [R52.64], R54 ;  /* 0x0000003634006986 */ /* 0x000fe2000c101506 */
[----:B------:R-:W-:-:S03]  /*a0100*/  PRMT R0, R54, 0x7632, R0 ;  /* 0x0000763236007816 */ /* 0x000fc60000000000 */
[----:B------:R0:W-:Y:S02]  /*a0110*/  @P2 STG.E.U16 [R44.64], R59 ;  /* 0x0000003b2c002986 */ /* 0x0001e4000c101506 */
[----:B0-----:R-:W-:Y:S02]  /*a0120*/  IMAD.WIDE R44, R46, 0x2, R50 ;  /* 0x000000022e2c7825 */ /* 0x001fe400078e0232 */
[----:B------:R-:W2:Y:S04]  /*a0130*/  LDL.LU R59, [R1+0x690] ;  /* 0x00069000013b7983 */ /* 0x000ea80000300800 */
[----:B------:R0:W-:Y:S01]  /*a0140*/  @P4 STG.E.U16 [R44.64], R0 ;  /* 0x000000002c004986 */ /* 0x0001e2000c101506 */
[----:B------:R-:W-:-:S03]  /*a0150*/  ISETP.GE.AND P2, PT, R57, c[0x0][0x17c], PT ;  /* 0x00005f0039007a0c */ /* 0x000fc60003f46270 */
[----:B0-----:R-:W3:Y:S04]  /*a0160*/  LDL.LU R0, [R1+0x6c0] ;  /* 0x0006c00001007983 */ /* 0x001ee80000300800 */
[----:B------:R-:W2:Y:S01]  /*a0170*/  LDL.LU R57, [R1+0x2dd0] ;  /* 0x002dd00001397983 */ /* 0x000ea20000300800 */
[----:B----4-:R-:W-:-:S03]  /*a0180*/  ISETP.GE.AND P4, PT, R56, c[0x0][0x17c], PT ;  /* 0x00005f0038007a0c */ /* 0x010fc60003f86270 */
[----:B------:R-:W4:Y:S01]  /*a0190*/  LDL.LU R56, [R1+0x2dcc] ;  /* 0x002dcc0001387983 */ /* 0x000f220000300800 */
        /* <DEDUP_REMOVED lines=8> */
[C---:B------:R-:W-:Y:S01]  /*a0220*/  IMAD.WIDE R44, R54.reuse, 0x2, R48 ;  /* 0x00000002362c7825 */ /* 0x040fe200078e0230 */
[----:B------:R-:W-:Y:S02]  /*a0230*/  ISETP.LT.AND P1, PT, R61, c[0x0][0x178], !P1 ;  /* 0x00005e003d007a0c */ /* 0x000fe40004f21270 */
[----:B0-----:R-:W-:Y:S02]  /*a0240*/  IADD3 R46, R54, c[0x0][0x198], RZ ;  /* 0x00006600362e7a10 */ /* 0x001fe40007ffe0ff */
[----:B------:R-:W-:Y:S01]  /*a0250*/  PRMT R54, R58, 0x7632, R54 ;  /* 0x000076323a367816 */ /* 0x000fe20000000036 */
[----:B---3--:R0:W-:Y:S01]  /*a0260*/  @P6 STG.E.U16 [R52.64], R0 ;  /* 0x0000000034006986 */ /* 0x0081e2000c101506 */
[----:B------:R-:W-:-:S03]  /*a0270*/  PRMT R3, R0, 0x7632, R3 ;  /* 0x0000763200037816 */ /* 0x000fc60000000003 */
[----:B------:R1:W-:Y:S01]  /*a0280*/  @P0 STG.E.U16 [R44.64], R58 ;  /* 0x0000003a2c000986 */ /* 0x0003e2000c101506 */
[----:B--2---:R-:W-:Y:S02]  /*a0290*/  ISETP.GE.AND P0, PT, R57, c[0x0][0x17c], PT ;  /* 0x00005f0039007a0c */ /* 0x004fe40003f06270 */
[C---:B0-----:R-:W-:Y:S01]  /*a02a0*/  IADD3 R0, R46.reuse, c[0x0][0x198], RZ ;  /* 0x000066002e007a10 */ /* 0x041fe20007ffe0ff */
[C---:B-1----:R-:W-:Y:S01]  /*a02b0*/  IMAD.WIDE R44, R46.reuse, 0x2, R50 ;  /* 0x000000022e2c7825 */ /* 0x042fe200078e0232 */
[----:B------:R-:W2:Y:S03]  /*a02c0*/  LDL.LU R58, [R1+0x640] ;  /* 0x00064000013a7983 */ /* 0x000ea60000300800 */
[----:B------:R-:W-:Y:S01]  /*a02d0*/  IMAD.WIDE R46, R46, 0x2, R48 ;  /* 0x000000022e2e7825 */ /* 0x000fe200078e0230 */
[----:B------:R-:W-:Y:S04]  /*a02e0*/  @P5 STG.E.U16 [R44.64], R3 ;  /* 0x000000032c005986 */ /* 0x000fe8000c101506 */
[----:B------:R-:W3:Y:S04]  /*a02f0*/  LDL.LU R57, [R1+0x2dd8] ;  /* 0x002dd80001397983 */ /* 0x000ee80000300800 */
[----:B------:R0:W-:Y:S01]  /*a0300*/  @P1 STG.E.U16 [R46.64], R54 ;  /* 0x000000362e001986 */ /* 0x0001e2000c101506 */
[----:B----4-:R-:W-:-:S03]  /*a0310*/  ISETP.GE.AND P5, PT, R56, c[0x0][0x17c], PT ;  /* 0x00005f0038007a0c */ /* 0x010fc60003fa6270 */
[----:B------:R-:W4:Y:S04]  /*a0320*/  LDL.LU R56, [R1+0x2dd4] ;  /* 0x002dd40001387983 */ /* 0x000f280000300800 */
[----:B0-----:R-:W2:Y:S01]  /*a0330*/  LDL.LU R47, [R1+0x6d0] ;  /* 0x0006d000012f7983 */ /* 0x001ea20000300800 */
[----:B------:R-:W-:Y:S02]  /*a0340*/  ISETP.LT.AND P6, PT, R60, c[0x0][0x178], !P3 ;  /* 0x00005e003c007a0c */ /* 0x000fe40005fc1270 */
[C---:B------:R-:W-:Y:S01]  /*a0350*/  ISETP.LT.AND P3, PT, R61.reuse, c[0x0][0x178], !P3 ;  /* 0x00005e003d007a0c */ /* 0x040fe20005f61270 */
[----:B------:R-:W-:Y:S01]  /*a0360*/  IMAD.WIDE R52, R0, 0x2, R50 ;  /* 0x0000000200347825 */ /* 0x000fe200078e0232 */
[----:B------:R-:W-:Y:S02]  /*a0370*/  ISETP.LT.AND P1, PT, R60, c[0x0][0x178], !P2 ;  /* 0x00005e003c007a0c */ /* 0x000fe40005721270 */
[----:B------:R-:W-:Y:S01]  /*a0380*/  ISETP.LT.AND P2, PT, R61, c[0x0][0x178], !P2 ;  /* 0x00005e003d007a0c */ /* 0x000fe20005741270 */
[C---:B------:R-:W-:Y:S01]  /*a0390*/  IMAD.WIDE R44, R0.reuse, 0x2, R48 ;  /* 0x00000002002c7825 */ /* 0x040fe200078e0230 */
[----:B------:R-:W-:-:S02]  /*a03a0*/  IADD3 R46, R0, c[0x0][0x198], RZ ;  /* 0x00006600002e7a10 */ /* 0x000fc40007ffe0ff */
[----:B------:R-:W-:Y:S02]  /*a03b0*/  PRMT R54, R59, 0x7632, R54 ;  /* 0x000076323b367816 */ /* 0x000fe40000000036 */
[----:B------:R-:W-:Y:S01]  /*a03c0*/  IADD3 R0, R46, c[0x0][0x198], RZ ;  /* 0x000066002e007a10 */ /* 0x000fe20007ffe0ff */
[----:B--2---:R-:W-:Y:S01]  /*a03d0*/  @P6 STG.E.U16 [R52.64], R47 ;  /* 0x0000002f34006986 */ /* 0x004fe2000c101506 */
[----:B------:R-:W-:-:S03]  /*a03e0*/  PRMT R3, R47, 0x7632, R3 ;  /* 0x000076322f037816 */ /* 0x000fc60000000003 */
[----:B------:R0:W-:Y:S01]  /*a03f0*/  @P3 STG.E.U16 [R44.64], R59 ;  /* 0x0000003b2c003986 */ /* 0x0001e2000c101506 */
[----:B---3--:R-:W-:Y:S01]  /*a0400*/  ISETP.GE.AND P3, PT, R57, c[0x0][0x17c], PT ;  /* 0x00005f0039007a0c */ /* 0x008fe20003f66270 */
[C---:B0-----:R-:W-:Y:S02]  /*a0410*/  IMAD.WIDE R44, R46.reuse, 0x2, R50 ;  /* 0x000000022e2c7825 */ /* 0x041fe400078e0232 */
[----:B------:R-:W2:Y:S02]  /*a0420*/  LDL.LU R59, [R1+0x6f0] ;  /* 0x0006f000013b7983 */ /* 0x000ea40000300800 */
[----:B------:R-:W-:Y:S02]  /*a0430*/  IMAD.WIDE R46, R46, 0x2, R48 ;  /* 0x000000022e2e7825 */ /* 0x000fe400078e0230 */
[----:B------:R-:W-:Y:S01]  /*a0440*/  @P1 STG.E.U16 [R44.64], R3 ;  /* 0x000000032c001986 */ /* 0x000fe2000c101506 */
[----:B----4-:R-:W-:-:S03]  /*a0450*/  ISETP.GE.AND P1, PT, R56, c[0x0][0x17c], PT ;  /* 0x00005f0038007a0c */ /* 0x010fc60003f26270 */
[----:B------:R-:W3:Y:S04]  /*a0460*/  LDL.LU R57, [R1+0x2de0] ;  /* 0x002de00001397983 */ /* 0x000ee80000300800 */
[----:B------:R-:W4:Y:S04]  /*a0470*/  LDL.LU R56, [R1+0x2ddc] ;  /* 0x002ddc0001387983 */ /* 0x000f280000300800 */
[----:B------:R0:W-:Y:S04]  /*a0480*/  @P2 STG.E.U16 [R46.64], R54 ;  /* 0x000000362e002986 */ /* 0x0001e8000c101506 */
[----:B0-----:R-:W2:Y:S01]  /*a0490*/  LDL.LU R47, [R1+0x6b0] ;  /* 0x0006b000012f7983 */ /* 0x001ea20000300800 */
[----:B------:R-:W-:-:S02]  /*a04a0*/  ISETP.LT.AND P6, PT, R60, c[0x0][0x178], !P4 ;  /* 0x00005e003c007a0c */ /* 0x000fc400067c1270 */
[C---:B------:R-:W-:Y:S01]  /*a04b0*/  ISETP.LT.AND P4, PT, R61.reuse, c[0x0][0x178], !P4 ;  /* 0x00005e003d007a0c */ /* 0x040fe20006781270 */
[----:B------:R-:W-:Y:S01]  /*a04c0*/  IMAD.WIDE R52, R0, 0x2, R50 ;  /* 0x0000000200347825 */ /* 0x000fe200078e0232 */
[----:B------:R-:W-:Y:S02]  /*a04d0*/  ISETP.LT.AND P2, PT, R60, c[0x0][0x178], !P0 ;  /* 0x00005e003c007a0c */ /* 0x000fe40004741270 */
[----:B------:R-:W-:Y:S01]  /*a04e0*/  ISETP.LT.AND P0, PT, R61, c[0x0][0x178], !P0 ;  /* 0x00005e003d007a0c */ /* 0x000fe20004701270 */
[C---:B------:R-:W-:Y:S01]  /*a04f0*/  IMAD.WIDE R44, R0.reuse, 0x2, R48 ;  /* 0x00000002002c7825 */ /* 0x040fe200078e0230 */
[----:B------:R-:W-:Y:S02]  /*a0500*/  IADD3 R46, R0, c[0x0][0x198], RZ ;  /* 0x00006600002e7a10 */ /* 0x000fe40007ffe0ff */
        /* <DEDUP_REMOVED lines=85> */
[C---:B------:R-:W-:Y:S01]  /*a0a60*/  IADD3 R46, R0.reuse, c[0x0][0x198], RZ ;  /* 0x00006600002e7a10 */ /* 0x040fe20007ffe0ff */
[----:B------:R-:W-:Y:S01]  /*a0a70*/  IMAD.WIDE R44, R0, 0x2, R48 ;  /* 0x00000002002c7825 */ /* 0x000fe200078e0230 */
[----:B------:R-:W-:Y:S02]  /*a0a80*/  PRMT R54, R58, 0x7632, R54 ;  /* 0x000076323a367816 */ /* 0x000fe40000000036 */
[----:B------:R-:W-:-:S03]  /*a0a90*/  ISETP.LT.AND P1, PT, R61, c[0x0][0x178], !P1 ;  /* 0x00005e003d007a0c */ /* 0x000fc60004f21270 */
[----:B--2---:R-:W-:Y:S01]  /*a0aa0*/  @P6 STG.E.U16 [R52.64], R47 ;  /* 0x0000002f34006986 */ /* 0x004fe2000c101506 */
[----:B------:R-:W-:-:S03]  /*a0ab0*/  PRMT R3, R47, 0x7632, R3 ;  /* 0x000076322f037816 */ /* 0x000fc60000000003 */
[----:B------:R0:W-:Y:S02]  /*a0ac0*/  @P0 STG.E.U16 [R44.64], R58 ;  /* 0x0000003a2c000986 */ /* 0x0001e4000c101506 */
[----:B0-----:R-:W-:Y:S02]  /*a0ad0*/  IMAD.WIDE R44, R46, 0x2, R50 ;  /* 0x000000022e2c7825 */ /* 0x001fe400078e0232 */
[----:B------:R-:W2:Y:S04]  /*a0ae0*/  LDL.LU R58, [R1+0x6a8] ;  /* 0x0006a800013a7983 */ /* 0x000ea80000300800 */
[----:B------:R0:W-:Y:S04]  /*a0af0*/  @P5 STG.E.U16 [R44.64], R3 ;  /* 0x000000032c005986 */ /* 0x0001e8000c101506 */
[----:B0-----:R-:W2:Y:S01]  /*a0b00*/  LDL.LU R3, [R1+0x704] ;  /* 0x0007040001037983 */ /* 0x001ea20000300800 */
[----:B---3--:R-:W-:-:S02]  /*a0b10*/  ISETP.GE.AND P0, PT, R57, c[0x0][0x17c], PT ;  /* 0x00005f0039007a0c */ /* 0x008fc40003f06270 */
[----:B----4-:R-:W-:Y:S01]  /*a0b20*/  ISETP.GE.AND P5, PT, R56, c[0x0][0x17c], PT ;  /* 0x00005f0038007a0c */ /* 0x010fe20003fa6270 */
        /* <DEDUP_REMOVED lines=8> */
[----:B------:R-:W-:-:S04]  /*a0bb0*/  IMAD.WIDE R52, R0, 0x2, R50 ;  /* 0x0000000200347825 */ /* 0x000fc800078e0232 */
[C---:B------:R-:W-:Y:S01]  /*a0bc0*/  IMAD.WIDE R44, R0.reuse, 0x2, R48 ;  /* 0x00000002002c7825 */ /* 0x040fe200078e0230 */
[----:B0-----:R-:W-:Y:S02]  /*a0bd0*/  IADD3 R46, R0, c[0x0][0x198], RZ ;  /* 0x00006600002e7a10 */ /* 0x001fe40007ffe0ff */
[----:B------:R-:W-:Y:S01]  /*a0be0*/  PRMT R54, R59, 0x7632, R54 ;  /* 0x000076323b367816 */ /* 0x000fe20000000036 */
[----:B--2---:R-:W-:Y:S01]  /*a0bf0*/  @P6 STG.E.U16 [R52.64], R3 ;  /* 0x0000000334006986 */ /* 0x004fe2000c101506 */
[----:B------:R-:W-:-:S03]  /*a0c00*/  PRMT R0, R3, 0x7632, R0 ;  /* 0x0000763203007816 */ /* 0x000fc60000000000 */
[----:B------:R0:W-:Y:S02]  /*a0c10*/  @P3 STG.E.U16 [R44.64], R59 ;  /* 0x0000003b2c003986 */ /* 0x0001e4000c101506 */
[----:B0-----:R-:W-:Y:S02]  /*a0c20*/  IMAD.WIDE R44, R46, 0x2, R50 ;  /* 0x000000022e2c7825 */ /* 0x001fe400078e0232 */
[----:B------:R-:W2:Y:S04]  /*a0c30*/  LDL.LU R59, [R1+0x698] ;  /* 0x00069800013b7983 */ /* 0x000ea80000300800 */
[----:B------:R0:W-:Y:S01]  /*a0c40*/  @P1 STG.E.U16 [R44.64], R0 ;  /* 0x000000002c001986 */ /* 0x0001e2000c101506 */
[----:B----4-:R-:W-:Y:S02]  /*a0c50*/  ISETP.GE.AND P1, PT, R56, c[0x0][0x17c], PT ;  /* 0x00005f0038007a0c */ /* 0x010fe40003f26270 */
[----:B---3--:R-:W-:Y:S01]  /*a0c60*/  ISETP.GE.AND P3, PT, R57, c[0x0][0x17c], PT ;  /* 0x00005f0039007a0c */ /* 0x008fe20003f66270 */
[----:B0-----:R-:W3:Y:S04]  /*a0c70*/  LDL.LU R0, [R1+0x6c8] ;  /* 0x0006c80001007983 */ /* 0x001ee80000300800 */
[----:B------:R-:W4:Y:S04]  /*a0c80*/  LDL.LU R56, [R1+0x2e10] ;  /* 0x002e100001387983 */ /* 0x000f280000300800 */
[----:B------:R-:W2:Y:S01]  /*a0c90*/  LDL.LU R57, [R1+0x2e0c] ;  /* 0x002e0c0001397983 */ /* 0x000ea20000300800 */
[----:B------:R-:W-:-:S02]  /*a0ca0*/  ISETP.LT.AND P2, PT, R61, c[0x0][0x178], !P2 ;  /* 0x00005e003d007a0c */ /* 0x000fc40005741270 */
[----:B------:R-:W-:Y:S02]  /*a0cb0*/  ISETP.LT.AND P6, PT, R60, c[0x0][0x178], !P4 ;  /* 0x00005e003c007a0c */ /* 0x000fe400067c1270 */
[C---:B------:R-:W-:Y:S01]  /*a0cc0*/  IADD3 R3, R46.reuse, c[0x0][0x198], RZ ;  /* 0x000066002e037a10 */ /* 0x040fe20007ffe0ff */
[----:B------:R-:W-:Y:S01]  /*a0cd0*/  IMAD.WIDE R46, R46, 0x2, R48 ;  /* 0x000000022e2e7825 */ /* 0x000fe200078e0230 */
[----:B------:R-:W-:-:S03]  /*a0ce0*/  ISETP.LT.AND P4, PT, R61, c[0x0][0x178], !P4 ;  /* 0x00005e003d007a0c */ /* 0x000fc60006781270 */
[----:B------:R-:W-:-:S04]  /*a0cf0*/  IMAD.WIDE R52, R3, 0x2, R50 ;  /* 0x0000000203347825 */ /* 0x000fc800078e0232 */
[----:B------:R0:W-:Y:S01]  /*a0d00*/  @P2 STG.E.U16 [R46.64], R54 ;  /* 0x000000362e002986 */ /* 0x0001e2000c101506 */
[----:B------:R-:W-:Y:S01]  /*a0d10*/  ISETP.LT.AND P2, PT, R60, c[0x0][0x178], !P0 ;  /* 0x00005e003c007a0c */ /* 0x000fe20004741270 */
[----:B------:R-:W-:Y:S01]  /*a0d20*/  IMAD.WIDE R44, R3, 0x2, R48 ;  /* 0x00000002032c7825 */ /* 0x000fe200078e0230 */
[----:B------:R-:W-:Y:S02]  /*a0d30*/  ISETP.LT.AND P0, PT, R61, c[0x0][0x178], !P0 ;  /* 0x00005e003d007a0c */ /* 0x000fe40004701270 */
[----:B0-----:R-:W-:Y:S02]  /*a0d40*/  IADD3 R46, R3, c[0x0][0x198], RZ ;  /* 0x00006600032e7a10 */ /* 0x001fe40007ffe0ff */
[----:B------:R-:W-:Y:S01]  /*a0d50*/  PRMT R54, R58, 0x7632, R54 ;  /* 0x000076323a367816 */ /* 0x000fe20000000036 */
[----:B---3--:R0:W-:Y:S01]  /*a0d60*/  @P6 STG.E.U16 [R52.64], R0 ;  /* 0x0000000034006986 */ /* 0x0081e2000c101506 */
[----:B------:R-:W-:-:S03]  /*a0d70*/  PRMT R3, R0, 0x7632, R3 ;  /* 0x0000763200037816 */ /* 0x000fc60000000003 */
[----:B------:R1:W-:Y:S01]  /*a0d80*/  @P4 STG.E.U16 [R44.64], R58 ;  /* 0x0000003a2c004986 */ /* 0x0003e2000c101506 */
[----:B----4-:R-:W-:-:S03]  /*a0d90*/  ISETP.GE.AND P4, PT, R56, c[0x0][0x17c], PT ;  /* 0x00005f0038007a0c */ /* 0x010fc60003f86270 */
[----:B------:R-:W3:Y:S01]  /*a0da0*/  LDL.LU R56, [R1+0x648] ;  /* 0x0006480001387983 */ /* 0x000ee20000300800 */
[C---:B0-----:R-:W-:Y:S01]  /*a0db0*/  IADD3 R0, R46.reuse, c[0x0][0x198], RZ ;  /* 0x000066002e007a10 */ /* 0x041fe20007ffe0ff */
[----:B-1----:R-:W-:-:S04]  /*a0dc0*/  IMAD.WIDE R44, R46, 0x2, R50 ;  /* 0x000000022e2c7825 */ /* 0x002fc800078e0232 */
[----:B------:R-:W-:Y:S01]  /*a0dd0*/  IMAD.WIDE R46, R46, 0x2, R48 ;  /* 0x000000022e2e7825 */ /* 0x000fe200078e0230 */
[----:B------:R-:W-:Y:S01]  /*a0de0*/  @P2 STG.E.U16 [R44.64], R3 ;  /* 0x000000032c002986 */ /* 0x000fe2000c101506 */
[----:B--2---:R-:W-:-:S03]  /*a0df0*/  ISETP.GE.AND P2, PT, R57, c[0x0][0x17c], PT ;  /* 0x00005f0039007a0c */ /* 0x004fc60003f46270 */
[----:B------:R-:W2:Y:S04]  /*a0e00*/  LDL.LU R57, [R1+0x2e18] ;  /* 0x002e180001397983 */ /* 0x000ea80000300800 */
        /* <DEDUP_REMOVED lines=15> */
[----:B------:R-:W-:-:S03]  /*a0f00*/  ISETP.GE.AND P5, PT, R57, c[0x0][0x17c], PT ;  /* 0x00005f0039007a0c */ /* 0x000fc60003fa6270 */
[----:B------:R-:W2:Y:S01]  /*a0f10*/  LDL.LU R57, [R1+0x6f8] ;  /* 0x0006f80001397983 */ /* 0x000ea20000300800 */
[----:B0-----:R-:W-:-:S04]  /*a0f20*/  IMAD.WIDE R44, R46, 0x2, R50 ;  /* 0x000000022e2c7825 */ /* 0x001fc800078e0232 */
[----:B------:R-:W-:Y:S01]  /*a0f30*/  IMAD.WIDE R46, R46, 0x2, R48 ;  /* 0x000000022e2e7825 */ /* 0x000fe200078e0230 */
[----:B------:R-:W-:Y:S01]  /*a0f40*/  @P0 STG.E.U16 [R44.64], R3 ;  /* 0x000000032c000986 */ /* 0x000fe2000c101506 */
[----:B----4-:R-:W-:-:S03]  /*a0f50*/  ISETP.GE.AND P0, PT, R58, c[0x0][0x17c], PT ;  /* 0x00005f003a007a0c */ /* 0x010fc60003f06270 */
[----:B------:R-:W4:Y:S04]  /*a0f60*/  LDL.LU R58, [R1+0x2e20] ;  /* 0x002e2000013a7983 */ /* 0x000f280000300800 */
[----:B------:R-:W2:Y:S04]  /*a0f70*/  LDL.LU R59, [R1+0x2e1c] ;  /* 0x002e1c00013b7983 */ /* 0x000ea80000300800 */
        /* <DEDUP_REMOVED lines=9> */
[----:B---3--:R-:W-:-:S03]  /*a1010*/  PRMT R55, R56, 0x7632, R55 ;  /* 0x0000763238377816 */ /* 0x008fc60000000037 */
[----:B--2---:R0:W-:Y:S01]  /*a1020*/  @P6 STG.E.U16 [R52.64], R47 ;  /* 0x0000002f34006986 */ /* 0x0041e2000c101506 */
[----:B------:R-:W-:-:S03]  /*a1030*/  PRMT R54, R47, 0x7632, R54 ;  /* 0x000076322f367816 */ /* 0x000fc60000000036 */
[----:B------:R1:W-:Y:S01]  /*a1040*/  @P1 STG.E.U16 [R44.64], R56 ;  /* 0x000000382c001986 */ /* 0x0003e2000c101506 */
[----:B----4-:R-:W-:Y:S01]  /*a1050*/  ISETP.GE.AND P1, PT, R58, c[0x0][0x17c], PT ;  /* 0x00005f003a007a0c */ /* 0x010fe20003f26270 */
[----:B0-----:R-:W-:-:S04]  /*a1060*/  IMAD.WIDE R46, R3, 0x2, R48 ;  /* 0x00000002032e7825 */ /* 0x001fc800078e0230 */
[----:B-1----:R-:W-:Y:S01]  /*a1070*/  IMAD.WIDE R44, R3, 0x2, R50 ;  /* 0x00000002032c7825 */ /* 0x002fe200078e0232 */
[----:B------:R-:W2:Y:S04]  /*a1080*/  LDL.LU R56, [R1+0x6cc] ;  /* 0x0006cc0001387983 */ /* 0x000ea80000300800 */
[----:B------:R-:W-:Y:S01]  /*a1090*/  @P3 STG.E.U16 [R44.64], R54 ;  /* 0x000000362c003986 */ /* 0x000fe2000c101506 */
[----:B------:R-:W-:-:S03]  /*a10a0*/  ISETP.GE.AND P3, PT, R59, c[0x0][0x17c], PT ;  /* 0x00005f003b007a0c */ /* 0x000fc60003f66270 */
[----:B------:R-:W3:Y:S04]  /*a10b0*/  LDL.LU R58, [R1+0x6ac] ;  /* 0x0006ac00013a7983 */ /* 0x000ee80000300800 */
[----:B------:R-:W4:Y:S04]  /*a10c0*/  LDL.LU R59, [R1+0x2e28] ;  /* 0x002e2800013b7983 */ /* 0x000f280000300800 */
[----:B------:R0:W-:Y:S04]  /*a10d0*/  @P4 STG.E.U16 [R46.64], R55 ;  /* 0x000000372e004986 */ /* 0x0001e8000c101506 */
[----:B0-----:R-:W2:Y:S04]  /*a10e0*/  LDL.LU R47, [R1+0x708] ;  /* 0x00070800012f7983 */ /* 0x001ea80000300800 */
[----:B------:R-:W3:Y:S01]  /*a10f0*/  LDL.LU R55, [R1+0x2e24] ;  /* 0x002e240001377983 */ /* 0x000ee20000300800 */
        /* <DEDUP_REMOVED lines=8> */
[----:B------:R-:W-:Y:S02]  /*a1180*/  IADD3 R0, R46, c[0x0][0x198], RZ ;  /* 0x000066002e007a10 */ /* 0x000fe40007ffe0ff */
[----:B------:R-:W-:Y:S01]  /*a1190*/  PRMT R54, R57, 0x7632, R54 ;  /* 0x0000763239367816 */ /* 0x000fe20000000036 */
[----:B--2---:R-:W-:Y:S01]  /*a11a0*/  @P6 STG.E.U16 [R52.64], R47 ;  /* 0x0000002f34006986 */ /* 0x004fe2000c101506 */
[----:B------:R-:W-:-:S03]  /*a11b0*/  PRMT R3, R47, 0x7632, R3 ;  /* 0x000076322f037816 */ /* 0x000fc60000000003 */
[----:B------:R0:W-:Y:S01]  /*a11c0*/  @P2 STG.E.U16 [R44.64], R57 ;  /* 0x000000392c002986 */ /* 0x0001e2000c101506 */
[----:B----4-:R-:W-:Y:S01]  /*a11d0*/  ISETP.GE.AND P2, PT, R59, c[0x0][0x17c], PT ;  /* 0x00005f003b007a0c */ /* 0x010fe20003f46270 */
[C---:B0-----:R-:W-:Y:S02]  /*a11e0*/  IMAD.WIDE R44, R46.reuse, 0x2, R50 ;  /* 0x000000022e2c7825 */ /* 0x041fe400078e0232 */
[----:B------:R-:W2:Y:S02]  /*a11f0*/  LDL.LU R57, [R1+0x6dc] ;  /* 0x0006dc0001397983 */ /* 0x000ea40000300800 */
[----:B------:R-:W-:Y:S02]  /*a1200*/  IMAD.WIDE R46, R46, 0x2, R48 ;  /* 0x000000022e2e7825 */ /* 0x000fe400078e0230 */
[----:B------:R-:W-:Y:S01]  /*a1210*/  @P4 STG.E.U16 [R44.64], R3 ;  /* 0x000000032c004986 */ /* 0x000fe2000c101506 */
[----:B---3--:R-:W-:-:S03]  /*a1220*/  ISETP.GE.AND P4, PT, R55, c[0x0][0x17c], PT ;  /* 0x00005f0037007a0c */ /* 0x008fc60003f86270 */
[----:B------:R-:W3:Y:S04]  /*a1230*/  LDL.LU R59, [R1+0x69c] ;  /* 0x00069c00013b7983 */ /* 0x000ee80000300800 */
[----:B------:R-:W4:Y:S04]  /*a1240*/  LDL.LU R55, [R1+0x2e30] ;  /* 0x002e300001377983 */ /* 0x000f280000300800 */
[----:B------:R0:W-:Y:S01]  /*a1250*/  @P5 STG.E.U16 [R46.64], R54 ;  /* 0x000000362e005986 */ /* 0x0001e2000c101506 */
[----:B------:R-:W-:Y:S02]  /*a1260*/  ISETP.LT.AND P6, PT, R60, c[0x0][0x178], !P0 ;  /* 0x00005e003c007a0c */ /* 0x000fe400047c1270 */
[----:B------:R-:W-:Y:S01]  /*a1270*/  ISETP.LT.AND P0, PT, R61, c[0x0][0x178], !P0 ;  /* 0x00005e003d007a0c */ /* 0x000fe20004701270 */
[----:B0-----:R-:W3:Y:S01]  /*a1280*/  LDL.LU R47, [R1+0x2e2c] ;  /* 0x002e2c00012f7983 */ /* 0x001ee20000300800 */
[----:B------:R-:W-:-:S04]  /*a1290*/  IMAD.WIDE R52, R0, 0x2, R50 ;  /* 0x0000000200347825 */ /* 0x000fc800078e0232 */
[----:B------:R-:W-:-:S05]  /*a12a0*/  IMAD.WIDE R44, R0, 0x2, R48 ;  /* 0x00000002002c7825 */ /* 0x000fca00078e0230 */
[----:B------:R0:W-:Y:S01]  /*a12b0*/  @P6 STG.E.U16 [R52.64], R56 ;  /* 0x0000003834006986 */ /* 0x0001e2000c101506 */
[----:B------:R-:W-:-:S03]  /*a12c0*/  PRMT R3, R56, 0x7632, R3 ;  /* 0x0000763238037816 */ /* 0x000fc60000000003 */
[----:B------:R1:W-:Y:S01]  /*a12d0*/  @P0 STG.E.U16 [R44.64], R58 ;  /* 0x0000003a2c000986 */ /* 0x0003e2000c101506 */
[----:B0-----:R-:W-:-:S03]  /*a12e0*/  PRMT R52, R58, 0x7632, R52 ;  /* 0x000076323a347816 */ /* 0x001fc60000000034 */
[----:B-1----:R-:W4:Y:S04]  /*a12f0*/  LDL.LU R58, [R1+0x6bc] ;  /* 0x0006bc00013a7983 */ /* 0x002f280000300800 */
[----:B------:R-:W4:Y:S04]  /*a1300*/  LDL.LU R56, [R1+0x64c] ;  /* 0x00064c0001387983 */ /* 0x000f280000300800 */
[----:B------:R-:W4:Y:S04]  /*a1310*/  LDL.LU R53, [R1+0x2e34] ;  /* 0x002e340001357983 */ /* 0x000f280000300800 */
[----:B------:R-:W4:Y:S01]  /*a1320*/  LDL.LU R54, [R1+0x2e38] ;  /* 0x002e380001367983 */ /* 0x000f220000300800 */
[----:B------:R-:W-:-:S02]  /*a1330*/  ISETP.LT.AND P5, PT, R60, c[0x0][0x178], !P1 ;  /* 0x00005e003c007a0c */ /* 0x000fc40004fa1270 */
[----:B------:R-:W-:Y:S02]  /*a1340*/  ISETP.LT.AND P1, PT, R61, c[0x0][0x178], !P1 ;  /* 0x00005e003d007a0c */ /* 0x000fe40004f21270 */
[----:B------:R-:W-:Y:S02]  /*a1350*/  IADD3 R0, R0, c[0x0][0x198], RZ ;  /* 0x0000660000007a10 */ /* 0x000fe40007ffe0ff */
[----:B------:R-:W-:-:S03]  /*a1360*/  ISETP.LT.AND P0, PT, R60, c[0x0][0x178], !P3 ;  /* 0x00005e003c007a0c */ /* 0x000fc60005f01270 */
[----:B------:R-:W-:Y:S01]  /*a1370*/  IMAD.WIDE R44, R0, 0x2, R50 ;  /* 0x00000002002c7825 */ /* 0x000fe200078e0232 */
[----:B------:R-:W-:-:S04]  /*a1380*/  ISETP.LT.AND P3, PT, R61, c[0x0][0x178], !P3 ;  /* 0x00005e003d007a0c */ /* 0x000fc80005f61270 */
[----:B------:R2:W-:Y:S02]  /*a1390*/  @P5 STG.E.U16 [R44.64], R3 ;  /* 0x000000032c005986 */ /* 0x0005e4000c101506 */
[----:B--2---:R-:W-:Y:S02]  /*a13a0*/  PRMT R3, R57, 0x7632, R3 ;  /* 0x0000763239037816 */ /* 0x004fe40000000003 */
[----:B---3--:R-:W-:Y:S01]  /*a13b0*/  ISETP.GE.AND P6, PT, R47, c[0x0][0x17c], PT ;  /* 0x00005f002f007a0c */ /* 0x008fe20003fc6270 */
[C---:B------:R-:W-:Y:S01]  /*a13c0*/  IMAD.WIDE R46, R0.reuse, 0x2, R48 ;  /* 0x00000002002e7825 */ /* 0x040fe200078e0230 */
[----:B------:R-:W-:-:S04]  /*a13d0*/  IADD3 R0, R0, c[0x0][0x198], RZ ;  /* 0x0000660000007a10 */ /* 0x000fc80007ffe0ff */
[----:B------:R0:W-:Y:S01]  /*a13e0*/  @P1 STG.E.U16 [R46.64], R52 ;  /* 0x000000342e001986 */ /* 0x0001e2000c101506 */
[----:B------:R-:W-:Y:S01]  /*a13f0*/  ISETP.LT.AND P1, PT, R60, c[0x0][0x178], !P2 ;  /* 0x00005e003c007a0c */ /* 0x000fe20005721270 */
[----:B------:R-:W-:-:S05]  /*a1400*/  IMAD.WIDE R44, R0, 0x2, R50 ;  /* 0x00000002002c7825 */ /* 0x000fca00078e0232 */
[----:B------:R1:W-:Y:S01]  /*a1410*/  @P0 STG.E.U16 [R44.64], R57 ;  /* 0x000000392c000986 */ /* 0x0003e2000c101506 */
[C---:B0-----:R-:W-:Y:S01]  /*a1420*/  IMAD.WIDE R46, R0.reuse, 0x2, R48 ;  /* 0x00000002002e7825 */ /* 0x041fe200078e0230 */
[----:B------:R-:W-:Y:S02]  /*a1430*/  IADD3 R0, R0, c[0x0][0x198], RZ ;  /* 0x0000660000007a10 */ /* 0x000fe40007ffe0ff */
[----:B------:R-:W-:-:S03]  /*a1440*/  PRMT R52, R59, 0x7632, R52 ;  /* 0x000076323b347816 */ /* 0x000fc60000000034 */
[----:B-1----:R-:W-:Y:S01]  /*a1450*/  IMAD.WIDE R44, R0, 0x2, R50 ;  /* 0x00000002002c7825 */ /* 0x002fe200078e0232 */
[----:B------:R0:W-:Y:S01]  /*a1460*/  @P3 STG.E.U16 [R46.64], R59 ;  /* 0x0000003b2e003986 */ /* 0x0001e2000c101506 */
[----:B----4-:R-:W-:-:S03]  /*a1470*/  ISETP.GE.AND P0, PT, R53, c[0x0][0x17c], PT ;  /* 0x00005f0035007a0c */ /* 0x010fc60003f06270 */
[----:B------:R1:W-:Y:S01]  /*a1480*/  @P1 STG.E.U16 [R44.64], R3 ;  /* 0x000000032c001986 */ /* 0x0003e2000c101506 */
[----:B------:R-:W-:-:S03]  /*a1490*/  ISETP.GE.AND P1, PT, R54, c[0x0][0x17c], PT ;  /* 0x00005f0036007a0c */ /* 0x000fc60003f26270 */
[----:B0-----:R-:W2:Y:S04]  /*a14a0*/  LDL.LU R59, [R1+0x70c] ;  /* 0x00070c00013b7983 */ /* 0x001ea80000300800 */
[----:B------:R-:W3:Y:S04]  /*a14b0*/  LDL.LU R53, [R1+0x2e3c] ;  /* 0x002e3c0001357983 */ /* 0x000ee80000300800 */
[----:B------:R-:W4:Y:S01]  /*a14c0*/  LDL.LU R54, [R1+0x2e40] ;  /* 0x002e400001367983 */ /* 0x000f220000300800 */
[----:B------:R-:W-:Y:S01]  /*a14d0*/  ISETP.LT.AND P2, PT, R61, c[0x0][0x178], !P2 ;  /* 0x00005e003d007a0c */ /* 0x000fe20005741270 */
[----:B------:R-:W-:Y:S01]  /*a14e0*/  IMAD.WIDE R46, R0, 0x2, R48 ;  /* 0x00000002002e7825 */ /* 0x000fe200078e0230 */
[----:B------:R-:W-:Y:S01]  /*a14f0*/  ISETP.LT.AND P3, PT, R60, c[0x0][0x178], !P4 ;  /* 0x00005e003c007a0c */ /* 0x000fe20006761270 */
[----:B------:R-:W2:Y:S01]  /*a1500*/  LDL.LU R57, [R1+0x6fc] ;  /* 0x0006fc0001397983 */ /* 0x000ea20000300800 */
[----:B------:R-:W-:-:S02]  /*a1510*/  IADD3 R0, R0, c[0x0][0x198], RZ ;  /* 0x0000660000007a10 */ /* 0x000fc40007ffe0ff */
[----:B------:R-:W-:Y:S02]  /*a1520*/  ISETP.LT.AND P4, PT, R61, c[0x0][0x178], !P4 ;  /* 0x00005e003d007a0c */ /* 0x000fe40006781270 */
[----:B-1----:R-:W-:-:S05]  /*a1530*/  IADD3 R3, R0, c[0x0][0x198], RZ ;  /* 0x0000660000037a10 */ /* 0x002fca0007ffe0ff */
[----:B------:R0:W-:Y:S01]  /*a1540*/  @P2 STG.E.U16 [R46.64], R52 ;  /* 0x000000342e002986 */ /* 0x0001e2000c101506 */
[----:B------:R-:W-:Y:S01]  /*a1550*/  ISETP.LT.AND P2, PT, R60, c[0x0][0x178], !P6 ;  /* 0x00005e003c007a0c */ /* 0x000fe20007741270 */
[----:B------:R-:W-:-:S04]  /*a1560*/  IMAD.WIDE R44, R0, 0x2, R48 ;  /* 0x00000002002c7825 */ /* 0x000fc800078e0230 */
[----:B0-----:R-:W-:Y:S01]  /*a1570*/  IMAD.WIDE R46, R0, 0x2, R50 ;  /* 0x00000002002e7825 */ /* 0x001fe200078e0232 */
[----:B------:R-:W-:-:S04]  /*a1580*/  PRMT R0, R58, 0x7632, R0 ;  /* 0x000076323a007816 */ /* 0x000fc80000000000 */
[----:B------:R0:W-:Y:S01]  /*a1590*/  @P3 STG.E.U16 [R46.64], R58 ;  /* 0x0000003a2e003986 */ /* 0x0001e2000c101506 */
[----:B------:R-:W-:-:S03]  /*a15a0*/  ISETP.GE.AND P5, PT, R55, c[0x0][0x17c], PT ;  /* 0x00005f0037007a0c */ /* 0x000fc60003fa6270 */
[----:B------:R1:W-:Y:S01]  /*a15b0*/  @P4 STG.E.U16 [R44.64], R56 ;  /* 0x000000382c004986 */ /* 0x0003e2000c101506 */
[----:B0-----:R-:W-:-:S03]  /*a15c0*/  IMAD.WIDE R46, R3, 0x2, R50 ;  /* 0x00000002032e7825 */ /* 0x001fc600078e0232 */
[----:B------:R-:W2:Y:S04]  /*a15d0*/  LDL.LU R58, [R1+0x710] ;  /* 0x00071000013a7983 */ /* 0x000ea80000300800 */
[----:B------:R0:W-:Y:S04]  /*a15e0*/  @P2 STG.E.U16 [R46.64], R0 ;  /* 0x000000002e002986 */ /* 0x0001e8000c101506 */
[----:B------:R-:W2:Y:S01]  /*a15f0*/  LDL.LU R55, [R1+0x2e44] ;  /* 0x002e440001377983 */ /* 0x000ea20000300800 */
[----:B----4-:R-:W-:-:S03]  /*a1600*/  ISETP.GE.AND P2, PT, R54, c[0x0][0x17c], PT ;  /* 0x00005f0036007a0c */ /* 0x010fc60003f46270 */
[----:B------:R-:W4:Y:S01]  /*a1610*/  LDL.LU R54, [R1+0x2e48] ;  /* 0x002e480001367983 */ /* 0x000f220000300800 */
[----:B------:R-:W-:Y:S02]  /*a1620*/  ISETP.LT.AND P6, PT, R61, c[0x0][0x178], !P6 ;  /* 0x00005e003d007a0c */ /* 0x000fe400077c1270 */
[----:B---3--:R-:W-:Y:S01]  /*a1630*/  ISETP.GE.AND P3, PT, R53, c[0x0][0x17c], PT ;  /* 0x00005f0035007a0c */ /* 0x008fe20003f66270 */
[C---:B------:R-:W-:Y:S01]  /*a1640*/  IMAD.WIDE R52, R3.reuse, 0x2, R48 ;  /* 0x0000000203347825 */ /* 0x040fe200078e0230 */
[----:B------:R-:W-:Y:S02]  /*a1650*/  ISETP.LT.AND P4, PT, R60, c[0x0][0x178], !P5 ;  /* 0x00005e003c007a0c */ /* 0x000fe40006f81270 */
[----:B-1----:R-:W-:Y:S02]  /*a1660*/  PRMT R45, R56, 0x7632, R45 ;  /* 0x00007632382d7816 */ /* 0x002fe4000000002d */
[----:B------:R-:W-:Y:S02]  /*a1670*/  IADD3 R44, R3, c[0x0][0x198], RZ ;  /* 0x00006600032c7a10 */ /* 0x000fe40007ffe0ff */
[----:B------:R-:W-:-:S03]  /*a1680*/  ISETP.LT.AND P5, PT, R61, c[0x0][0x178], !P5 ;  /* 0x00005e003d007a0c */ /* 0x000fc60006fa1270 */
[----:B------:R1:W-:Y:S01]  /*a1690*/  @P6 STG.E.U16 [R52.64], R45 ;  /* 0x0000002d34006986 */ /* 0x0003e2000c101506 */
[----:B------:R-:W-:Y:S01]  /*a16a0*/  ISETP.LT.AND P6, PT, R60, c[0x0][0x178], !P0 ;  /* 0x00005e003c007a0c */ /* 0x000fe200047c1270 */
[----:B0-----:R-:W-:Y:S01]  /*a16b0*/  IMAD.WIDE R46, R44, 0x2, R50 ;  /* 0x000000022c2e7825 */ /* 0x001fe200078e0232 */
[----:B--2---:R-:W-:-:S04]  /*a16c0*/  PRMT R0, R59, 0x7632, R0 ;  /* 0x000076323b007816 */ /* 0x004fc80000000000 */
[----:B------:R0:W-:Y:S01]  /*a16d0*/  @P4 STG.E.U16 [R46.64], R59 ;  /* 0x0000003b2e004986 */ /* 0x0001e2000c101506 */
[C---:B-1----:R-:W-:Y:S01]  /*a16e0*/  IADD3 R45, R44.reuse, c[0x0][0x198], RZ ;  /* 0x000066002c2d7a10 */ /* 0x042fe20007ffe0ff */
[----:B------:R-:W-:Y:S01]  /*a16f0*/  IMAD.WIDE R52, R44, 0x2, R48 ;  /* 0x000000022c347825 */ /* 0x000fe200078e0230 */
[----:B------:R-:W-:-:S03]  /*a1700*/  PRMT R3, R57, 0x7632, R3 ;  /* 0x0000763239037816 */ /* 0x000fc60000000003 */
[----:B0-----:R-:W-:Y:S01]  /*a1710*/  IMAD.WIDE R46, R45, 0x2, R50 ;  /* 0x000000022d2e7825 */ /* 0x001fe200078e0232 */
[----:B------:R0:W-:Y:S04]  /*a1720*/  @P5 STG.E.U16 [R52.64], R57 ;  /* 0x0000003934005986 */ /* 0x0001e8000c101506 */
[----:B------:R-:W2:Y:S04]  /*a1730*/  LDL.LU R59, [R1+0x6e0] ;  /* 0x0006e000013b7983 */ /* 0x000ea80000300800 */
[----:B------:R1:W-:Y:S04]  /*a1740*/  @P6 STG.E.U16 [R46.64], R0 ;  /* 0x000000002e006986 */ /* 0x0003e8000c101506 */
[----:B0-----:R-:W3:Y:S01]  /*a1750*/  LDL.LU R57, [R1+0x2e4c] ;  /* 0x002e4c0001397983 */ /* 0x001ee20000300800 */
[----:B----4-:R-:W-:-:S03]  /*a1760*/  ISETP.GE.AND P6, PT, R54, c[0x0][0x17c], PT ;  /* 0x00005f0036007a0c */ /* 0x010fc60003fc6270 */
[----:B------:R-:W4:Y:S01]  /*a1770*/  LDL.LU R54, [R1+0x2e50] ;  /* 0x002e500001367983 */ /* 0x000f220000300800 */
[----:B------:R-:W-:Y:S01]  /*a1780*/  ISETP.LT.AND P0, PT, R61, c[0x0][0x178], !P0 ;  /* 0x00005e003d007a0c */ /* 0x000fe20004701270 */
[----:B------:R-:W-:Y:S01]  /*a1790*/  IMAD.WIDE R52, R45, 0x2, R48 ;  /* 0x000000022d347825 */ /* 0x000fe200078e0230 */
[----:B------:R-:W-:Y:S01]  /*a17a0*/  ISETP.LT.AND P4, PT, R60, c[0x0][0x178], !P1 ;  /* 0x00005e003c007a0c */ /* 0x000fe20004f81270 */
[----:B------:R-:W2:Y:S01]  /*a17b0*/  LDL.LU R56, [R1+0x2e54] ;  /* 0x002e540001387983 */ /* 0x000ea20000300800 */
[----:B------:R-:W-:Y:S02]  /*a17c0*/  ISETP.LT.AND P1, PT, R61, c[0x0][0x178], !P1 ;  /* 0x00005e003d007a0c */ /* 0x000fe40004f21270 */
[----:B------:R-:W-:-:S05]  /*a17d0*/  IADD3 R44, R45, c[0x0][0x198], RZ ;  /* 0x000066002d2c7a10 */ /* 0x000fca0007ffe0ff */
[----:B-1----:R-:W-:Y:S02]  /*a17e0*/  IMAD.WIDE R46, R44, 0x2, R50 ;  /* 0x000000022c2e7825 */ /* 0x002fe400078e0232 */
[----:B------:R0:W-:Y:S01]  /*a17f0*/  @P0 STG.E.U16 [R52.64], R3 ;  /* 0x0000000334000986 */ /* 0x0001e2000c101506 */
[----:B------:R-:W-:-:S03]  /*a1800*/  ISETP.LT.AND P0, PT, R60, c[0x0][0x178], !P3 ;  /* 0x00005e003c007a0c */ /* 0x000fc60005f01270 */
[----:B------:R1:W-:Y:S01]  /*a1810*/  @P4 STG.E.U16 [R46.64], R58 ;  /* 0x0000003a2e004986 */ /* 0x0003e2000c101506 */
[C---:B0-----:R-:W-:Y:S01]  /*a1820*/  IMAD.WIDE R52, R44.reuse, 0x2, R48 ;  /* 0x000000022c347825 */ /* 0x041fe200078e0230 */
[----:B------:R-:W-:-:S04]  /*a1830*/  IADD3 R3, R44, c[0x0][0x198], RZ ;  /* 0x000066002c037a10 */ /* 0x000fc80007ffe0ff */
[----:B------:R0:W-:Y:S01]  /*a1840*/  @P1 STG.E.U16 [R52.64], R8 ;  /* 0x0000000834001986 */ /* 0x0001e2000c101506 */
[----:B-1----:R-:W-:Y:S01]  /*a1850*/  IMAD.WIDE R46, R3, 0x2, R50 ;  /* 0x00000002032e7825 */ /* 0x002fe200078e0232 */
[----:B------:R-:W-:Y:S02]  /*a1860*/  ISETP.GE.AND P5, PT, R55, c[0x0][0x17c], PT ;  /* 0x00005f0037007a0c */ /* 0x000fe40003fa6270 */
[----:B------:R-:W3:Y:S01]  /*a1870*/  LDL.LU R55, [R1+0x2e58] ;  /* 0x002e580001377983 */ /* 0x000ee20000300800 */
[----:B0-----:R-:W-:-:S05]  /*a1880*/  PRMT R52, R58, 0x7632, R52 ;  /* 0x000076323a347816 */ /* 0x001fca0000000034 */
[----:B------:R0:W-:Y:S01]  /*a1890*/  @P0 STG.E.U16 [R46.64], R52 ;  /* 0x000000342e000986 */ /* 0x0001e2000c101506 */
[----:B----4-:R-:W-:-:S03]  /*a18a0*/  ISETP.GE.AND P0, PT, R54, c[0x0][0x17c], PT ;  /* 0x00005f0036007a0c */ /* 0x010fc60003f06270 */
[----:B------:R-:W4:Y:S04]  /*a18b0*/  LDL.LU R54, [R1+0x2e5c] ;  /* 0x002e5c0001367983 */ /* 0x000f280000300800 */
[----:B------:R-:W4:Y:S04]  /*a18c0*/  LDL.LU R53, [R1+0x2e60] ;  /* 0x002e600001357983 */ /* 0x000f280000300800 */
[----:B0-----:R-:W4:Y:S01]  /*a18d0*/  LDL.LU R52, [R1+0x2e64] ;  /* 0x002e640001347983 */ /* 0x001f220000300800 */
[----:B------:R-:W-:Y:S01]  /*a18e0*/  ISETP.LT.AND P3, PT, R61, c[0x0][0x178], !P3 ;  /* 0x00005e003d007a0c */ /* 0x000fe20005f61270 */
[----:B------:R-:W-:Y:S01]  /*a18f0*/  IMAD.WIDE R44, R3, 0x2, R48 ;  /* 0x00000002032c7825 */ /* 0x000fe200078e0230 */
[----:B------:R-:W-:-:S02]  /*a1900*/  ISETP.LT.AND P4, PT, R60, c[0x0][0x178], !P2 ;  /* 0x00005e003c007a0c */ /* 0x000fc40005781270 */
[----:B------:R-:W-:Y:S02]  /*a1910*/  PRMT R8, R8, 0x7632, R8 ;  /* 0x0000763208087816 */ /* 0x000fe40000000008 */
[----:B------:R-:W-:Y:S02]  /*a1920*/  ISETP.LT.AND P2, PT, R61, c[0x0][0x178], !P2 ;  /* 0x00005e003d007a0c */ /* 0x000fe40005741270 */
[----:B------:R-:W-:-:S05]  /*a1930*/  IADD3 R0, R3, c[0x0][0x198], RZ ;  /* 0x0000660003007a10 */ /* 0x000fca0007ffe0ff */
[----:B------:R0:W-:Y:S01]  /*a1940*/  @P3 STG.E.U16 [R44.64], R8 ;  /* 0x000000082c003986 */ /* 0x0001e2000c101506 */
[----:B------:R-:W-:Y:S01]  /*a1950*/  ISETP.LT.AND P3, PT, R60, c[0x0][0x178], !P5 ;  /* 0x00005e003c007a0c */ /* 0x000fe20006f61270 */
[C---:B------:R-:W-:Y:S01]  /*a1960*/  IMAD.WIDE R46, R0.reuse, 0x2, R50 ;  /* 0x00000002002e7825 */ /* 0x040fe200078e0232 */
[----:B------:R-:W-:Y:S02]  /*a1970*/  ISETP.LT.AND P5, PT, R61, c[0x0][0x178], !P5 ;  /* 0x00005e003d007a0c */ /* 0x000fe40006fa1270 */
[C---:B------:R-:W-:Y:S02]  /*a1980*/  IADD3 R3, R0.reuse, c[0x0][0x198], RZ ;  /* 0x0000660000037a10 */ /* 0x040fe40007ffe0ff */
[----:B--2---:R1:W-:Y:S01]  /*a1990*/  @P4 STG.E.U16 [R46.64], R59 ;  /* 0x0000003b2e004986 */ /* 0x0043e2000c101506 */
[----:B0-----:R-:W-:Y:S01]  /*a19a0*/  IMAD.WIDE R44, R0, 0x2, R48 ;  /* 0x00000002002c7825 */ /* 0x001fe200078e0230 */
[----:B------:R-:W-:Y:S02]  /*a19b0*/  PRMT R8, R59, 0x7632, R8 ;  /* 0x000076323b087816 */ /* 0x000fe40000000008 */
[----:B------:R-:W-:-:S02]  /*a19c0*/  ISETP.LT.AND P4, PT, R60, c[0x0][0x178], !P6 ;  /* 0x00005e003c007a0c */ /* 0x000fc40007781270 */
[----:B------:R0:W-:Y:S01]  /*a19d0*/  @P2 STG.E.U16 [R44.64], R12 ;  /* 0x0000000c2c002986 */ /* 0x0001e2000c101506 */
[----:B-1----:R-:W-:Y:S01]  /*a19e0*/  IMAD.WIDE R46, R3, 0x2, R50 ;  /* 0x00000002032e7825 */ /* 0x002fe200078e0232 */
[----:B---3--:R-:W-:Y:S02]  /*a19f0*/  ISETP.GE.AND P1, PT, R57, c[0x0][0x17c], PT ;  /* 0x00005f0039007a0c */ /* 0x008fe40003f26270 */
[C---:B------:R-:W-:Y:S02]  /*a1a00*/  IADD3 R0, R3.reuse, c[0x0][0x198], RZ ;  /* 0x0000660003007a10 */ /* 0x040fe40007ffe0ff */
[----:B------:R1:W-:Y:S01]  /*a1a10*/  @P3 STG.E.U16 [R46.64], R8 ;  /* 0x000000082e003986 */ /* 0x0003e2000c101506 */
[----:B0-----:R-:W-:Y:S01]  /*a1a20*/  PRMT R12, R12, 0x7632, R12 ;  /* 0x000076320c0c7816 */ /* 0x001fe2000000000c */
[----:B------:R-:W-:Y:S01]  /*a1a30*/  IMAD.WIDE R44, R3, 0x2, R48 ;  /* 0x00000002032c7825 */ /* 0x000fe200078e0230 */
[----:B------:R-:W-:-:S04]  /*a1a40*/  ISETP.LT.AND P6, PT, R61, c[0x0][0x178], !P6 ;  /* 0x00005e003d007a0c */ /* 0x000fc800077c1270 */
[----:B------:R0:W-:Y:S01]  /*a1a50*/  @P5 STG.E.U16 [R44.64], R12 ;  /* 0x0000000c2c005986 */ /* 0x0001e2000c101506 */
[----:B------:R-:W-:Y:S01]  /*a1a60*/  ISETP.LT.AND P5, PT, R60, c[0x0][0x178], !P1 ;  /* 0x00005e003c007a0c */ /* 0x000fe20004fa1270 */
[C---:B-1----:R-:W-:Y:S02]  /*a1a70*/  IMAD.WIDE R46, R0.reuse, 0x2, R50 ;  /* 0x00000002002e7825 */ /* 0x042fe400078e0232 */
[----:B------:R-:W2:Y:S01]  /*a1a80*/  LDL.LU R8, [R1+0x2e68] ;  /* 0x002e680001087983 */ /* 0x000ea20000300800 */
[----:B------:R-:W-:-:S03]  /*a1a90*/  IADD3 R3, R0, c[0x0][0x198], RZ ;  /* 0x0000660000037a10 */ /* 0x000fc60007ffe0ff */
[----:B------:R-:W3:Y:S01]  /*a1aa0*/  LDL.LU R58, [R1+0x714] ;  /* 0x00071400013a7983 */ /* 0x000ee20000300800 */
[----:B------:R-:W-:Y:S01]  /*a1ab0*/  ISETP.LT.AND P1, PT, R61, c[0x0][0x178], !P1 ;  /* 0x00005e003d007a0c */ /* 0x000fe20004f21270 */
[----:B0-----:R-:W-:Y:S02]  /*a1ac0*/  IMAD.WIDE R44, R0, 0x2, R48 ;  /* 0x00000002002c7825 */ /* 0x001fe400078e0230 */
[----:B------:R0:W-:Y:S01]  /*a1ad0*/  @P4 STG.E.U16 [R46.64], R40 ;  /* 0x000000282e004986 */ /* 0x0001e2000c101506 */
[----:B------:R-:W-:-:S03]  /*a1ae0*/  ISETP.LT.AND P4, PT, R60, c[0x0][0x178], !P0 ;  /* 0x00005e003c007a0c */ /* 0x000fc60004781270 */
[----:B------:R1:W-:Y:S01]  /*a1af0*/  @P6 STG.E.U16 [R44.64], R16 ;  /* 0x000000102c006986 */ /* 0x0003e2000c101506 */
[----:B0-----:R-:W-:Y:S01]  /*a1b00*/  PRMT R40, R40, 0x7632, R40 ;  /* 0x0000763228287816 */ /* 0x001fe20000000028 */
[----:B------:R-:W-:Y:S01]  /*a1b10*/  IMAD.WIDE R46, R3, 0x2, R50 ;  /* 0x00000002032e7825 */ /* 0x000fe200078e0232 */
[----:B------:R-:W-:-:S04]  /*a1b20*/  ISETP.LT.AND P0, PT, R61, c[0x0][0x178], !P0 ;  /* 0x00005e003d007a0c */ /* 0x000fc80004701270 */
[----:B------:R0:W-:Y:S01]  /*a1b30*/  @P5 STG.E.U16 [R46.64], R40 ;  /* 0x000000282e005986 */ /* 0x0001e2000c101506 */
[C---:B------:R-:W-:Y:S01]  /*a1b40*/  IADD3 R0, R3.reuse, c[0x0][0x198], RZ ;  /* 0x0000660003007a10 */ /* 0x040fe20007ffe0ff */
[----:B-1----:R-:W-:Y:S01]  /*a1b50*/  IMAD.WIDE R44, R3, 0x2, R48 ;  /* 0x00000002032c7825 */ /* 0x002fe200078e0230 */
[----:B------:R-:W-:Y:S02]  /*a1b60*/  PRMT R16, R16, 0x7632, R16 ;  /* 0x0000763210107816 */ /* 0x000fe40000000010 */
[----:B------:R-:W-:-:S03]  /*a1b70*/  ISETP.GE.AND P2, PT, R56, c[0x0][0x17c], PT ;  /* 0x00005f0038007a0c */ /* 0x000fc60003f46270 */
[----:B------:R1:W-:Y:S01]  /*a1b80*/  @P1 STG.E.U16 [R44.64], R16 ;  /* 0x000000102c001986 */ /* 0x0003e2000c101506 */
[----:B0-----:R-:W-:Y:S01]  /*a1b90*/  IMAD.WIDE R46, R0, 0x2, R50 ;  /* 0x00000002002e7825 */ /* 0x001fe200078e0232 */
[----:B------:R-:W-:-:S03]  /*a1ba0*/  ISETP.LT.AND P1, PT, R60, c[0x0][0x178], !P2 ;  /* 0x00005e003c007a0c */ /* 0x000fc60005721270 */
[----:B-1----:R-:W-:Y:S01]  /*a1bb0*/  IMAD.WIDE R44, R0, 0x2, R48 ;  /* 0x00000002002c7825 */ /* 0x002fe200078e0230 */
[----:B------:R0:W-:Y:S01]  /*a1bc0*/  @P4 STG.E.U16 [R46.64], R4 ;  /* 0x000000042e004986 */ /* 0x0001e2000c101506 */
[----:B------:R-:W-:-:S03]  /*a1bd0*/  ISETP.LT.AND P2, PT, R61, c[0x0][0x178], !P2 ;  /* 0x00005e003d007a0c */ /* 0x000fc60005741270 */
[----:B------:R1:W-:Y:S01]  /*a1be0*/  @P0 STG.E.U16 [R44.64], R20 ;  /* 0x000000142c000986 */ /* 0x0003e2000c101506 */
[----:B------:R-:W-:Y:S02]  /*a1bf0*/  IADD3 R3, R0, c[0x0][0x198], RZ ;  /* 0x0000660000037a10 */ /* 0x000fe40007ffe0ff */
[----:B0-----:R-:W-:-:S03]  /*a1c00*/  PRMT R4, R4, 0x7632, R4 ;  /* 0x0000763204047816 */ /* 0x001fc60000000004 */
[----:B------:R-:W-:Y:S01]  /*a1c10*/  IMAD.WIDE R46, R3, 0x2, R50 ;  /* 0x00000002032e7825 */ /* 0x000fe200078e0232 */
[----:B-1----:R-:W-:-:S03]  /*a1c20*/  PRMT R20, R20, 0x7632, R20 ;  /* 0x0000763214147816 */ /* 0x002fc60000000014 */
[----:B------:R-:W-:Y:S01]  /*a1c30*/  IMAD.WIDE R44, R3, 0x2, R48 ;  /* 0x00000002032c7825 */ /* 0x000fe200078e0230 */
[----:B------:R-:W-:Y:S04]  /*a1c40*/  @P1 STG.E.U16 [R46.64], R4 ;  /* 0x000000042e001986 */ /* 0x000fe8000c101506 */
[----:B------:R0:W-:Y:S01]  /*a1c50*/  @P2 STG.E.U16 [R44.64], R20 ;  /* 0x000000142c002986 */ /* 0x0001e2000c101506 */
[----:B----4-:R-:W-:-:S03]  /*a1c60*/  ISETP.GE.AND P5, PT, R53, c[0x0][0x17c], PT ;  /* 0x00005f0035007a0c */ /* 0x010fc60003fa6270 */
[----:B------:R-:W4:Y:S04]  /*a1c70*/  LDL.LU R53, [R1+0x2e6c] ;  /* 0x002e6c0001357983 */ /* 0x000f280000300800 */
[----:B------:R-:W4:Y:S04]  /*a1c80*/  LDL.LU R12, [R1+0x2e70] ;  /* 0x002e7000010c7983 */ /* 0x000f280000300800 */
[----:B------:R-:W4:Y:S01]  /*a1c90*/  LDL.LU R59, [R1+0x6e4] ;  /* 0x0006e400013b7983 */ /* 0x000f220000300800 */
[----:B------:R-:W-:-:S03]  /*a1ca0*/  ISETP.GE.AND P0, PT, R52, c[0x0][0x17c], PT ;  /* 0x00005f0034007a0c */ /* 0x000fc60003f06270 */
[----:B------:R-:W4:Y:S04]  /*a1cb0*/  LDL.LU R52, [R1+0x2e74] ;  /* 0x002e740001347983 */ /* 0x000f280000300800 */
[----:B------:R-:W4:Y:S04]  /*a1cc0*/  LDL.LU R40, [R1+0x2e78] ;  /* 0x002e780001287983 */ /* 0x000f280000300800 */
[----:B0-----:R-:W4:Y:S04]  /*a1cd0*/  LDL.LU R20, [R1+0x2e84] ;  /* 0x002e840001147983 */ /* 0x001f280000300800 */
[----:B------:R-:W4:Y:S01]  /*a1ce0*/  LDL.LU R16, [R1+0x2e88] ;  /* 0x002e880001107983 */ /* 0x000f220000300800 */
[----:B------:R-:W-:-:S04]  /*a1cf0*/  ISETP.GE.AND P3, PT, R55, c[0x0][0x17c], PT ;  /* 0x00005f0037007a0c */ /* 0x000fc80003f66270 */
[----:B------:R-:W-:Y:S02]  /*a1d00*/  ISETP.LT.AND P4, PT, R60, c[0x0][0x178], !P3 ;  /* 0x00005e003c007a0c */ /* 0x000fe40005f81270 */
[----:B------:R-:W-:Y:S02]  /*a1d10*/  ISETP.LT.AND P3, PT, R61, c[0x0][0x178], !P3 ;  /* 0x00005e003d007a0c */ /* 0x000fe40005f61270 */
[----:B------:R-:W-:Y:S02]  /*a1d20*/  ISETP.GE.AND P6, PT, R54, c[0x0][0x17c], PT ;  /* 0x00005f0036007a0c */ /* 0x000fe40003fc6270 */
[----:B------:R-:W-:Y:S02]  /*a1d30*/  IADD3 R0, R3, c[0x0][0x198], RZ ;  /* 0x0000660003007a10 */ /* 0x000fe40007ffe0ff */
[----:B------:R-:W-:Y:S02]  /*a1d40*/  ISETP.LT.AND P2, PT, R60, c[0x0][0x178], !P6 ;  /* 0x00005e003c007a0c */ /* 0x000fe40007741270 */
[----:B------:R-:W-:Y:S01]  /*a1d50*/  ISETP.LT.AND P6, PT, R61, c[0x0][0x178], !P6 ;  /* 0x00005e003d007a0c */ /* 0x000fe200077c1270 */
[----:B------:R-:W-:-:S04]  /*a1d60*/  IMAD.WIDE R46, R0, 0x2, R50 ;  /* 0x00000002002e7825 */ /* 0x000fc800078e0232 */
[----:B------:R-:W-:Y:S01]  /*a1d70*/  IMAD.WIDE R44, R0, 0x2, R48 ;  /* 0x00000002002c7825 */ /* 0x000fe200078e0230 */
[----:B------:R-:W-:Y:S02]  /*a1d80*/  PRMT R3, R9, 0x7632, R3 ;  /* 0x0000763209037816 */ /* 0x000fe40000000003 */
[----:B--2---:R-:W-:Y:S02]  /*a1d90*/  ISETP.GE.AND P1, PT, R8, c[0x0][0x17c], PT ;  /* 0x00005f0008007a0c */ /* 0x004fe40003f26270 */
[----:B------:R-:W-:Y:S01]  /*a1da0*/  IADD3 R8, R0, c[0x0][0x198], RZ ;  /* 0x0000660000087a10 */ /* 0x000fe20007ffe0ff */
[----:B---3--:R-:W-:Y:S01]  /*a1db0*/  @P4 STG.E.U16 [R46.64], R58 ;  /* 0x0000003a2e004986 */ /* 0x008fe2000c101506 */
[----:B------:R-:W-:Y:S02]  /*a1dc0*/  PRMT R4, R58, 0x7632, R4 ;  /* 0x000076323a047816 */ /* 0x000fe40000000004 */
[----:B------:R-:W-:Y:S01]  /*a1dd0*/  IADD3 R0, R8, c[0x0][0x198], RZ ;  /* 0x0000660008007a10 */ /* 0x000fe20007ffe0ff */
[----:B------:R0:W-:Y:S01]  /*a1de0*/  @P3 STG.E.U16 [R44.64], R9 ;  /* 0x000000092c003986 */ /* 0x0001e2000c101506 */
[----:B------:R-:W-:-:S02]  /*a1df0*/  ISETP.LT.AND P3, PT, R60, c[0x0][0x178], !P5 ;  /* 0x00005e003c007a0c */ /* 0x000fc40006f61270 */
[----:B------:R-:W-:Y:S01]  /*a1e00*/  ISETP.LT.AND P5, PT, R61, c[0x0][0x178], !P5 ;  /* 0x00005e003d007a0c */ /* 0x000fe20006fa1270 */
[----:B0-----:R-:W-:-:S04]  /*a1e10*/  IMAD.WIDE R44, R8, 0x2, R50 ;  /* 0x00000002082c7825 */ /* 0x001fc800078e0232 */
[----:B------:R-:W-:Y:S01]  /*a1e20*/  IMAD.WIDE R8, R8, 0x2, R48 ;  /* 0x0000000208087825 */ /* 0x000fe200078e0230 */
[----:B------:R0:W-:Y:S04]  /*a1e30*/  @P2 STG.E.U16 [R44.64], R4 ;  /* 0x000000042c002986 */ /* 0x0001e8000c101506 */
[----:B------:R1:W-:Y:S01]  /*a1e40*/  @P6 STG.E.U16 [R8.64], R3 ;  /* 0x0000000308006986 */ /* 0x0003e2000c101506 */
[----:B------:R-:W-:Y:S02]  /*a1e50*/  ISETP.LT.AND P6, PT, R60, c[0x0][0x178], !P0 ;  /* 0x00005e003c007a0c */ /* 0x000fe400047c1270 */
[----:B------:R-:W-:Y:S01]  /*a1e60*/  ISETP.LT.AND P0, PT, R61, c[0x0][0x178], !P0 ;  /* 0x00005e003d007a0c */ /* 0x000fe20004701270 */
[----:B0-----:R-:W-:-:S04]  /*a1e70*/  IMAD.WIDE R44, R0, 0x2, R50 ;  /* 0x00000002002c7825 */ /* 0x001fc800078e0232 */
[----:B-1----:R-:W-:Y:S01]  /*a1e80*/  IMAD.WIDE R8, R0, 0x2, R48 ;  /* 0x0000000200087825 */ /* 0x002fe200078e0230 */
[----:B------:R-:W-:Y:S02]  /*a1e90*/  PRMT R3, R13, 0x7632, R3 ;  /* 0x000076320d037816 */ /* 0x000fe40000000003 */
[----:B----4-:R-:W-:Y:S02]  /*a1ea0*/  ISETP.GE.AND P2, PT, R12, c[0x0][0x17c], PT ;  /* 0x00005f000c007a0c */ /* 0x010fe40003f46270 */
[----:B------:R-:W-:Y:S01]  /*a1eb0*/  IADD3 R12, R0, c[0x0][0x198], RZ ;  /* 0x00006600000c7a10 */ /* 0x000fe20007ffe0ff */
[----:B------:R0:W-:Y:S01]  /*a1ec0*/  @P3 STG.E.U16 [R44.64], R59 ;  /* 0x0000003b2c003986 */ /* 0x0001e2000c101506 */
[----:B------:R-:W-:Y:S02]  /*a1ed0*/  ISETP.LT.AND P3, PT, R60, c[0x0][0x178], !P1 ;  /* 0x00005e003c007a0c */ /* 0x000fe40004f61270 */
[----:B------:R-:W-:Y:S01]  /*a1ee0*/  PRMT R4, R59, 0x7632, R4 ;  /* 0x000076323b047816 */ /* 0x000fe20000000004 */
[----:B------:R1:W-:Y:S01]  /*a1ef0*/  @P5 STG.E.U16 [R8.64], R13 ;  /* 0x0000000d08005986 */ /* 0x0003e2000c101506 */
[----:B------:R-:W-:-:S02]  /*a1f00*/  ISETP.LT.AND P5, PT, R61, c[0x0][0x178], !P1 ;  /* 0x00005e003d007a0c */ /* 0x000fc40004fa1270 */
[C---:B------:R-:W-:Y:S02]  /*a1f10*/  IADD3 R0, R12.reuse, c[0x0][0x198], RZ ;  /* 0x000066000c007a10 */ /* 0x040fe40007ffe0ff */
[----:B------:R-:W-:Y:S01]  /*a1f20*/  ISETP.GE.AND P4, PT, R53, c[0x0][0x17c], PT ;  /* 0x00005f0035007a0c */ /* 0x000fe20003f86270 */
[----:B0-----:R-:W2:Y:S01]  /*a1f30*/  LDL.LU R44, [R1+0x2e94] ;  /* 0x002e9400012c7983 */ /* 0x001ea20000300800 */
[----:B-1----:R-:W-:-:S04]  /*a1f40*/  IMAD.WIDE R8, R12, 0x2, R50 ;  /* 0x000000020c087825 */ /* 0x002fc800078e0232 */
[----:B------:R-:W-:Y:S01]  /*a1f50*/  IMAD.WIDE R12, R12, 0x2, R48 ;  /* 0x000000020c0c7825 */ /* 0x000fe200078e0230 */
[----:B------:R0:W-:Y:S04]  /*a1f60*/  @P6 STG.E.U16 [R8.64], R4 ;  /* 0x0000000408006986 */ /* 0x0001e8000c101506 */
[----:B------:R1:W-:Y:S01]  /*a1f70*/  @P0 STG.E.U16 [R12.64], R3 ;  /* 0x000000030c000986 */ /* 0x0003e2000c101506 */
[----:B------:R-:W-:Y:S02]  /*a1f80*/  ISETP.LT.AND P0, PT, R60, c[0x0][0x178], !P4 ;  /* 0x00005e003c007a0c */ /* 0x000fe40006701270 */
[----:B------:R-:W-:Y:S02]  /*a1f90*/  ISETP.LT.AND P4, PT, R61, c[0x0][0x178], !P4 ;  /* 0x00005e003d007a0c */ /* 0x000fe40006781270 */
[----:B------:R-:W-:-:S02]  /*a1fa0*/  ISETP.GE.AND P6, PT, R40, c[0x0][0x17c], PT ;  /* 0x00005f0028007a0c */ /* 0x000fc40003fc6270 */
[----:B------:R-:W3:Y:S01]  /*a1fb0*/  LDL.LU R40, [R1+0x2e98] ;  /* 0x002e980001287983 */ /* 0x000ee20000300800 */
[----:B0-----:R-:W-:-:S03]  /*a1fc0*/  IMAD.WIDE R8, R0, 0x2, R50 ;  /* 0x0000000200087825 */ /* 0x001fc600078e0232 */
[----:B------:R-:W4:Y:S01]  /*a1fd0*/  LDL.LU R58, [R1+0x718] ;  /* 0x00071800013a7983 */ /* 0x000f220000300800 */
[C---:B-1----:R-:W-:Y:S01]  /*a1fe0*/  IMAD.WIDE R12, R0.reuse, 0x2, R48 ;  /* 0x00000002000c7825 */ /* 0x042fe200078e0230 */
[----:B------:R-:W-:Y:S02]  /*a1ff0*/  IADD3 R3, R0, c[0x0][0x198], RZ ;  /* 0x0000660000037a10 */ /* 0x000fe40007ffe0ff */
[----:B------:R0:W-:Y:S01]  /*a2000*/  @P3 STG.E.U16 [R8.64], R41 ;  /* 0x0000002908003986 */ /* 0x0001e2000c101506 */
[----:B------:R-:W-:-:S03]  /*a2010*/  ISETP.LT.AND P3, PT, R60, c[0x0][0x178], !P2 ;  /* 0x00005e003c007a0c */ /* 0x000fc60005761270 */
[----:B------:R1:W-:Y:S01]  /*a2020*/  @P5 STG.E.U16 [R12.64], R17 ;  /* 0x000000110c005986 */ /* 0x0003e2000c101506 */
[----:B------:R-:W-:Y:S02]  /*a2030*/  ISETP.LT.AND P5, PT, R61, c[0x0][0x178], !P2 ;  /* 0x00005e003d007a0c */ /* 0x000fe400057a1270 */
[----:B------:R-:W-:Y:S02]  /*a2040*/  IADD3 R0, R3, c[0x0][0x198], RZ ;  /* 0x0000660003007a10 */ /* 0x000fe40007ffe0ff */
[----:B0-----:R-:W-:Y:S01]  /*a2050*/  PRMT R41, R41, 0x7632, R41 ;  /* 0x0000763229297816 */ /* 0x001fe20000000029 */
[----:B------:R-:W-:Y:S01]  /*a2060*/  IMAD.WIDE R8, R3, 0x2, R50 ;  /* 0x0000000203087825 */ /* 0x000fe200078e0232 */
[----:B-1----:R-:W-:-:S03]  /*a2070*/  PRMT R17, R17, 0x7632, R17 ;  /* 0x0000763211117816 */ /* 0x002fc60000000011 */
[----:B------:R-:W-:Y:S01]  /*a2080*/  IMAD.WIDE R12, R3, 0x2, R48 ;  /* 0x00000002030c7825 */ /* 0x000fe200078e0230 */
[----:B------:R0:W-:Y:S01]  /*a2090*/  @P0 STG.E.U16 [R8.64], R41 ;  /* 0x0000002908000986 */ /* 0x0001e2000c101506 */
[----:B------:R-:W-:-:S03]  /*a20a0*/  ISETP.GE.AND P2, PT, R20, c[0x0][0x17c], PT ;  /* 0x00005f0014007a0c */ /* 0x000fc60003f46270 */
[----:B------:R1:W-:Y:S01]  /*a20b0*/  @P4 STG.E.U16 [R12.64], R17 ;  /* 0x000000110c004986 */ /* 0x0003e2000c101506 */
[----:B------:R-:W-:-:S03]  /*a20c0*/  ISETP.GE.AND P0, PT, R16, c[0x0][0x17c], PT ;  /* 0x00005f0010007a0c */ /* 0x000fc60003f06270 */
[----:B------:R-:W2:Y:S01]  /*a20d0*/  LDL.LU R20, [R1+0x2e9c] ;  /* 0x002e9c0001147983 */ /* 0x000ea20000300800 */
[----:B0-----:R-:W-:-:S03]  /*a20e0*/  IMAD.WIDE R8, R0, 0x2, R50 ;  /* 0x0000000200087825 */ /* 0x001fc600078e0232 */
[----:B------:R-:W2:Y:S01]  /*a20f0*/  LDL.LU R16, [R1+0x2ea0] ;  /* 0x002ea00001107983 */ /* 0x000ea20000300800 */
[----:B-1----:R-:W-:-:S03]  /*a2100*/  IMAD.WIDE R12, R0, 0x2, R48 ;  /* 0x00000002000c7825 */ /* 0x002fc600078e0230 */
[----:B------:R-:W3:Y:S04]  /*a2110*/  LDL.LU R59, [R1+0x6e8] ;  /* 0x0006e800013b7983 */ /* 0x000ee80000300800 */
[----:B------:R-:W-:Y:S04]  /*a2120*/  @P3 STG.E.U16 [R8.64], R5 ;  /* 0x0000000508003986 */ /* 0x000fe8000c101506 */
[----:B------:R0:W-:Y:S04]  /*a2130*/  @P5 STG.E.U16 [R12.64], R21 ;  /* 0x000000150c005986 */ /* 0x0001e8000c101506 */
[----:B0-----:R-:W3:Y:S01]  /*a2140*/  LDL.LU R13, [R1+0x2ea4] ;  /* 0x002ea400010d7983 */ /* 0x001ee20000300800 */
[----:B------:R-:W-:-:S04]  /*a2150*/  ISETP.GE.AND P1, PT, R52, c[0x0][0x17c], PT ;  /* 0x00005f0034007a0c */ /* 0x000fc80003f26270 */
[----:B------:R-:W-:Y:S02]  /*a2160*/  ISETP.LT.AND P4, PT, R60, c[0x0][0x178], !P1 ;  /* 0x00005e003c007a0c */ /* 0x000fe40004f81270 */
[----:B------:R-:W-:Y:S02]  /*a2170*/  ISETP.LT.AND P1, PT, R61, c[0x0][0x178], !P1 ;  /* 0x00005e003d007a0c */ /* 0x000fe40004f21270 */
[----:B------:R-:W-:Y:S02]  /*a2180*/  IADD3 R8, R0, c[0x0][0x198], RZ ;  /* 0x0000660000087a10 */ /* 0x000fe40007ffe0ff */
[----:B------:R-:W-:Y:S02]  /*a2190*/  PRMT R3, R5, 0x7632, R3 ;  /* 0x0000763205037816 */ /* 0x000fe40000000003 */
[----:B------:R-:W-:Y:S01]  /*a21a0*/  ISETP.LT.AND P3, PT, R60, c[0x0][0x178], !P6 ;  /* 0x00005e003c007a0c */ /* 0x000fe20007761270 */
[----:B------:R-:W-:Y:S01]  /*a21b0*/  IMAD.WIDE R4, R8, 0x2, R50 ;  /* 0x0000000208047825 */ /* 0x000fe200078e0232 */
[----:B------:R-:W-:-:S02]  /*a21c0*/  ISETP.LT.AND P6, PT, R61, c[0x0][0x178], !P6 ;  /* 0x00005e003d007a0c */ /* 0x000fc400077c1270 */
[C---:B------:R-:W-:Y:S01]  /*a21d0*/  IADD3 R0, R8.reuse, c[0x0][0x198], RZ ;  /* 0x0000660008007a10 */ /* 0x040fe20007ffe0ff */
[----:B------:R-:W-:Y:S01]  /*a21e0*/  IMAD.WIDE R8, R8, 0x2, R48 ;  /* 0x0000000208087825 */ /* 0x000fe200078e0230 */
[----:B------:R-:W-:Y:S01]  /*a21f0*/  PRMT R21, R21, 0x7632, R21 ;  /* 0x0000763215157816 */ /* 0x000fe20000000015 */
[----:B------:R0:W-:Y:S04]  /*a2200*/  @P4 STG.E.U16 [R4.64], R3 ;  /* 0x0000000304004986 */ /* 0x0001e8000c101506 */
[----:B------:R1:W-:Y:S01]  /*a2210*/  @P1 STG.E.U16 [R8.64], R21 ;  /* 0x0000001508001986 */ /* 0x0003e2000c101506 */
[----:B------:R-:W-:Y:S02]  /*a2220*/  ISETP.LT.AND P1, PT, R60, c[0x0][0x178], !P2 ;  /* 0x00005e003c007a0c */ /* 0x000fe40005721270 */
[----:B------:R-:W-:Y:S01]  /*a2230*/  ISETP.LT.AND P2, PT, R61, c[0x0][0x178], !P2 ;  /* 0x00005e003d007a0c */ /* 0x000fe20005741270 */
[C---:B0-----:R-:W-:Y:S01]  /*a2240*/  IMAD.WIDE R4, R0.reuse, 0x2, R50 ;  /* 0x0000000200047825 */ /* 0x041fe200078e0232 */
[----:B------:R-:W-:-:S03]  /*a2250*/  IADD3 R3, R0, c[0x0][0x198], RZ ;  /* 0x0000660000037a10 */ /* 0x000fc60007ffe0ff */
[----:B-1----:R-:W-:Y:S01]  /*a2260*/  IMAD.WIDE R8, R0, 0x2, R48 ;  /* 0x0000000200087825 */ /* 0x002fe200078e0230 */
[----:B------:R-:W-:Y:S01]  /*a2270*/  IADD3 R0, R3, c[0x0][0x198], RZ ;  /* 0x0000660003007a10 */ /* 0x000fe20007ffe0ff */
[----:B------:R-:W3:Y:S04]  /*a2280*/  LDL.LU R21, [R1+0x2ea8] ;  /* 0x002ea80001157983 */ /* 0x000ee80000300800 */
[----:B----4-:R0:W-:Y:S01]  /*a2290*/  @P3 STG.E.U16 [R4.64], R58 ;  /* 0x0000003a04003986 */ /* 0x0101e2000c101506 */
[----:B------:R-:W-:-:S03]  /*a22a0*/  ISETP.LT.AND P3, PT, R60, c[0x0][0x178], !P0 ;  /* 0x00005e003c007a0c */ /* 0x000fc60004761270 */
[----:B------:R1:W-:Y:S01]  /*a22b0*/  @P6 STG.E.U16 [R8.64], R10 ;  /* 0x0000000a08006986 */ /* 0x0003e2000c101506 */
[----:B------:R-:W-:Y:S02]  /*a22c0*/  ISETP.LT.AND P6, PT, R61, c[0x0][0x178], !P0 ;  /* 0x00005e003d007a0c */ /* 0x000fe400047c1270 */
[----:B------:R-:W-:Y:S01]  /*a22d0*/  PRMT R12, R58, 0x7632, R12 ;  /* 0x000076323a0c7816 */ /* 0x000fe2000000000c */
[----:B0-----:R-:W-:Y:S01]  /*a22e0*/  IMAD.WIDE R4, R3, 0x2, R50 ;  /* 0x0000000203047825 */ /* 0x001fe200078e0232 */
[----:B-1----:R-:W-:-:S03]  /*a22f0*/  PRMT R10, R10, 0x7632, R10 ;  /* 0x000076320a0a7816 */ /* 0x002fc6000000000a */
[----:B------:R-:W-:Y:S01]  /*a2300*/  IMAD.WIDE R8, R3, 0x2, R48 ;  /* 0x0000000203087825 */ /* 0x000fe200078e0230 */
[----:B------:R0:W-:Y:S04]  /*a2310*/  @P1 STG.E.U16 [R4.64], R12 ;  /* 0x0000000c04001986 */ /* 0x0001e8000c101506 */
[----:B------:R1:W-:Y:S01]  /*a2320*/  @P2 STG.E.U16 [R8.64], R10 ;  /* 0x0000000a08002986 */ /* 0x0003e2000c101506 */
[----:B0-----:R-:W-:-:S04]  /*a2330*/  IMAD.WIDE R4, R0, 0x2, R50 ;  /* 0x0000000200047825 */ /* 0x001fc800078e0232 */
[----:B-1----:R-:W-:Y:S01]  /*a2340*/  IMAD.WIDE R8, R0, 0x2, R48 ;  /* 0x0000000200087825 */ /* 0x002fe200078e0230 */
[----:B--2---:R-:W-:Y:S02]  /*a2350*/  ISETP.GE.AND P0, PT, R20, c[0x0][0x17c], PT ;  /* 0x00005f0014007a0c */ /* 0x004fe40003f06270 */
[----:B------:R-:W-:Y:S01]  /*a2360*/  ISETP.GE.AND P1, PT, R16, c[0x0][0x17c], PT ;  /* 0x00005f0010007a0c */ /* 0x000fe20003f26270 */
[----:B------:R-:W2:Y:S04]  /*a2370*/  LDL.LU R20, [R1+0x2eac] ;  /* 0x002eac0001147983 */ /* 0x000ea80000300800 */
[----:B---3--:R0:W-:Y:S04]  /*a2380*/  @P3 STG.E.U16 [R4.64], R59 ;  /* 0x0000003b04003986 */ /* 0x0081e8000c101506 */
[----:B------:R1:W-:Y:S04]  /*a2390*/  @P6 STG.E.U16 [R8.64], R14 ;  /* 0x0000000e08006986 */ /* 0x0003e8000c101506 */
[----:B------:R-:W3:Y:S01]  /*a23a0*/  LDL.LU R16, [R1+0x2eb0] ;  /* 0x002eb00001107983 */ /* 0x000ee20000300800 */
[----:B------:R-:W-:-:S03]  /*a23b0*/  ISETP.GE.AND P6, PT, R13, c[0x0][0x17c], PT ;  /* 0x00005f000d007a0c */ /* 0x000fc60003fc6270 */
[----:B------:R-:W4:Y:S04]  /*a23c0*/  LDL.LU R13, [R1+0x2eb4] ;  /* 0x002eb400010d7983 */ /* 0x000f280000300800 */
[----:B------:R-:W2:Y:S01]  /*a23d0*/  LDL.LU R12, [R1+0x2eb8] ;  /* 0x002eb800010c7983 */ /* 0x000ea20000300800 */
[----:B------:R-:W-:Y:S02]  /*a23e0*/  ISETP.GE.AND P5, PT, R44, c[0x0][0x17c], PT ;  /* 0x00005f002c007a0c */ /* 0x000fe40003fa6270 */
[----:B------:R-:W-:Y:S01]  /*a23f0*/  IADD3 R3, R0, c[0x0][0x198], RZ ;  /* 0x0000660000037a10 */ /* 0x000fe20007ffe0ff */
[----:B------:R-:W3:Y:S01]  /*a2400*/  LDL.LU R58, [R1+0x71c] ;  /* 0x00071c00013a7983 */ /* 0x000ee20000300800 */
[----:B------:R-:W-:Y:S02]  /*a2410*/  ISETP.LT.AND P2, PT, R60, c[0x0][0x178], !P5 ;  /* 0x00005e003c007a0c */ /* 0x000fe40006f41270 */
[----:B------:R-:W-:Y:S01]  /*a2420*/  ISETP.LT.AND P5, PT, R61, c[0x0][0x178], !P5 ;  /* 0x00005e003d007a0c */ /* 0x000fe20006fa1270 */
[----:B0-----:R-:W-:Y:S01]  /*a2430*/  IMAD.WIDE R4, R3, 0x2, R50 ;  /* 0x0000000203047825 */ /* 0x001fe200078e0232 */
[----:B------:R-:W-:-:S02]  /*a2440*/  PRMT R10, R59, 0x7632, R10 ;  /* 0x000076323b0a7816 */ /* 0x000fc4000000000a */
[----:B-1----:R-:W-:Y:S01]  /*a2450*/  PRMT R14, R14, 0x7632, R14 ;  /* 0x000076320e0e7816 */ /* 0x002fe2000000000e */
[----:B------:R-:W-:-:S06]  /*a2460*/  IMAD.WIDE R8, R3, 0x2, R48 ;  /* 0x0000000203087825 */ /* 0x000fcc00078e0230 */
[----:B------:R0:W-:Y:S04]  /*a2470*/  @P2 STG.E.U16 [R4.64], R10 ;  /* 0x0000000a04002986 */ /* 0x0001e8000c101506 */
[----:B------:R1:W-:Y:S04]  /*a2480*/  @P5 STG.E.U16 [R8.64], R14 ;  /* 0x0000000e08005986 */ /* 0x0003e8000c101506 */
[----:B0-----:R-:W3:Y:S04]  /*a2490*/  LDL.LU R10, [R1+0x2e90] ;  /* 0x002e9000010a7983 */ /* 0x001ee80000300800 */
[----:B-1----:R-:W3:Y:S01]  /*a24a0*/  LDL.LU R14, [R1+0x2e8c] ;  /* 0x002e8c00010e7983 */ /* 0x002ee20000300800 */
[----:B------:R-:W-:-:S04]  /*a24b0*/  ISETP.GE.AND P4, PT, R40, c[0x0][0x17c], PT ;  /* 0x00005f0028007a0c */ /* 0x000fc80003f86270 */
[C---:B------:R-:W-:Y:S02]  /*a24c0*/  ISETP.LT.AND P3, PT, R60.reuse, c[0x0][0x178], !P4 ;  /* 0x00005e003c007a0c */ /* 0x040fe40006761270 */
[----:B------:R-:W-:Y:S02]  /*a24d0*/  IADD3 R0, R3, c[0x0][0x198], RZ ;  /* 0x0000660003007a10 */ /* 0x000fe40007ffe0ff */
[C---:B------:R-:W-:Y:S02]  /*a24e0*/  ISETP.LT.AND P4, PT, R61.reuse, c[0x0][0x178], !P4 ;  /* 0x00005e003d007a0c */ /* 0x040fe40006781270 */
[----:B------:R-:W-:Y:S01]  /*a24f0*/  ISETP.LT.AND P5, PT, R60, c[0x0][0x178], !P0 ;  /* 0x00005e003c007a0c */ /* 0x000fe200047a1270 */
[C---:B------:R-:W-:Y:S01]  /*a2500*/  IMAD.WIDE R4, R0.reuse, 0x2, R50 ;  /* 0x0000000200047825 */ /* 0x040fe200078e0232 */
[C---:B------:R-:W-:Y:S02]  /*a2510*/  IADD3 R3, R0.reuse, c[0x0][0x198], RZ ;  /* 0x0000660000037a10 */ /* 0x040fe40007ffe0ff */
[----:B------:R-:W-:Y:S01]  /*a2520*/  ISETP.LT.AND P0, PT, R61, c[0x0][0x178], !P0 ;  /* 0x00005e003d007a0c */ /* 0x000fe20004701270 */
[----:B------:R-:W-:-:S02]  /*a2530*/  IMAD.WIDE R8, R0, 0x2, R48 ;  /* 0x0000000200087825 */ /* 0x000fc400078e0230 */
[----:B------:R0:W-:Y:S01]  /*a2540*/  @P3 STG.E.U16 [R4.64], R42 ;  /* 0x0000002a04003986 */ /* 0x0001e2000c101506 */
[----:B------:R-:W-:Y:S02]  /*a2550*/  ISETP.LT.AND P3, PT, R60, c[0x0][0x178], !P1 ;  /* 0x00005e003c007a0c */ /* 0x000fe40004f61270 */
[C---:B------:R-:W-:Y:S01]  /*a2560*/  IADD3 R0, R3.reuse, c[0x0][0x198], RZ ;  /* 0x0000660003007a10 */ /* 0x040fe20007ffe0ff */
[----:B------:R1:W-:Y:S01]  /*a2570*/  @P4 STG.E.U16 [R8.64], R18 ;  /* 0x0000001208004986 */ /* 0x0003e2000c101506 */
[----:B0-----:R-:W-:Y:S01]  /*a2580*/  PRMT R42, R42, 0x7632, R42 ;  /* 0x000076322a2a7816 */ /* 0x001fe2000000002a */
[----:B------:R-:W-:Y:S01]  /*a2590*/  IMAD.WIDE R4, R3, 0x2, R50 ;  /* 0x0000000203047825 */ /* 0x000fe200078e0232 */
[----:B-1----:R-:W-:-:S03]  /*a25a0*/  PRMT R18, R18, 0x7632, R18 ;  /* 0x0000763212127816 */ /* 0x002fc60000000012 */
[----:B------:R-:W-:Y:S01]  /*a25b0*/  IMAD.WIDE R8, R3, 0x2, R48 ;  /* 0x0000000203087825 */ /* 0x000fe200078e0230 */
[----:B------:R0:W-:Y:S04]  /*a25c0*/  @P5 STG.E.U16 [R4.64], R42 ;  /* 0x0000002a04005986 */ /* 0x0001e8000c101506 */
[----:B------:R1:W-:Y:S01]  /*a25d0*/  @P0 STG.E.U16 [R8.64], R18 ;  /* 0x0000001208000986 */ /* 0x0003e2000c101506 */
[----:B0-----:R-:W-:-:S05]  /*a25e0*/  IMAD.WIDE R4, R0, 0x2, R50 ;  /* 0x0000000200047825 */ /* 0x001fca00078e0232 */
[----:B------:R0:W-:Y:S01]  /*a25f0*/  @P3 STG.E.U16 [R4.64], R6 ;  /* 0x0000000604003986 */ /* 0x0001e2000c101506 */
[----:B------:R-:W-:Y:S02]  /*a2600*/  ISETP.LT.AND P4, PT, R61, c[0x0][0x178], !P1 ;  /* 0x00005e003d007a0c */ /* 0x000fe40004f81270 */
[----:B------:R-:W-:Y:S01]  /*a2610*/  ISETP.LT.AND P0, PT, R60, c[0x0][0x178], !P6 ;  /* 0x00005e003c007a0c */ /* 0x000fe20007701270 */
[C---:B-1----:R-:W-:Y:S01]  /*a2620*/  IMAD.WIDE R8, R0.reuse, 0x2, R48 ;  /* 0x0000000200087825 */ /* 0x042fe200078e0230 */
[----:B------:R-:W-:Y:S02]  /*a2630*/  IADD3 R0, R0, c[0x0][0x198], RZ ;  /* 0x0000660000007a10 */ /* 0x000fe40007ffe0ff */
[----:B0-----:R-:W-:-:S03]  /*a2640*/  PRMT R6, R6, 0x7632, R6 ;  /* 0x0000763206067816 */ /* 0x001fc60000000006 */
[----:B------:R-:W-:-:S04]  /*a2650*/  IMAD.WIDE R4, R0, 0x2, R50 ;  /* 0x0000000200047825 */ /* 0x000fc800078e0232 */
[----:B------:R0:W-:Y:S04]  /*a2660*/  @P4 STG.E.U16 [R8.64], R22 ;  /* 0x0000001608004986 */ /* 0x0001e8000c101506 */
[----:B------:R1:W-:Y:S01]  /*a2670*/  @P0 STG.E.U16 [R4.64], R6 ;  /* 0x0000000604000986 */ /* 0x0003e2000c101506 */
[----:B------:R-:W-:Y:S02]  /*a2680*/  ISETP.GE.AND P2, PT, R21, c[0x0][0x17c], PT ;  /* 0x00005f0015007a0c */ /* 0x000fe40003f46270 */
[----:B------:R-:W-:Y:S02]  /*a2690*/  ISETP.LT.AND P6, PT, R61, c[0x0][0x178], !P6 ;  /* 0x00005e003d007a0c */ /* 0x000fe400077c1270 */
[----:B------:R-:W-:Y:S02]  /*a26a0*/  ISETP.LT.AND P4, PT, R60, c[0x0][0x178], !P2 ;  /* 0x00005e003c007a0c */ /* 0x000fe40005781270 */
[C---:B------:R-:W-:Y:S01]  /*a26b0*/  IADD3 R3, R0.reuse, c[0x0][0x198], RZ ;  /* 0x0000660000037a10 */ /* 0x040fe20007ffe0ff */
[----:B0-----:R-:W-:Y:S01]  /*a26c0*/  IMAD.WIDE R8, R0, 0x2, R48 ;  /* 0x0000000200087825 */ /* 0x001fe200078e0230 */
[----:B------:R-:W-:-:S02]  /*a26d0*/  PRMT R22, R22, 0x7632, R22 ;  /* 0x0000763216167816 */ /* 0x000fc40000000016 */
[----:B------:R-:W-:Y:S01]  /*a26e0*/  ISETP.LT.AND P2, PT, R61, c[0x0][0x178], !P2 ;  /* 0x00005e003d007a0c */ /* 0x000fe20005741270 */
[----:B-1----:R-:W-:-:S04]  /*a26f0*/  IMAD.WIDE R4, R3, 0x2, R50 ;  /* 0x0000000203047825 */ /* 0x002fc800078e0232 */
[----:B------:R0:W-:Y:S02]  /*a2700*/  @P6 STG.E.U16 [R8.64], R22 ;  /* 0x0000001608006986 */ /* 0x0001e4000c101506 */
[----:B0-----:R-:W-:Y:S01]  /*a2710*/  IMAD.WIDE R8, R3, 0x2, R48 ;  /* 0x0000000203087825 */ /* 0x001fe200078e0230 */
[----:B----4-:R-:W-:Y:S02]  /*a2720*/  ISETP.GE.AND P3, PT, R13, c[0x0][0x17c], PT ;  /* 0x00005f000d007a0c */ /* 0x010fe40003f66270 */
[----:B------:R-:W4:Y:S04]  /*a2730*/  LDL.LU R13, [R1+0x2e80] ;  /* 0x002e8000010d7983 */ /* 0x000f280000300800 */
[----:B------:R-:W4:Y:S01]  /*a2740*/  LDL.LU R59, [R1+0x6ec] ;  /* 0x0006ec00013b7983 */ /* 0x000f220000300800 */
[----:B--2---:R-:W-:-:S03]  /*a2750*/  ISETP.GE.AND P0, PT, R12, c[0x0][0x17c], PT ;  /* 0x00005f000c007a0c */ /* 0x004fc60003f06270 */
[----:B------:R-:W2:Y:S01]  /*a2760*/  LDL.LU R12, [R1+0x2e7c] ;  /* 0x002e7c00010c7983 */ /* 0x000ea20000300800 */
[----:B------:R-:W-:-:S04]  /*a2770*/  ISETP.GE.AND P1, PT, R20, c[0x0][0x17c], PT ;  /* 0x00005f0014007a0c */ /* 0x000fc80003f26270 */
[----:B------:R-:W-:Y:S01]  /*a2780*/  ISETP.LT.AND P6, PT, R60, c[0x0][0x178], !P1 ;  /* 0x00005e003c007a0c */ /* 0x000fe20004fc1270 */
[----:B---3--:R0:W-:Y:S01]  /*a2790*/  @P4 STG.E.U16 [R4.64], R58 ;  /* 0x0000003a04004986 */ /* 0x0081e2000c101506 */
[----:B------:R-:W-:Y:S02]  /*a27a0*/  ISETP.LT.AND P1, PT, R61, c[0x0][0x178], !P1 ;  /* 0x00005e003d007a0c */ /* 0x000fe40004f21270 */
[----:B------:R-:W-:Y:S01]  /*a27b0*/  PRMT R0, R58, 0x7632, R0 ;  /* 0x000076323a007816 */ /* 0x000fe20000000000 */
[----:B------:R1:W-:Y:S01]  /*a27c0*/  @P2 STG.E.U16 [R8.64], R11 ;  /* 0x0000000b08002986 */ /* 0x0003e2000c101506 */
[----:B------:R-:W-:-:S03]  /*a27d0*/  ISETP.GE.AND P5, PT, R16, c[0x0][0x17c], PT ;  /* 0x00005f0010007a0c */ /* 0x000fc60003fa6270 */
[----:B------:R-:W3:Y:S01]  /*a27e0*/  LDL.LU R16, [R1+0x2ec4] ;  /* 0x002ec40001107983 */ /* 0x000ee20000300800 */
[----:B0-----:R-:W-:Y:S02]  /*a27f0*/  IADD3 R4, R3, c[0x0][0x198], RZ ;  /* 0x0000660003047a10 */ /* 0x001fe40007ffe0ff */
[----:B------:R-:W-:Y:S02]  /*a2800*/  PRMT R3, R11, 0x7632, R3 ;  /* 0x000076320b037816 */ /* 0x000fe40000000003 */
[C---:B------:R-:W-:Y:S01]  /*a2810*/  IADD3 R6, R4.reuse, c[0x0][0x198], RZ ;  /* 0x0000660004067a10 */ /* 0x040fe20007ffe0ff */
[----:B-1----:R-:W-:-:S04]  /*a2820*/  IMAD.WIDE R8, R4, 0x2, R50 ;  /* 0x0000000204087825 */ /* 0x002fc800078e0232 */
[----:B------:R-:W-:Y:S01]  /*a2830*/  IMAD.WIDE R4, R4, 0x2, R48 ;  /* 0x0000000204047825 */ /* 0x000fe200078e0230 */
[----:B------:R0:W-:Y:S04]  /*a2840*/  @P6 STG.E.U16 [R8.64], R0 ;  /* 0x0000000008006986 */ /* 0x0001e8000c101506 */
[----:B------:R1:W-:Y:S01]  /*a2850*/  @P1 STG.E.U16 [R4.64], R3 ;  /* 0x0000000304001986 */ /* 0x0003e2000c101506 */
[----:B------:R-:W-:-:S03]  /*a2860*/  ISETP.GE.AND P1, PT, R14, c[0x0][0x17c], PT ;  /* 0x00005f000e007a0c */ /* 0x000fc60003f26270 */
[----:B------:R-:W2:Y:S04]  /*a2870*/  LDL.LU R14, [R1+0x2ec0] ;  /* 0x002ec000010e7983 */ /* 0x000ea80000300800 */
[----:B------:R-:W3:Y:S04]  /*a2880*/  LDL.LU R22, [R1+0x2ed0] ;  /* 0x002ed00001167983 */ /* 0x000ee80000300800 */
[----:B------:R-:W3:Y:S04]  /*a2890*/  LDL.LU R18, [R1+0x2ecc] ;  /* 0x002ecc0001127983 */ /* 0x000ee80000300800 */
[----:B------:R-:W3:Y:S04]  /*a28a0*/  LDL.LU R21, [R1+0x2ed8] ;  /* 0x002ed80001157983 */ /* 0x000ee80000300800 */
[----:B------:R-:W3:Y:S04]  /*a28b0*/  LDL.LU R20, [R1+0x2ed4] ;  /* 0x002ed40001147983 */ /* 0x000ee80000300800 */
[----:B------:R-:W3:Y:S01]  /*a28c0*/  LDL.LU R42, [R1+0x2ef0] ;  /* 0x002ef000012a7983 */ /* 0x000ee20000300800 */
[----:B------:R-:W-:-:S02]  /*a28d0*/  ISETP.LT.AND P4, PT, R60, c[0x0][0x178], !P5 ;  /* 0x00005e003c007a0c */ /* 0x000fc40006f81270 */
[----:B------:R-:W-:Y:S01]  /*a28e0*/  ISETP.GE.AND P2, PT, R10, c[0x0][0x17c], PT ;  /* 0x00005f000a007a0c */ /* 0x000fe20003f46270 */
[----:B------:R-:W-:Y:S01]  /*a28f0*/  IMAD.WIDE R10, R6, 0x2, R50 ;  /* 0x00000002060a7825 */ /* 0x000fe200078e0232 */
[----:B------:R-:W-:Y:S01]  /*a2900*/  ISETP.LT.AND P5, PT, R61, c[0x0][0x178], !P5 ;  /* 0x00005e003d007a0c */ /* 0x000fe20006fa1270 */
[----:B------:R-:W3:Y:S01]  /*a2910*/  LDL.LU R45, [R1+0x2eec] ;  /* 0x002eec00012d7983 */ /* 0x000ee20000300800 */
[----:B------:R-:W-:Y:S02]  /*a2920*/  ISETP.LT.AND P6, PT, R60, c[0x0][0x178], !P3 ;  /* 0x00005e003c007a0c */ /* 0x000fe40005fc1270 */
[C---:B0-----:R-:W-:Y:S01]  /*a2930*/  IADD3 R0, R6.reuse, c[0x0][0x198], RZ ;  /* 0x0000660006007a10 */ /* 0x041fe20007ffe0ff */
[----:B-1----:R-:W-:Y:S01]  /*a2940*/  IMAD.WIDE R4, R6, 0x2, R48 ;  /* 0x0000000206047825 */ /* 0x002fe200078e0230 */
[----:B------:R-:W-:Y:S01]  /*a2950*/  PRMT R17, R23, 0x7632, R17 ;  /* 0x0000763217117816 */ /* 0x000fe20000000011 */
[----:B------:R-:W3:Y:S02]  /*a2960*/  LDL.LU R44, [R1+0x2ef8] ;  /* 0x002ef800012c7983 */ /* 0x000ee40000300800 */
[----:B------:R-:W-:Y:S01]  /*a2970*/  IMAD.WIDE R8, R0, 0x2, R50 ;  /* 0x0000000200087825 */ /* 0x000fe200078e0232 */
[----:B------:R-:W-:Y:S01]  /*a2980*/  PRMT R6, R15, 0x7632, R6 ;  /* 0x000076320f067816 */ /* 0x000fe20000000006 */
[----:B----4-:R0:W-:Y:S01]  /*a2990*/  @P4 STG.E.U16 [R10.64], R59 ;  /* 0x0000003b0a004986 */ /* 0x0101e2000c101506 */
[----:B------:R-:W-:-:S03]  /*a29a0*/  PRMT R3, R59, 0x7632, R3 ;  /* 0x000076323b037816 */ /* 0x000fc60000000003 */
[----:B0-----:R-:W0:Y:S01]  /*a29b0*/  S2R R59, SR_TID.X ;  /* 0x00000000003b7919 */ /* 0x001e220000002100 */
[----:B------:R-:W-:-:S03]  /*a29c0*/  ISETP.LT.AND P4, PT, R61, c[0x0][0x178], !P3 ;  /* 0x00005e003d007a0c */ /* 0x000fc60005f81270 */
[----:B------:R1:W-:Y:S01]  /*a29d0*/  @P5 STG.E.U16 [R4.64], R15 ;  /* 0x0000000f04005986 */ /* 0x0003e2000c101506 */
[----:B------:R-:W-:Y:S02]  /*a29e0*/  ISETP.LT.AND P5, PT, R60, c[0x0][0x178], !P0 ;  /* 0x00005e003c007a0c */ /* 0x000fe400047a1270 */
[----:B------:R-:W-:Y:S01]  /*a29f0*/  ISETP.LT.AND P0, PT, R61, c[0x0][0x178], !P0 ;  /* 0x00005e003d007a0c */ /* 0x000fe20004701270 */
[----:B------:R4:W-:Y:S01]  /*a2a00*/  @P6 STG.E.U16 [R8.64], R3 ;  /* 0x0000000308006986 */ /* 0x0009e2000c101506 */
[C---:B-1----:R-:W-:Y:S01]  /*a2a10*/  IMAD.WIDE R4, R0.reuse, 0x2, R48 ;  /* 0x0000000200047825 */ /* 0x042fe200078e0230 */
[----:B----4-:R-:W-:-:S04]  /*a2a20*/  IADD3 R3, R0, c[0x0][0x198], RZ ;  /* 0x0000660000037a10 */ /* 0x010fc80007ffe0ff */
[----:B------:R1:W-:Y:S01]  /*a2a30*/  @P4 STG.E.U16 [R4.64], R6 ;  /* 0x0000000604004986 */ /* 0x0003e2000c101506 */
[----:B------:R-:W-:Y:S02]  /*a2a40*/  ISETP.LT.AND P4, PT, R60, c[0x0][0x178], !P2 ;  /* 0x00005e003c007a0c */ /* 0x000fe40005781270 */
[C---:B0-----:R-:W-:Y:S01]  /*a2a50*/  LOP3.LUT R58, R59.reuse, 0x1f, RZ, 0xc0, !PT ;  /* 0x0000001f3b3a7812 */ /* 0x041fe200078ec0ff */
[----:B------:R-:W-:Y:S01]  /*a2a60*/  IMAD.SHL.U32 R59, R59, 0x100, RZ ;  /* 0x000001003b3b7824 */ /* 0x000fe200078e00ff */
[----:B------:R-:W-:Y:S01]  /*a2a70*/  ISETP.GE.AND P3, PT, R13, c[0x0][0x17c], PT ;  /* 0x00005f000d007a0c */ /* 0x000fe20003f66270 */
[----:B------:R0:W4:Y:S01]  /*a2a80*/  LDS.128 R8, [R2] ;  /* 0x0000000002087984 */ /* 0x0001220000000c00 */
[----:B--2---:R-:W-:Y:S01]  /*a2a90*/  ISETP.GE.AND P6, PT, R12, c[0x0][0x17c], PT ;  /* 0x00005f000c007a0c */ /* 0x004fe20003fc6270 */
[----:B------:R-:W-:-:S04]  /*a2aa0*/  IMAD.WIDE R12, R3, 0x2, R48 ;  /* 0x00000002030c7825 */ /* 0x000fc800078e0230 */
[C---:B-1----:R-:W-:Y:S01]  /*a2ab0*/  IMAD.WIDE R4, R3.reuse, 0x2, R50 ;  /* 0x0000000203047825 */ /* 0x042fe200078e0232 */
[----:B------:R-:W-:Y:S02]  /*a2ac0*/  IADD3 R6, R3, c[0x0][0x198], RZ ;  /* 0x0000660003067a10 */ /* 0x000fe40007ffe0ff */
[----:B------:R-:W-:Y:S02]  /*a2ad0*/  ISETP.LT.AND P2, PT, R61, c[0x0][0x178], !P2 ;  /* 0x00005e003d007a0c */ /* 0x000fe40005741270 */
[----:B------:R1:W-:Y:S01]  /*a2ae0*/  @P5 STG.E.U16 [R4.64], R43 ;  /* 0x0000002b04005986 */ /* 0x0003e2000c101506 */
[----:B------:R-:W-:Y:S02]  /*a2af0*/  LOP3.LUT R59, R59, 0x600, RZ, 0xc0, !PT ;  /* 0x000006003b3b7812 */ /* 0x000fe400078ec0ff */
[----:B------:R-:W-:Y:S01]  /*a2b00*/  ISETP.LT.AND P5, PT, R60, c[0x0][0x178], !P1 ;  /* 0x00005e003c007a0c */ /* 0x000fe20004fa1270 */
[----:B------:R2:W-:Y:S01]  /*a2b10*/  @P0 STG.E.U16 [R12.64], R19 ;  /* 0x000000130c000986 */ /* 0x0005e2000c101506 */
[----:B------:R-:W-:Y:S01]  /*a2b20*/  PRMT R0, R43, 0x7632, R0 ;  /* 0x000076322b007816 */ /* 0x000fe20000000000 */
[----:B0-----:R-:W-:-:S04]  /*a2b30*/  IMAD.WIDE R2, R6, 0x2, R50 ;  /* 0x0000000206027825 */ /* 0x001fc800078e0232 */
[----:B------:R-:W-:Y:S01]  /*a2b40*/  IMAD R59, R58, 0x10, R59 ;  /* 0x000000103a3b7824 */ /* 0x000fe200078e023b */
[----:B------:R0:W-:Y:S01]  /*a2b50*/  @P4 STG.E.U16 [R2.64], R0 ;  /* 0x0000000002004986 */ /* 0x0001e2000c101506 */
[C---:B-1----:R-:W-:Y:S01]  /*a2b60*/  IMAD.WIDE R4, R6.reuse, 0x2, R48 ;  /* 0x0000000206047825 */ /* 0x042fe200078e0230 */
[----:B--2---:R-:W-:Y:S02]  /*a2b70*/  IADD3 R12, R6, c[0x0][0x198], RZ ;  /* 0x00006600060c7a10 */ /* 0x004fe40007ffe0ff */
[----:B------:R-:W2:Y:S01]  /*a2b80*/  LDL.LU R43, [R1+0x2ef4] ;  /* 0x002ef400012b7983 */ /* 0x000ea20000300800 */
[----:B------:R-:W-:Y:S02]  /*a2b90*/  PRMT R19, R19, 0x7632, R19 ;  /* 0x0000763213137816 */ /* 0x000fe40000000013 */
[----:B------:R-:W-:Y:S01]  /*a2ba0*/  LOP3.LUT R59, R59, 0x20, RZ, 0x3c, !PT ;  /* 0x000000203b3b7812 */ /* 0x000fe200078e3cff */
[----:B0-----:R-:W-:Y:S02]  /*a2bb0*/  IMAD.WIDE R2, R12, 0x2, R50 ;  /* 0x000000020c027825 */ /* 0x001fe400078e0232 */
[----:B------:R-:W-:Y:S01]  /*a2bc0*/  @P2 STG.E.U16 [R4.64], R19 ;  /* 0x0000001304002986 */ /* 0x000fe2000c101506 */
[----:B------:R-:W-:-:S02]  /*a2bd0*/  PRMT R0, R7, 0x7632, R0 ;  /* 0x0000763207007816 */ /* 0x000fc40000000000 */
[C---:B------:R-:W-:Y:S01]  /*a2be0*/  ISETP.LT.AND P1, PT, R61.reuse, c[0x0][0x178], !P1 ;  /* 0x00005e003d007a0c */ /* 0x040fe20004f21270 */
[----:B------:R0:W-:Y:S04]  /*a2bf0*/  @P5 STG.E.U16 [R2.64], R7 ;  /* 0x0000000702005986 */ /* 0x0001e8000c101506 */
[----:B------:R-:W1:Y:S01]  /*a2c00*/  LDS.128 R4, [R59] ;  /* 0x000000003b047984 */ /* 0x000e620000000c00 */
[----:B------:R-:W-:Y:S02]  /*a2c10*/  ISETP.LT.AND P2, PT, R60, c[0x0][0x178], !P3 ;  /* 0x00005e003c007a0c */ /* 0x000fe40005f41270 */
[----:B------:R-:W-:Y:S02]  /*a2c20*/  ISETP.LT.AND P3, PT, R61, c[0x0][0x178], !P3 ;  /* 0x00005e003d007a0c */ /* 0x000fe40005f61270 */
[C---:B------:R-:W-:Y:S01]  /*a2c30*/  IADD3 R13, R12.reuse, c[0x0][0x198], RZ ;  /* 0x000066000c0d7a10 */ /* 0x040fe20007ffe0ff */
[----:B0-----:R-:W-:Y:S01]  /*a2c40*/  IMAD.WIDE R2, R12, 0x2, R48 ;  /* 0x000000020c027825 */ /* 0x001fe200078e0230 */
[----:B------:R-:W-:-:S02]  /*a2c50*/  ISETP.LT.AND P5, PT, R60, c[0x0][0x178], !P6 ;  /* 0x00005e003c007a0c */ /* 0x000fc400077a1270 */
[----:B---3--:R-:W-:Y:S02]  /*a2c60*/  ISETP.GE.AND P0, PT, R16, c[0x0][0x17c], PT ;  /* 0x00005f0010007a0c */ /* 0x008fe40003f06270 */
[----:B------:R0:W-:Y:S01]  /*a2c70*/  @P1 STG.E.U16 [R2.64], R23 ;  /* 0x0000001702001986 */ /* 0x0001e2000c101506 */
[----:B------:R-:W-:Y:S02]  /*a2c80*/  IADD3 R16, R13, c[0x0][0x198], RZ ;  /* 0x000066000d107a10 */ /* 0x000fe40007ffe0ff */
[----:B------:R-:W-:Y:S02]  /*a2c90*/  ISETP.LT.AND P6, PT, R61, c[0x0][0x178], !P6 ;  /* 0x00005e003d007a0c */ /* 0x000fe400077c1270 */
[----:B------:R-:W-:Y:S01]  /*a2ca0*/  ISETP.GE.AND P4, PT, R14, c[0x0][0x17c], PT ;  /* 0x00005f000e007a0c */ /* 0x000fe20003f86270 */
[----:B------:R-:W-:-:S04]  /*a2cb0*/  IMAD.WIDE R14, R16, 0x2, R50 ;  /* 0x00000002100e7825 */ /* 0x000fc800078e0232 */
[----:B0-----:R-:W-:-:S04]  /*a2cc0*/  IMAD.WIDE R2, R13, 0x2, R50 ;  /* 0x000000020d027825 */ /* 0x001fc800078e0232 */
[--C-:B------:R-:W-:Y:S01]  /*a2cd0*/  IMAD.WIDE R12, R13, 0x2, R48.reuse ;  /* 0x000000020d0c7825 */ /* 0x100fe200078e0230 */
[----:B------:R0:W-:Y:S04]  /*a2ce0*/  @P2 STG.E.U16 [R2.64], R0 ;  /* 0x0000000002002986 */ /* 0x0001e8000c101506 */
[----:B------:R-:W-:Y:S01]  /*a2cf0*/  @P3 STG.E.U16 [R12.64], R17 ;  /* 0x000000110c003986 */ /* 0x000fe2000c101506 */
[C---:B------:R-:W-:Y:S02]  /*a2d00*/  ISETP.LT.AND P3, PT, R60.reuse, c[0x0][0x178], !P0 ;  /* 0x00005e003c007a0c */ /* 0x040fe40004761270 */
[----:B------:R-:W-:Y:S01]  /*a2d10*/  ISETP.LT.AND P0, PT, R61, c[0x0][0x178], !P0 ;  /* 0x00005e003d007a0c */ /* 0x000fe20004701270 */
[----:B------:R3:W-:Y:S01]  /*a2d20*/  @P5 STG.E.U16 [R14.64], R24 ;  /* 0x000000180e005986 */ /* 0x0007e2000c101506 */
[----:B------:R-:W-:Y:S01]  /*a2d30*/  ISETP.LT.AND P5, PT, R60, c[0x0][0x178], !P4 ;  /* 0x00005e003c007a0c */ /* 0x000fe200067a1270 */
[C---:B0-----:R-:W-:Y:S01]  /*a2d40*/  IMAD.WIDE R2, R16.reuse, 0x2, R48 ;  /* 0x0000000210027825 */ /* 0x041fe200078e0230 */
[----:B------:R-:W-:-:S02]  /*a2d50*/  IADD3 R16, R16, c[0x0][0x198], RZ ;  /* 0x0000660010107a10 */ /* 0x000fc40007ffe0ff */
[----:B------:R-:W-:Y:S02]  /*a2d60*/  ISETP.LT.AND P4, PT, R61, c[0x0][0x178], !P4 ;  /* 0x00005e003d007a0c */ /* 0x000fe40006781270 */
[----:B----4-:R0:W-:Y:S01]  /*a2d70*/  @P6 STG.E.U16 [R2.64], R8 ;  /* 0x0000000802006986 */ /* 0x0101e2000c101506 */
[----:B------:R-:W-:Y:S02]  /*a2d80*/  IADD3 R0, R16, c[0x0][0x198], RZ ;  /* 0x0000660010007a10 */ /* 0x000fe40007ffe0ff */
[----:B---3--:R-:W-:Y:S02]  /*a2d90*/  PRMT R24, R24, 0x7632, R24 ;  /* 0x0000763218187816 */ /* 0x008fe40000000018 */
[----:B------:R-:W-:Y:S01]  /*a2da0*/  ISETP.GE.AND P2, PT, R18, c[0x0][0x17c], PT ;  /* 0x00005f0012007a0c */ /* 0x000fe20003f46270 */
[----:B------:R-:W-:-:S04]  /*a2db0*/  IMAD.WIDE R18, R0, 0x2, R50 ;  /* 0x0000000200127825 */ /* 0x000fc800078e0232 */
[----:B0-----:R-:W-:Y:S01]  /*a2dc0*/  IMAD.WIDE R2, R16, 0x2, R50 ;  /* 0x0000000210027825 */ /* 0x001fe200078e0232 */
[----:B------:R-:W-:-:S03]  /*a2dd0*/  PRMT R8, R8, 0x7632, R8 ;  /* 0x0000763208087816 */ /* 0x000fc60000000008 */
[--C-:B------:R-:W-:Y:S01]  /*a2de0*/  IMAD.WIDE R16, R16, 0x2, R48.reuse ;  /* 0x0000000210107825 */ /* 0x100fe200078e0230 */
[----:B------:R0:W-:Y:S04]  /*a2df0*/  @P3 STG.E.U16 [R2.64], R24 ;  /* 0x0000001802003986 */ /* 0x0001e8000c101506 */
[----:B------:R-:W-:Y:S04]  /*a2e00*/  @P0 STG.E.U16 [R16.64], R8 ;  /* 0x0000000810000986 */ /* 0x000fe8000c101506 */
[----:B------:R-:W-:Y:S01]  /*a2e10*/  @P5 STG.E.U16 [R18.64], R28 ;  /* 0x0000001c12005986 */ /* 0x000fe2000c101506 */
[----:B0-----:R-:W-:-:S05]  /*a2e20*/  IMAD.WIDE R2, R0, 0x2, R48 ;  /* 0x0000000200027825 */ /* 0x001fca00078e0230 */
[----:B-1----:R-:W-:Y:S01]  /*a2e30*/  @P4 STG.E.U16 [R2.64], R4 ;  /* 0x0000000402004986 */ /* 0x002fe2000c101506 */
[----:B------:R-:W-:-:S03]  /*a2e40*/  ISETP.GE.AND P4, PT, R42, c[0x0][0x17c], PT ;  /* 0x00005f002a007a0c */ /* 0x000fc60003f86270 */
[----:B------:R-:W3:Y:S04]  /*a2e50*/  LDL.LU R42, [R1+0x2f04] ;  /* 0x002f0400012a7983 */ /* 0x000ee80000300800 */
[----:B------:R-:W0:Y:S01]  /*a2e60*/  S2R R59, SR_TID.X ;  /* 0x00000000003b7919 */ /* 0x000e220000002100 */
[----:B------:R-:W-:Y:S02]  /*a2e70*/  ISETP.GE.AND P1, PT, R22, c[0x0][0x17c], PT ;  /* 0x00005f0016007a0c */ /* 0x000fe40003f26270 */
[----:B------:R-:W-:Y:S01]  /*a2e80*/  ISETP.GE.AND P6, PT, R21, c[0x0][0x17c], PT ;  /* 0x00005f0015007a0c */ /* 0x000fe20003fc6270 */
[----:B------:R-:W2:Y:S01]  /*a2e90*/  LDL.LU R24, [R1+0x2f00] ;  /* 0x002f000001187983 */ /* 0x000ea20000300800 */
[C---:B0-----:R-:W-:Y:S01]  /*a2ea0*/  LOP3.LUT R58, R59.reuse, 0x1f, RZ, 0xc0, !PT ;  /* 0x0000001f3b3a7812 */ /* 0x041fe200078ec0ff */
[----:B------:R-:W-:-:S05]  /*a2eb0*/  IMAD.SHL.U32 R59, R59, 0x100, RZ ;  /* 0x000001003b3b7824 */ /* 0x000fca00078e00ff */
[----:B------:R-:W-:-:S05]  /*a2ec0*/  LOP3.LUT R59, R59, 0x600, RZ, 0xc0, !PT ;  /* 0x000006003b3b7812 */ /* 0x000fca00078ec0ff */
[----:B------:R-:W-:-:S05]  /*a2ed0*/  IMAD R59, R58, 0x10, R59 ;  /* 0x000000103a3b7824 */ /* 0x000fca00078e023b */
[----:B------:R-:W-:-:S05]  /*a2ee0*/  LOP3.LUT R59, R59, 0x40, RZ, 0x3c, !PT ;  /* 0x000000403b3b7812 */ /* 0x000fca00078e3cff */
[----:B------:R0:W1:Y:S04]  /*a2ef0*/  LDS.128 R12, [R59] ;  /* 0x000000003b0c7984 */ /* 0x0000680000000c00 */
[----:B0-----:R-:W0:Y:S01]  /*a2f00*/  S2R R59, SR_TID.X ;  /* 0x00000000003b7919 */ /* 0x001e220000002100 */
[----:B------:R-:W-:Y:S02]  /*a2f10*/  ISETP.LT.AND P0, PT, R60, c[0x0][0x178], !P1 ;  /* 0x00005e003c007a0c */ /* 0x000fe40004f01270 */
[C---:B0-----:R-:W-:Y:S01]  /*a2f20*/  LOP3.LUT R58, R59.reuse, 0x1f, RZ, 0xc0, !PT ;  /* 0x0000001f3b3a7812 */ /* 0x041fe200078ec0ff */
[----:B------:R-:W-:-:S05]  /*a2f30*/  IMAD.SHL.U32 R59, R59, 0x100, RZ ;  /* 0x000001003b3b7824 */ /* 0x000fca00078e00ff */
[----:B------:R-:W-:-:S05]  /*a2f40*/  LOP3.LUT R59, R59, 0x600, RZ, 0xc0, !PT ;  /* 0x000006003b3b7812 */ /* 0x000fca00078ec0ff */
[----:B------:R-:W-:-:S05]  /*a2f50*/  IMAD R59, R58, 0x10, R59 ;  /* 0x000000103a3b7824 */ /* 0x000fca00078e023b */
[----:B------:R-:W-:Y:S02]  /*a2f60*/  LOP3.LUT R59, R59, 0x60, RZ, 0x3c, !PT ;  /* 0x000000603b3b7812 */ /* 0x000fe400078e3cff */
[----:B------:R-:W-:-:S03]  /*a2f70*/  ISETP.LT.AND P1, PT, R61, c[0x0][0x178], !P1 ;  /* 0x00005e003d007a0c */ /* 0x000fc60004f21270 */
[----:B------:R-:W0:Y:S01]  /*a2f80*/  LDS.128 R16, [R59] ;  /* 0x000000003b107984 */ /* 0x000e220000000c00 */
[----:B------:R-:W-:Y:S02]  /*a2f90*/  IADD3 R22, R0, c[0x0][0x198], RZ ;  /* 0x0000660000167a10 */ /* 0x000fe40007ffe0ff */
[----:B------:R-:W-:Y:S02]  /*a2fa0*/  ISETP.GE.AND P3, PT, R20, c[0x0][0x17c], PT ;  /* 0x00005f0014007a0c */ /* 0x000fe40003f66270 */
[----:B------:R-:W-:Y:S01]  /*a2fb0*/  PRMT R28, R28, 0x7632, R28 ;  /* 0x000076321c1c7816 */ /* 0x000fe2000000001c */
[C---:B------:R-:W-:Y:S01]  /*a2fc0*/  IMAD.WIDE R20, R22.reuse, 0x2, R50 ;  /* 0x0000000216147825 */ /* 0x040fe200078e0232 */
[----:B------:R-:W-:Y:S02]  /*a2fd0*/  IADD3 R8, R22, c[0x0][0x198], RZ ;  /* 0x0000660016087a10 */ /* 0x000fe40007ffe0ff */
[----:B------:R-:W-:Y:S01]  /*a2fe0*/  ISETP.LT.AND P5, PT, R60, c[0x0][0x178], !P2 ;  /* 0x00005e003c007a0c */ /* 0x000fe200057a1270 */
[----:B------:R-:W-:Y:S01]  /*a2ff0*/  IMAD.WIDE R22, R22, 0x2, R48 ;  /* 0x0000000216167825 */ /* 0x000fe200078e0230 */
[----:B------:R-:W-:Y:S01]  /*a3000*/  PRMT R0, R4, 0x7632, R0 ;  /* 0x0000763204007816 */ /* 0x000fe20000000000 */
[----:B------:R-:W-:Y:S01]  /*a3010*/  @P0 STG.E.U16 [R20.64], R28 ;  /* 0x0000001c14000986 */ /* 0x000fe2000c101506 */
[----:B------:R-:W-:-:S03]  /*a3020*/  ISETP.LT.AND P2, PT, R61, c[0x0][0x178], !P2 ;  /* 0x00005e003d007a0c */ /* 0x000fc60005741270 */
[----:B------:R1:W-:Y:S01]  /*a3030*/  @P1 STG.E.U16 [R22.64], R0 ;  /* 0x0000000016001986 */ /* 0x0003e2000c101506 */
[----:B------:R-:W-:Y:S01]  /*a3040*/  ISETP.LT.AND P1, PT, R60, c[0x0][0x178], !P6 ;  /* 0x00005e003c007a0c */ /* 0x000fe20007721270 */
[----:B------:R-:W-:-:S04]  /*a3050*/  IMAD.WIDE R40, R8, 0x2, R50 ;  /* 0x0000000208287825 */ /* 0x000fc800078e0232 */
[C---:B------:R-:W-:Y:S01]  /*a3060*/  IMAD.WIDE R2, R8.reuse, 0x2, R48 ;  /* 0x0000000208027825 */ /* 0x040fe200078e0230 */
[----:B------:R0:W-:Y:S01]  /*a3070*/  @P5 STG.E.U16 [R40.64], R32 ;  /* 0x0000002028005986 */ /* 0x0001e2000c101506 */
[----:B-1----:R-:W-:-:S03]  /*a3080*/  IADD3 R22, R8, c[0x0][0x198], RZ ;  /* 0x0000660008167a10 */ /* 0x002fc60007ffe0ff */
[----:B------:R-:W-:Y:S01]  /*a3090*/  @P2 STG.E.U16 [R2.64], R12 ;  /* 0x0000000c02002986 */ /* 0x000fe2000c101506 */
[C---:B------:R-:W-:Y:S01]  /*a30a0*/  ISETP.LT.AND P6, PT, R61.reuse, c[0x0][0x178], !P6 ;  /* 0x00005e003d007a0c */ /* 0x040fe200077c1270 */
[----:B------:R-:W-:Y:S01]  /*a30b0*/  IMAD.WIDE R20, R22, 0x2, R50 ;  /* 0x0000000216147825 */ /* 0x000fe200078e0232 */
[----:B0-----:R-:W-:Y:S02]  /*a30c0*/  PRMT R32, R32, 0x7632, R32 ;  /* 0x0000763220207816 */ /* 0x001fe40000000020 */
[----:B------:R-:W-:Y:S02]  /*a30d0*/  ISETP.LT.AND P5, PT, R60, c[0x0][0x178], !P3 ;  /* 0x00005e003c007a0c */ /* 0x000fe40005fa1270 */
[----:B------:R-:W-:Y:S01]  /*a30e0*/  ISETP.GE.AND P2, PT, R44, c[0x0][0x17c], PT ;  /* 0x00005f002c007a0c */ /* 0x000fe20003f46270 */
[----:B------:R0:W-:Y:S01]  /*a30f0*/  @P1 STG.E.U16 [R20.64], R32 ;  /* 0x0000002014001986 */ /* 0x0001e2000c101506 */
[----:B------:R-:W-:Y:S02]  /*a3100*/  ISETP.LT.AND P3, PT, R61, c[0x0][0x178], !P3 ;  /* 0x00005e003d007a0c */ /* 0x000fe40005f61270 */
[----:B------:R-:W-:Y:S01]  /*a3110*/  IADD3 R0, R22, c[0x0][0x198], RZ ;  /* 0x0000660016007a10 */ /* 0x000fe20007ffe0ff */
[----:B------:R-:W4:Y:S01]  /*a3120*/  LDL.LU R44, [R1+0x2f14] ;  /* 0x002f1400012c7983 */ /* 0x000f220000300800 */
[----:B------:R-:W-:Y:S01]  /*a3130*/  PRMT R4, R12, 0x7632, R4 ;  /* 0x000076320c047816 */ /* 0x000fe20000000004 */
[----:B------:R-:W-:-:S02]  /*a3140*/  IMAD.WIDE R22, R22, 0x2, R48 ;  /* 0x0000000216167825 */ /* 0x000fc400078e0230 */
[----:B0-----:R-:W4:Y:S02]  /*a3150*/  LDL.LU R32, [R1+0x2f10] ;  /* 0x002f100001207983 */ /* 0x001f240000300800 */
[----:B------:R-:W-:-:S04]  /*a3160*/  IMAD.WIDE R40, R0, 0x2, R50 ;  /* 0x0000000200287825 */ /* 0x000fc800078e0232 */
[----:B------:R-:W-:Y:S01]  /*a3170*/  IMAD.WIDE R2, R0, 0x2, R48 ;  /* 0x0000000200027825 */ /* 0x000fe200078e0230 */
[----:B------:R0:W-:Y:S04]  /*a3180*/  @P6 STG.E.U16 [R22.64], R4 ;  /* 0x0000000416006986 */ /* 0x0001e8000c101506 */
[----:B------:R1:W-:Y:S04]  /*a3190*/  @P5 STG.E.U16 [R40.64], R36 ;  /* 0x0000002428005986 */ /* 0x0003e8000c101506 */
[----:B------:R0:W-:Y:S01]  /*a31a0*/  @P3 STG.E.U16 [R2.64], R16 ;  /* 0x0000001002003986 */ /* 0x0001e2000c101506 */
[----:B---3--:R-:W-:-:S03]  /*a31b0*/  ISETP.GE.AND P3, PT, R42, c[0x0][0x17c], PT ;  /* 0x00005f002a007a0c */ /* 0x008fc60003f66270 */
[----:B------:R-:W3:Y:S04]  /*a31c0*/  LDL.LU R42, [R1+0x2f24] ;  /* 0x002f2400012a7983 */ /* 0x000ee80000300800 */
[----:B------:R-:W3:Y:S01]  /*a31d0*/  LDL.LU R28, [R1+0x2f20] ;  /* 0x002f2000011c7983 */ /* 0x000ee20000300800 */
[----:B------:R-:W-:Y:S02]  /*a31e0*/  ISETP.GE.AND P0, PT, R45, c[0x0][0x17c], PT ;  /* 0x00005f002d007a0c */ /* 0x000fe40003f06270 */
[----:B------:R-:W-:Y:S02]  /*a31f0*/  ISETP.LT.AND P5, PT, R60, c[0x0][0x178], !P4 ;  /* 0x00005e003c007a0c */ /* 0x000fe400067a1270 */
[----:B------:R-:W-:Y:S02]  /*a3200*/  ISETP.LT.AND P4, PT, R61, c[0x0][0x178], !P4 ;  /* 0x00005e003d007a0c */ /* 0x000fe40006781270 */
[----:B0-----:R-:W-:-:S02]  /*a3210*/  IADD3 R22, R0, c[0x0][0x198], RZ ;  /* 0x0000660000167a10 */ /* 0x001fc40007ffe0ff */
[----:B------:R-:W-:Y:S02]  /*a3220*/  ISETP.LT.AND P6, PT, R60, c[0x0][0x178], !P0 ;  /* 0x00005e003c007a0c */ /* 0x000fe400047c1270 */
[C---:B------:R-:W-:Y:S01]  /*a3230*/  IADD3 R4, R22.reuse, c[0x0][0x198], RZ ;  /* 0x0000660016047a10 */ /* 0x040fe20007ffe0ff */
[----:B------:R-:W-:Y:S01]  /*a3240*/  IMAD.WIDE R20, R22, 0x2, R50 ;  /* 0x0000000216147825 */ /* 0x000fe200078e0232 */
[----:B-1----:R-:W-:Y:S02]  /*a3250*/  PRMT R36, R36, 0x7632, R36 ;  /* 0x0000763224247816 */ /* 0x002fe40000000024 */
[----:B------:R-:W-:Y:S01]  /*a3260*/  PRMT R0, R16, 0x7632, R0 ;  /* 0x0000763210007816 */ /* 0x000fe20000000000 */
[----:B------:R-:W-:Y:S01]  /*a3270*/  IMAD.WIDE R22, R22, 0x2, R48 ;  /* 0x0000000216167825 */ /* 0x000fe200078e0230 */
[----:B------:R-:W-:Y:S01]  /*a3280*/  ISETP.LT.AND P0, PT, R61, c[0x0][0x178], !P0 ;  /* 0x00005e003d007a0c */ /* 0x000fe20004701270 */
[----:B------:R0:W-:Y:S02]  /*a3290*/  @P5 STG.E.U16 [R20.64], R36 ;  /* 0x0000002414005986 */ /* 0x0001e4000c101506 */
[----:B------:R-:W-:Y:S01]  /*a32a0*/  IMAD.WIDE R40, R4, 0x2, R50 ;  /* 0x0000000204287825 */ /* 0x000fe200078e0232 */
[----:B--2---:R-:W-:Y:S01]  /*a32b0*/  ISETP.GE.AND P1, PT, R43, c[0x0][0x17c], PT ;  /* 0x00005f002b007a0c */ /* 0x004fe20003f26270 */
[----:B------:R1:W-:Y:S01]  /*a32c0*/  @P4 STG.E.U16 [R22.64], R0 ;  /* 0x0000000016004986 */ /* 0x0003e2000c101506 */
[----:B------:R-:W-:-:S02]  /*a32d0*/  ISETP.LT.AND P5, PT, R60, c[0x0][0x178], !P2 ;  /* 0x00005e003c007a0c */ /* 0x000fc400057a1270 */
[----:B------:R-:W-:Y:S01]  /*a32e0*/  ISETP.LT.AND P4, PT, R61, c[0x0][0x178], !P2 ;  /* 0x00005e003d007a0c */ /* 0x000fe20005781270 */
[----:B------:R2:W-:Y:S01]  /*a32f0*/  @P6 STG.E.U16 [R40.64], R25 ;  /* 0x0000001928006986 */ /* 0x0005e2000c101506 */
[----:B------:R-:W-:Y:S02]  /*a3300*/  IADD3 R45, R4, c[0x0][0x198], RZ ;  /* 0x00006600042d7a10 */ /* 0x000fe40007ffe0ff */
[----:B------:R-:W-:Y:S01]  /*a3310*/  ISETP.LT.AND P6, PT, R60, c[0x0][0x178], !P1 ;  /* 0x00005e003c007a0c */ /* 0x000fe20004fc1270 */
[----:B------:R-:W-:Y:S01]  /*a3320*/  IMAD.WIDE R2, R4, 0x2, R48 ;  /* 0x0000000204027825 */ /* 0x000fe200078e0230 */
[----:B------:R-:W-:Y:S02]  /*a3330*/  IADD3 R43, R45, c[0x0][0x198], RZ ;  /* 0x000066002d2b7a10 */ /* 0x000fe40007ffe0ff */
[----:B------:R-:W-:Y:S01]  /*a3340*/  PRMT R8, R25, 0x7632, R8 ;  /* 0x0000763219087816 */ /* 0x000fe20000000008 */
[----:B0-----:R-:W-:Y:S01]  /*a3350*/  IMAD.WIDE R20, R45, 0x2, R50 ;  /* 0x000000022d147825 */ /* 0x001fe200078e0232 */
[----:B-1----:R-:W-:-:S03]  /*a3360*/  PRMT R0, R9, 0x7632, R0 ;  /* 0x0000763209007816 */ /* 0x002fc60000000000 */
[----:B------:R-:W-:Y:S01]  /*a3370*/  IMAD.WIDE R22, R45, 0x2, R48 ;  /* 0x000000022d167825 */ /* 0x000fe200078e0230 */
[----:B------:R-:W-:Y:S01]  /*a3380*/  ISETP.GE.AND P2, PT, R24, c[0x0][0x17c], PT ;  /* 0x00005f0018007a0c */ /* 0x000fe20003f46270 */
[----:B------:R0:W-:Y:S01]  /*a3390*/  @P0 STG.E.U16 [R2.64], R9 ;  /* 0x0000000902000986 */ /* 0x0001e2000c101506 */
[----:B------:R-:W-:Y:S01]  /*a33a0*/  ISETP.LT.AND P1, PT, R61, c[0x0][0x178], !P1 ;  /* 0x00005e003d007a0c */ /* 0x000fe20004f21270 */
[----:B--2---:R-:W-:Y:S02]  /*a33b0*/  IMAD.WIDE R24, R43, 0x2, R50 ;  /* 0x000000022b187825 */ /* 0x004fe400078e0232 */
[----:B------:R1:W-:Y:S01]  /*a33c0*/  @P5 STG.E.U16 [R20.64], R8 ;  /* 0x0000000814005986 */ /* 0x0003e2000c101506 */
[----:B------:R-:W-:-:S03]  /*a33d0*/  ISETP.LT.AND P5, PT, R60, c[0x0][0x178], !P3 ;  /* 0x00005e003c007a0c */ /* 0x000fc60005fa1270 */
[----:B------:R2:W-:Y:S01]  /*a33e0*/  @P4 STG.E.U16 [R22.64], R0 ;  /* 0x0000000016004986 */ /* 0x0005e2000c101506 */
[----:B------:R-:W-:Y:S02]  /*a33f0*/  ISETP.LT.AND P4, PT, R61, c[0x0][0x178], !P3 ;  /* 0x00005e003d007a0c */ /* 0x000fe40005f81270 */
[C---:B------:R-:W-:Y:S01]  /*a3400*/  IADD3 R41, R43.reuse, c[0x0][0x198], RZ ;  /* 0x000066002b297a10 */ /* 0x040fe20007ffe0ff */
[----:B------:R-:W3:Y:S04]  /*a3410*/  LDL.LU R40, [R1+0x2f34] ;  /* 0x002f340001287983 */ /* 0x000ee80000300800 */
[----:B------:R-:W-:Y:S01]  /*a3420*/  @P6 STG.E.U16 [R24.64], R29 ;  /* 0x0000001d18006986 */ /* 0x000fe2000c101506 */
[----:B------:R-:W-:Y:S01]  /*a3430*/  ISETP.LT.AND P6, PT, R60, c[0x0][0x178], !P2 ;  /* 0x00005e003c007a0c */ /* 0x000fe200057c1270 */
[----:B0-----:R-:W-:Y:S01]  /*a3440*/  IMAD.WIDE R2, R43, 0x2, R48 ;  /* 0x000000022b027825 */ /* 0x001fe200078e0230 */
[----:B------:R-:W-:-:S02]  /*a3450*/  IADD3 R45, R41, c[0x0][0x198], RZ ;  /* 0x00006600292d7a10 */ /* 0x000fc40007ffe0ff */
[----:B------:R-:W-:Y:S01]  /*a3460*/  PRMT R4, R29, 0x7632, R4 ;  /* 0x000076321d047816 */ /* 0x000fe20000000004 */
[----:B-1----:R-:W-:Y:S01]  /*a3470*/  IMAD.WIDE R8, R41, 0x2, R50 ;  /* 0x0000000229087825 */ /* 0x002fe200078e0232 */
[----:B--2---:R-:W-:-:S03]  /*a3480*/  PRMT R0, R5, 0x7632, R0 ;  /* 0x0000763205007816 */ /* 0x004fc60000000000 */
[----:B------:R-:W-:Y:S01]  /*a3490*/  IMAD.WIDE R20, R41, 0x2, R48 ;  /* 0x0000000229147825 */ /* 0x000fe200078e0230 */
[----:B------:R-:W-:Y:S03]  /*a34a0*/  @P1 STG.E.U16 [R2.64], R5 ;  /* 0x0000000502001986 */ /* 0x000fe6000c101506 */
[----:B------:R-:W-:Y:S01]  /*a34b0*/  IMAD.WIDE R22, R45, 0x2, R50 ;  /* 0x000000022d167825 */ /* 0x000fe200078e0232 */
[----:B------:R-:W-:Y:S04]  /*a34c0*/  @P5 STG.E.U16 [R8.64], R4 ;  /* 0x0000000408005986 */ /* 0x000fe8000c101506 */
[----:B------:R-:W-:Y:S04]  /*a34d0*/  @P4 STG.E.U16 [R20.64], R0 ;  /* 0x0000000014004986 */ /* 0x000fe8000c101506 */
[----:B------:R0:W-:Y:S01]  /*a34e0*/  @P6 STG.E.U16 [R22.64], R33 ;  /* 0x0000002116006986 */ /* 0x0001e2000c101506 */
[----:B----4-:R-:W-:-:S03]  /*a34f0*/  ISETP.GE.AND P3, PT, R32, c[0x0][0x17c], PT ;  /* 0x00005f0020007a0c */ /* 0x010fc60003f66270 */
[----:B------:R-:W2:Y:S01]  /*a3500*/  LDL.LU R32, [R1+0x2f30] ;  /* 0x002f300001207983 */ /* 0x000ea20000300800 */
[----:B------:R-:W-:-:S03]  /*a3510*/  ISETP.GE.AND P0, PT, R44, c[0x0][0x17c], PT ;  /* 0x00005f002c007a0c */ /* 0x000fc60003f06270 */
[----:B------:R-:W4:Y:S01]  /*a3520*/  LDL.LU R36, [R1+0x2f2c] ;  /* 0x002f2c0001247983 */ /* 0x000f220000300800 */
[----:B------:R-:W-:Y:S02]  /*a3530*/  ISETP.LT.AND P5, PT, R60, c[0x0][0x178], !P0 ;  /* 0x00005e003c007a0c */ /* 0x000fe400047a1270 */
[C---:B------:R-:W-:Y:S02]  /*a3540*/  ISETP.LT.AND P4, PT, R61.reuse, c[0x0][0x178], !P0 ;  /* 0x00005e003d007a0c */ /* 0x040fe40004781270 */
[----:B---3--:R-:W-:Y:S02]  /*a3550*/  ISETP.GE.AND P0, PT, R28, c[0x0][0x17c], PT ;  /* 0x00005f001c007a0c */ /* 0x008fe40003f06270 */
[----:B------:R-:W3:Y:S04]  /*a3560*/  LDL.LU R28, [R1+0x2f28] ;  /* 0x002f2800011c7983 */ /* 0x000ee80000300800 */
[----:B0-----:R-:W4:Y:S01]  /*a3570*/  LDL.LU R22, [R1+0x2f1c] ;  /* 0x002f1c0001167983 */ /* 0x001f220000300800 */
[----:B------:R-:W-:-:S02]  /*a3580*/  ISETP.LT.AND P2, PT, R61, c[0x0][0x178], !P2 ;  /* 0x00005e003d007a0c */ /* 0x000fc40005741270 */
[C---:B------:R-:W-:Y:S01]  /*a3590*/  IADD3 R25, R45.reuse, c[0x0][0x198], RZ ;  /* 0x000066002d197a10 */ /* 0x040fe20007ffe0ff */
[----:B------:R-:W-:Y:S01]  /*a35a0*/  IMAD.WIDE R2, R45, 0x2, R48 ;  /* 0x000000022d027825 */ /* 0x000fe200078e0230 */
[----:B------:R-:W-:-:S03]  /*a35b0*/  PRMT R12, R33, 0x7632, R12 ;  /* 0x00007632210c7816 */ /* 0x000fc6000000000c */
[C---:B------:R-:W-:Y:S01]  /*a35c0*/  IMAD.WIDE R4, R25.reuse, 0x2, R50 ;  /* 0x0000000219047825 */ /* 0x040fe200078e0232 */
[----:B------:R-:W-:Y:S02]  /*a35d0*/  ISETP.GE.AND P1, PT, R42, c[0x0][0x17c], PT ;  /* 0x00005f002a007a0c */ /* 0x000fe40003f26270 */
[----:B------:R-:W-:Y:S02]  /*a35e0*/  ISETP.LT.AND P6, PT, R60, c[0x0][0x178], !P3 ;  /* 0x00005e003c007a0c */ /* 0x000fe40005fc1270 */
[----:B------:R-:W-:Y:S01]  /*a35f0*/  IADD3 R29, R25, c[0x0][0x198], RZ ;  /* 0x00006600191d7a10 */ /* 0x000fe20007ffe0ff */
[----:B------:R0:W-:Y:S01]  /*a3600*/  @P2 STG.E.U16 [R2.64], R13 ;  /* 0x0000000d02002986 */ /* 0x0001e2000c101506 */
[----:B------:R-:W-:-:S03]  /*a3610*/  ISETP.LT.AND P3, PT, R61, c[0x0][0x178], !P3 ;  /* 0x00005e003d007a0c */ /* 0x000fc60005f61270 */
[----:B------:R1:W-:Y:S01]  /*a3620*/  @P5 STG.E.U16 [R4.64], R12 ;  /* 0x0000000c04005986 */ /* 0x0003e2000c101506 */
[C---:B------:R-:W-:Y:S01]  /*a3630*/  ISETP.LT.AND P5, PT, R60.reuse, c[0x0][0x178], !P1 ;  /* 0x00005e003c007a0c */ /* 0x040fe20004fa1270 */
[----:B------:R-:W-:Y:S01]  /*a3640*/  IMAD.WIDE R8, R25, 0x2, R48 ;  /* 0x0000000219087825 */ /* 0x000fe200078e0230 */
[----:B------:R-:W-:Y:S02]  /*a3650*/  PRMT R0, R13, 0x7632, R0 ;  /* 0x000076320d007816 */ /* 0x000fe40000000000 */
[C---:B------:R-:W-:Y:S01]  /*a3660*/  IADD3 R23, R29.reuse, c[0x0][0x198], RZ ;  /* 0x000066001d177a10 */ /* 0x040fe20007ffe0ff */
[----:B------:R-:W-:Y:S01]  /*a3670*/  IMAD.WIDE R20, R29, 0x2, R50 ;  /* 0x000000021d147825 */ /* 0x000fe200078e0232 */
[----:B------:R-:W-:Y:S01]  /*a3680*/  PRMT R16, R37, 0x7632, R16 ;  /* 0x0000763225107816 */ /* 0x000fe20000000010 */
[----:B------:R1:W-:Y:S02]  /*a3690*/  @P4 STG.E.U16 [R8.64], R0 ;  /* 0x0000000008004986 */ /* 0x0003e4000c101506 */
[----:B0-----:R-:W-:Y:S01]  /*a36a0*/  IMAD.WIDE R2, R29, 0x2, R48 ;  /* 0x000000021d027825 */ /* 0x001fe200078e0230 */
[----:B------:R-:W-:Y:S01]  /*a36b0*/  ISETP.LT.AND P4, PT, R61, c[0x0][0x178], !P1 ;  /* 0x00005e003d007a0c */ /* 0x000fe20004f81270 */
[----:B------:R0:W-:Y:S02]  /*a36c0*/  @P6 STG.E.U16 [R20.64], R37 ;  /* 0x0000002514006986 */ /* 0x0001e4000c101506 */
[----:B-1----:R-:W-:Y:S01]  /*a36d0*/  IMAD.WIDE R4, R23, 0x2, R50 ;  /* 0x0000000217047825 */ /* 0x002fe200078e0232 */
[----:B------:R-:W-:Y:S01]  /*a36e0*/  ISETP.LT.AND P6, PT, R60, c[0x0][0x178], !P0 ;  /* 0x00005e003c007a0c */ /* 0x000fe200047c1270 */
[----:B------:R1:W-:Y:S01]  /*a36f0*/  @P3 STG.E.U16 [R2.64], R17 ;  /* 0x0000001102003986 */ /* 0x0003e2000c101506 */
[----:B------:R-:W-:-:S02]  /*a3700*/  ISETP.LT.AND P0, PT, R61, c[0x0][0x178], !P0 ;  /* 0x00005e003d007a0c */ /* 0x000fc40004701270 */
[----:B------:R-:W-:Y:S01]  /*a3710*/  IADD3 R25, R23, c[0x0][0x198], RZ ;  /* 0x0000660017197a10 */ /* 0x000fe20007ffe0ff */
[----:B------:R0:W-:Y:S01]  /*a3720*/  @P5 STG.E.U16 [R4.64], R16 ;  /* 0x0000001004005986 */ /* 0x0001e2000c101506 */
[----:B------:R-:W-:Y:S02]  /*a3730*/  PRMT R0, R17, 0x7632, R0 ;  /* 0x0000763211007816 */ /* 0x000fe40000000000 */
[----:B------:R-:W-:Y:S01]  /*a3740*/  ISETP.GE.AND P2, PT, R40, c[0x0][0x17c], PT ;  /* 0x00005f0028007a0c */ /* 0x000fe20003f46270 */
[----:B------:R-:W-:-:S03]  /*a3750*/  IMAD.WIDE R8, R23, 0x2, R48 ;  /* 0x0000000217087825 */ /* 0x000fc600078e0230 */
[----:B------:R-:W-:Y:S01]  /*a3760*/  ISETP.LT.AND P5, PT, R60, c[0x0][0x178], !P2 ;  /* 0x00005e003c007a0c */ /* 0x000fe200057a1270 */
[C---:B------:R-:W-:Y:S01]  /*a3770*/  IMAD.WIDE R12, R25.reuse, 0x2, R50 ;  /* 0x00000002190c7825 */ /* 0x040fe200078e0232 */
[----:B0-----:R-:W-:-:S03]  /*a3780*/  IADD3 R21, R25, c[0x0][0x198], RZ ;  /* 0x0000660019157a10 */ /* 0x001fc60007ffe0ff */
[----:B-1----:R-:W-:Y:S01]  /*a3790*/  IMAD.WIDE R2, R25, 0x2, R48 ;  /* 0x0000000219027825 */ /* 0x002fe200078e0230 */
[----:B------:R-:W-:Y:S01]  /*a37a0*/  @P4 STG.E.U16 [R8.64], R0 ;  /* 0x0000000008004986 */ /* 0x000fe2000c101506 */
[----:B------:R-:W-:Y:S02]  /*a37b0*/  PRMT R20, R26, 0x7632, R20 ;  /* 0x000076321a147816 */ /* 0x000fe40000000014 */
[----:B------:R-:W-:Y:S01]  /*a37c0*/  IMAD.WIDE R4, R21, 0x2, R50 ;  /* 0x0000000215047825 */ /* 0x000fe200078e0232 */
[----:B------:R-:W-:Y:S01]  /*a37d0*/  @P6 STG.E.U16 [R12.64], R26 ;  /* 0x0000001a0c006986 */ /* 0x000fe2000c101506 */
[----:B------:R-:W-:-:S03]  /*a37e0*/  ISETP.LT.AND P4, PT, R61, c[0x0][0x178], !P2 ;  /* 0x00005e003d007a0c */ /* 0x000fc60005781270 */
[----:B------:R-:W-:Y:S04]  /*a37f0*/  @P0 STG.E.U16 [R2.64], R10 ;  /* 0x0000000a02000986 */ /* 0x000fe8000c101506 */
[----:B------:R0:W-:Y:S01]  /*a3800*/  @P5 STG.E.U16 [R4.64], R20 ;  /* 0x0000001404005986 */ /* 0x0001e2000c101506 */
[----:B--2---:R-:W-:-:S03]  /*a3810*/  ISETP.GE.AND P1, PT, R32, c[0x0][0x17c], PT ;  /* 0x00005f0020007a0c */ /* 0x004fc60003f26270 */
[----:B------:R-:W2:Y:S04]  /*a3820*/  LDL.LU R32, [R1+0x2f18] ;  /* 0x002f180001207983 */ /* 0x000ea80000300800 */
[----:B------:R-:W2:Y:S01]  /*a3830*/  LDL.LU R29, [R1+0x2f0c] ;  /* 0x002f0c00011d7983 */ /* 0x000ea20000300800 */
[----:B---3--:R-:W-:-:S03]  /*a3840*/  ISETP.GE.AND P2, PT, R28, c[0x0][0x17c], PT ;  /* 0x00005f001c007a0c */ /* 0x008fc60003f46270 */
[----:B------:R-:W3:Y:S01]  /*a3850*/  LDL.LU R28, [R1+0x2f08] ;  /* 0x002f0800011c7983 */ /* 0x000ee20000300800 */
[----:B----4-:R-:W-:-:S03]  /*a3860*/  ISETP.GE.AND P0, PT, R22, c[0x0][0x17c], PT ;  /* 0x00005f0016007a0c */ /* 0x010fc60003f06270 */
[----:B------:R-:W4:Y:S04]  /*a3870*/  LDL.LU R22, [R1+0x2efc] ;  /* 0x002efc0001167983 */ /* 0x000f280000300800 */
[----:B0-----:R-:W3:Y:S04]  /*a3880*/  LDL.LU R20, [R1+0x2ee8] ;  /* 0x002ee80001147983 */ /* 0x001ee80000300800 */
[----:B------:R-:W3:Y:S01]  /*a3890*/  LDL.LU R16, [R1+0x2ee4] ;  /* 0x002ee40001107983 */ /* 0x000ee20000300800 */
[----:B------:R-:W-:Y:S02]  /*a38a0*/  ISETP.LT.AND P6, PT, R60, c[0x0][0x178], !P1 ;  /* 0x00005e003c007a0c */ /* 0x000fe40004fc1270 */
[C---:B------:R-:W-:Y:S01]  /*a38b0*/  IADD3 R17, R21.reuse, c[0x0][0x198], RZ ;  /* 0x0000660015117a10 */ /* 0x040fe20007ffe0ff */
[----:B------:R-:W-:Y:S01]  /*a38c0*/  IMAD.WIDE R8, R21, 0x2, R48 ;  /* 0x0000000215087825 */ /* 0x000fe200078e0230 */
[----:B------:R-:W-:Y:S01]  /*a38d0*/  PRMT R0, R10, 0x7632, R0 ;  /* 0x000076320a007816 */ /* 0x000fe20000000000 */
[----:B------:R-:W3:Y:S01]  /*a38e0*/  LDL.LU R26, [R1+0x2ee0] ;  /* 0x002ee000011a7983 */ /* 0x000ee20000300800 */
[----:B------:R-:W-:Y:S01]  /*a38f0*/  ISETP.GE.AND P3, PT, R36, c[0x0][0x17c], PT ;  /* 0x00005f0024007a0c */ /* 0x000fe20003f66270 */
[----:B------:R-:W-:Y:S01]  /*a3900*/  IMAD.WIDE R12, R17, 0x2, R50 ;  /* 0x00000002110c7825 */ /* 0x000fe200078e0232 */
[----:B------:R-:W-:Y:S01]  /*a3910*/  ISETP.LT.AND P1, PT, R61, c[0x0][0x178], !P1 ;  /* 0x00005e003d007a0c */ /* 0x000fe20004f21270 */
[----:B------:R0:W-:Y:S01]  /*a3920*/  @P4 STG.E.U16 [R8.64], R0 ;  /* 0x0000000008004986 */ /* 0x0001e2000c101506 */
[----:B------:R-:W-:-:S02]  /*a3930*/  ISETP.LT.AND P5, PT, R60, c[0x0][0x178], !P3 ;  /* 0x00005e003c007a0c */ /* 0x000fc40005fa1270 */
[----:B------:R-:W-:Y:S01]  /*a3940*/  ISETP.LT.AND P4, PT, R61, c[0x0][0x178], !P3 ;  /* 0x00005e003d007a0c */ /* 0x000fe20005f81270 */
[----:B------:R1:W-:Y:S01]  /*a3950*/  @P6 STG.E.U16 [R12.64], R30 ;  /* 0x0000001e0c006986 */ /* 0x0003e2000c101506 */
[C---:B------:R-:W-:Y:S02]  /*a3960*/  IADD3 R21, R17.reuse, c[0x0][0x198], RZ ;  /* 0x0000660011157a10 */ /* 0x040fe40007ffe0ff */
[----:B------:R-:W-:Y:S01]  /*a3970*/  ISETP.LT.AND P6, PT, R60, c[0x0][0x178], !P2 ;  /* 0x00005e003c007a0c */ /* 0x000fe200057c1270 */
[----:B------:R-:W-:Y:S01]  /*a3980*/  IMAD.WIDE R2, R17, 0x2, R48 ;  /* 0x0000000211027825 */ /* 0x000fe200078e0230 */
[C---:B------:R-:W-:Y:S02]  /*a3990*/  IADD3 R23, R21.reuse, c[0x0][0x198], RZ ;  /* 0x0000660015177a10 */ /* 0x040fe40007ffe0ff */
[----:B------:R-:W-:Y:S01]  /*a39a0*/  PRMT R10, R30, 0x7632, R10 ;  /* 0x000076321e0a7816 */ /* 0x000fe2000000000a */
[----:B------:R-:W-:Y:S01]  /*a39b0*/  IMAD.WIDE R4, R21, 0x2, R50 ;  /* 0x0000000215047825 */ /* 0x000fe200078e0232 */
[----:B0-----:R-:W-:-:S03]  /*a39c0*/  PRMT R0, R6, 0x7632, R0 ;  /* 0x0000763206007816 */ /* 0x001fc60000000000 */
[----:B------:R-:W-:Y:S01]  /*a39d0*/  IMAD.WIDE R8, R21, 0x2, R48 ;  /* 0x0000000215087825 */ /* 0x000fe200078e0230 */
[----:B------:R0:W-:Y:S01]  /*a39e0*/  @P1 STG.E.U16 [R2.64], R6 ;  /* 0x0000000602001986 */ /* 0x0001e2000c101506 */
[----:B------:R-:W-:Y:S02]  /*a39f0*/  ISETP.LT.AND P2, PT, R61, c[0x0][0x178], !P2 ;  /* 0x00005e003d007a0c */ /* 0x000fe40005741270 */
[----:B-1----:R-:W-:Y:S01]  /*a3a00*/  IMAD.WIDE R12, R23, 0x2, R50 ;  /* 0x00000002170c7825 */ /* 0x002fe200078e0232 */
[----:B------:R1:W-:Y:S01]  /*a3a10*/  @P5 STG.E.U16 [R4.64], R10 ;  /* 0x0000000a04005986 */ /* 0x0003e2000c101506 */
[----:B------:R-:W-:-:S03]  /*a3a20*/  ISETP.LT.AND P5, PT, R60, c[0x0][0x178], !P0 ;  /* 0x00005e003c007a0c */ /* 0x000fc600047a1270 */
[----:B------:R1:W-:Y:S01]  /*a3a30*/  @P4 STG.E.U16 [R8.64], R0 ;  /* 0x0000000008004986 */ /* 0x0003e2000c101506 */
[----:B------:R-:W-:Y:S02]  /*a3a40*/  ISETP.LT.AND P4, PT, R61, c[0x0][0x178], !P0 ;  /* 0x00005e003d007a0c */ /* 0x000fe40004781270 */
[C---:B------:R-:W-:Y:S01]  /*a3a50*/  IADD3 R17, R23.reuse, c[0x0][0x198], RZ ;  /* 0x0000660017117a10 */ /* 0x040fe20007ffe0ff */
[----:B------:R1:W-:Y:S01]  /*a3a60*/  @P6 STG.E.U16 [R12.64], R34 ;  /* 0x000000220c006986 */ /* 0x0003e2000c101506 */
[----:B0-----:R-:W-:Y:S02]  /*a3a70*/  IMAD.WIDE R2, R23, 0x2, R48 ;  /* 0x0000000217027825 */ /* 0x001fe400078e0230 */
[C---:B------:R-:W-:Y:S02]  /*a3a80*/  IADD3 R21, R17.reuse, c[0x0][0x198], RZ ;  /* 0x0000660011157a10 */ /* 0x040fe40007ffe0ff */
[----:B------:R-:W-:Y:S01]  /*a3a90*/  PRMT R6, R34, 0x7632, R6 ;  /* 0x0000763222067816 */ /* 0x000fe20000000006 */
[----:B-1----:R-:W-:Y:S01]  /*a3aa0*/  IMAD.WIDE R4, R17, 0x2, R50 ;  /* 0x0000000211047825 */ /* 0x002fe200078e0232 */
[----:B------:R-:W-:-:S03]  /*a3ab0*/  PRMT R0, R14, 0x7632, R0 ;  /* 0x000076320e007816 */ /* 0x000fc60000000000 */
[----:B------:R-:W-:Y:S01]  /*a3ac0*/  IMAD.WIDE R8, R17, 0x2, R48 ;  /* 0x0000000211087825 */ /* 0x000fe200078e0230 */
[----:B------:R0:W-:Y:S03]  /*a3ad0*/  @P2 STG.E.U16 [R2.64], R14 ;  /* 0x0000000e02002986 */ /* 0x0001e6000c101506 */
[C---:B------:R-:W-:Y:S01]  /*a3ae0*/  IMAD.WIDE R12, R21.reuse, 0x2, R50 ;  /* 0x00000002150c7825 */ /* 0x040fe200078e0232 */
[----:B------:R1:W-:Y:S04]  /*a3af0*/  @P5 STG.E.U16 [R4.64], R6 ;  /* 0x0000000604005986 */ /* 0x0003e8000c101506 */
[----:B------:R1:W-:Y:S01]  /*a3b00*/  @P4 STG.E.U16 [R8.64], R0 ;  /* 0x0000000008004986 */ /* 0x0003e2000c101506 */
[----:B0-----:R-:W-:Y:S01]  /*a3b10*/  IMAD.WIDE R2, R21, 0x2, R48 ;  /* 0x0000000215027825 */ /* 0x001fe200078e0230 */
[----:B--2---:R-:W-:-:S04]  /*a3b20*/  ISETP.GE.AND P3, PT, R32, c[0x0][0x17c], PT ;  /* 0x00005f0020007a0c */ /* 0x004fc80003f66270 */
[----:B------:R-:W-:Y:S02]  /*a3b30*/  ISETP.LT.AND P6, PT, R60, c[0x0][0x178], !P3 ;  /* 0x00005e003c007a0c */ /* 0x000fe40005fc1270 */
[----:B------:R-:W-:Y:S02]  /*a3b40*/  ISETP.LT.AND P3, PT, R61, c[0x0][0x178], !P3 ;  /* 0x00005e003d007a0c */ /* 0x000fe40005f61270 */
[----:B------:R-:W-:-:S04]  /*a3b50*/  ISETP.GE.AND P1, PT, R29, c[0x0][0x17c], PT ;  /* 0x00005f001d007a0c */ /* 0x000fc80003f26270 */
[----:B------:R-:W-:Y:S02]  /*a3b60*/  ISETP.LT.AND P5, PT, R60, c[0x0][0x178], !P1 ;  /* 0x00005e003c007a0c */ /* 0x000fe40004fa1270 */
[----:B------:R-:W-:-:S03]  /*a3b70*/  ISETP.LT.AND P4, PT, R61, c[0x0][0x178], !P1 ;  /* 0x00005e003d007a0c */ /* 0x000fc60004f81270 */
[----:B------:R0:W-:Y:S04]  /*a3b80*/  @P6 STG.E.U16 [R12.64], R38 ;  /* 0x000000260c006986 */ /* 0x0001e8000c101506 */
[----:B------:R2:W-:Y:S01]  /*a3b90*/  @P3 STG.E.U16 [R2.64], R18 ;  /* 0x0000001202003986 */ /* 0x0005e2000c101506 */
[----:B----4-:R-:W-:-:S03]  /*a3ba0*/  ISETP.GE.AND P2, PT, R22, c[0x0][0x17c], PT ;  /* 0x00005f0016007a0c */ /* 0x010fc60003f46270 */
[----:B------:R-:W4:Y:S01]  /*a3bb0*/  LDL.LU R22, [R1+0x2edc] ;  /* 0x002edc0001167983 */ /* 0x000f220000300800 */
[----:B---3--:R-:W-:-:S03]  /*a3bc0*/  ISETP.GE.AND P1, PT, R20, c[0x0][0x17c], PT ;  /* 0x00005f0014007a0c */ /* 0x008fc60003f26270 */
[----:B------:R-:W3:Y:S01]  /*a3bd0*/  LDL.LU R20, [R1+0x2ec8] ;  /* 0x002ec80001147983 */ /* 0x000ee20000300800 */
[----:B------:R-:W-:-:S03]  /*a3be0*/  ISETP.GE.AND P3, PT, R16, c[0x0][0x17c], PT ;  /* 0x00005f0010007a0c */ /* 0x000fc60003f66270 */
[----:B------:R-:W3:Y:S01]  /*a3bf0*/  LDL.LU R16, [R1+0x2ebc] ;  /* 0x002ebc0001107983 */ /* 0x000ee20000300800 */
[----:B------:R-:W-:Y:S02]  /*a3c00*/  ISETP.GE.AND P0, PT, R28, c[0x0][0x17c], PT ;  /* 0x00005f001c007a0c */ /* 0x000fe40003f06270 */
[----:B------:R-:W-:Y:S02]  /*a3c10*/  IADD3 R17, R21, c[0x0][0x198], RZ ;  /* 0x0000660015117a10 */ /* 0x000fe40007ffe0ff */
[----:B------:R-:W-:Y:S02]  /*a3c20*/  ISETP.LT.AND P6, PT, R60, c[0x0][0x178], !P0 ;  /* 0x00005e003c007a0c */ /* 0x000fe400047c1270 */
[C---:B------:R-:W-:Y:S01]  /*a3c30*/  IADD3 R23, R17.reuse, c[0x0][0x198], RZ ;  /* 0x0000660011177a10 */ /* 0x040fe20007ffe0ff */
[C---:B-1----:R-:W-:Y:S01]  /*a3c40*/  IMAD.WIDE R4, R17.reuse, 0x2, R50 ;  /* 0x0000000211047825 */ /* 0x042fe200078e0232 */
[----:B------:R-:W-:Y:S02]  /*a3c50*/  PRMT R10, R38, 0x7632, R10 ;  /* 0x00007632260a7816 */ /* 0x000fe4000000000a */
[----:B------:R-:W-:Y:S01]  /*a3c60*/  PRMT R0, R18, 0x7632, R0 ;  /* 0x0000763212007816 */ /* 0x000fe20000000000 */
[----:B------:R-:W-:Y:S01]  /*a3c70*/  IMAD.WIDE R8, R17, 0x2, R48 ;  /* 0x0000000211087825 */ /* 0x000fe200078e0230 */
[----:B------:R-:W-:-:S03]  /*a3c80*/  ISETP.LT.AND P0, PT, R61, c[0x0][0x178], !P0 ;  /* 0x00005e003d007a0c */ /* 0x000fc60004701270 */
[C---:B0-----:R-:W-:Y:S01]  /*a3c90*/  IMAD.WIDE R12, R23.reuse, 0x2, R50 ;  /* 0x00000002170c7825 */ /* 0x041fe200078e0232 */
[----:B------:R0:W-:Y:S01]  /*a3ca0*/  @P5 STG.E.U16 [R4.64], R10 ;  /* 0x0000000a04005986 */ /* 0x0001e2000c101506 */
[----:B------:R-:W-:Y:S02]  /*a3cb0*/  ISETP.LT.AND P5, PT, R60, c[0x0][0x178], !P2 ;  /* 0x00005e003c007a0c */ /* 0x000fe400057a1270 */
[----:B------:R-:W-:Y:S01]  /*a3cc0*/  IADD3 R17, R23, c[0x0][0x198], RZ ;  /* 0x0000660017117a10 */ /* 0x000fe20007ffe0ff */
[----:B------:R1:W-:Y:S01]  /*a3cd0*/  @P4 STG.E.U16 [R8.64], R0 ;  /* 0x0000000008004986 */ /* 0x0003e2000c101506 */
[----:B------:R-:W-:-:S03]  /*a3ce0*/  ISETP.LT.AND P4, PT, R61, c[0x0][0x178], !P2 ;  /* 0x00005e003d007a0c */ /* 0x000fc60005781270 */
[----:B------:R1:W-:Y:S01]  /*a3cf0*/  @P6 STG.E.U16 [R12.64], R27 ;  /* 0x0000001b0c006986 */ /* 0x0003e2000c101506 */
[----:B------:R-:W-:Y:S02]  /*a3d00*/  ISETP.LT.AND P6, PT, R60, c[0x0][0x178], !P1 ;  /* 0x00005e003c007a0c */ /* 0x000fe40004fc1270 */
[----:B------:R-:W-:Y:S01]  /*a3d10*/  IADD3 R21, R17, c[0x0][0x198], RZ ;  /* 0x0000660011157a10 */ /* 0x000fe20007ffe0ff */
[----:B--2---:R-:W-:Y:S01]  /*a3d20*/  IMAD.WIDE R2, R23, 0x2, R48 ;  /* 0x0000000217027825 */ /* 0x004fe200078e0230 */
[----:B------:R-:W-:-:S03]  /*a3d30*/  PRMT R6, R27, 0x7632, R6 ;  /* 0x000076321b067816 */ /* 0x000fc60000000006 */
[----:B0-----:R-:W-:Y:S01]  /*a3d40*/  IMAD.WIDE R4, R17, 0x2, R50 ;  /* 0x0000000211047825 */ /* 0x001fe200078e0232 */
[----:B-1----:R-:W-:-:S03]  /*a3d50*/  PRMT R0, R11, 0x7632, R0 ;  /* 0x000076320b007816 */ /* 0x002fc60000000000 */
[----:B------:R-:W-:Y:S01]  /*a3d60*/  IMAD.WIDE R8, R17, 0x2, R48 ;  /* 0x0000000211087825 */ /* 0x000fe200078e0230 */
[----:B------:R-:W-:Y:S01]  /*a3d70*/  ISETP.GE.AND P2, PT, R26, c[0x0][0x17c], PT ;  /* 0x00005f001a007a0c */ /* 0x000fe20003f46270 */
[----:B------:R0:W-:Y:S02]  /*a3d80*/  @P0 STG.E.U16 [R2.64], R11 ;  /* 0x0000000b02000986 */ /* 0x0001e4000c101506 */
[----:B------:R-:W-:Y:S01]  /*a3d90*/  IMAD.WIDE R12, R21, 0x2, R50 ;  /* 0x00000002150c7825 */ /* 0x000fe200078e0232 */
[----:B------:R-:W-:Y:S01]  /*a3da0*/  ISETP.LT.AND P1, PT, R61, c[0x0][0x178], !P1 ;  /* 0x00005e003d007a0c */ /* 0x000fe20004f21270 */
        /* <DEDUP_REMOVED lines=8> */
[----:B0-----:R-:W-:Y:S01]  /*a3e30*/  IMAD.WIDE R2, R21, 0x2, R48 ;  /* 0x0000000215027825 */ /* 0x001fe200078e0230 */
[----:B------:R-:W-:-:S03]  /*a3e40*/  PRMT R14, R31, 0x7632, R14 ;  /* 0x000076321f0e7816 */ /* 0x000fc6000000000e */
[----:B-1----:R-:W-:Y:S01]  /*a3e50*/  IMAD.WIDE R4, R17, 0x2, R50 ;  /* 0x0000000211047825 */ /* 0x002fe200078e0232 */
[----:B--2---:R-:W-:-:S03]  /*a3e60*/  PRMT R0, R7, 0x7632, R0 ;  /* 0x0000763207007816 */ /* 0x004fc60000000000 */
[----:B------:R-:W-:Y:S01]  /*a3e70*/  IMAD.WIDE R8, R17, 0x2, R48 ;  /* 0x0000000211087825 */ /* 0x000fe200078e0230 */
[----:B------:R0:W-:Y:S03]  /*a3e80*/  @P1 STG.E.U16 [R2.64], R7 ;  /* 0x0000000702001986 */ /* 0x0001e6000c101506 */
[C---:B------:R-:W-:Y:S01]  /*a3e90*/  IMAD.WIDE R10, R23.reuse, 0x2, R50 ;  /* 0x00000002170a7825 */ /* 0x040fe200078e0232 */
[----:B------:R1:W-:Y:S01]  /*a3ea0*/  @P5 STG.E.U16 [R4.64], R14 ;  /* 0x0000000e04005986 */ /* 0x0003e2000c101506 */
[----:B------:R-:W-:Y:S02]  /*a3eb0*/  IADD3 R13, R23, c[0x0][0x198], RZ ;  /* 0x00006600170d7a10 */ /* 0x000fe40007ffe0ff */
[----:B------:R-:W-:Y:S01]  /*a3ec0*/  ISETP.LT.AND P2, PT, R61, c[0x0][0x178], !P2 ;  /* 0x00005e003d007a0c */ /* 0x000fe20005741270 */
[----:B------:R2:W-:Y:S01]  /*a3ed0*/  @P4 STG.E.U16 [R8.64], R0 ;  /* 0x0000000008004986 */ /* 0x0005e2000c101506 */
[----:B------:R-:W-:-:S03]  /*a3ee0*/  IADD3 R17, R13, c[0x0][0x198], RZ ;  /* 0x000066000d117a10 */ /* 0x000fc60007ffe0ff */
[----:B------:R2:W-:Y:S01]  /*a3ef0*/  @P6 STG.E.U16 [R10.64], R35 ;  /* 0x000000230a006986 */ /* 0x0005e2000c101506 */
[----:B0-----:R-:W-:Y:S01]  /*a3f00*/  IMAD.WIDE R2, R23, 0x2, R48 ;  /* 0x0000000217027825 */ /* 0x001fe200078e0230 */
[----:B------:R-:W-:Y:S02]  /*a3f10*/  IADD3 R21, R17, c[0x0][0x198], RZ ;  /* 0x0000660011157a10 */ /* 0x000fe40007ffe0ff */
[----:B------:R-:W-:Y:S01]  /*a3f20*/  PRMT R12, R15, 0x7632, R12 ;  /* 0x000076320f0c7816 */ /* 0x000fe2000000000c */
[----:B-1----:R-:W-:Y:S01]  /*a3f30*/  IMAD.WIDE R4, R13, 0x2, R50 ;  /* 0x000000020d047825 */ /* 0x002fe200078e0232 */
[----:B--2---:R-:W-:-:S03]  /*a3f40*/  PRMT R0, R35, 0x7632, R0 ;  /* 0x0000763223007816 */ /* 0x004fc60000000000 */
[----:B------:R-:W-:Y:S01]  /*a3f50*/  IMAD.WIDE R6, R13, 0x2, R48 ;  /* 0x000000020d067825 */ /* 0x000fe200078e0230 */
[----:B------:R0:W-:Y:S01]  /*a3f60*/  @P2 STG.E.U16 [R2.64], R15 ;  /* 0x0000000f02002986 */ /* 0x0001e2000c101506 */
[----:B------:R-:W-:Y:S02]  /*a3f70*/  PRMT R25, R39, 0x7632, R25 ;  /* 0x0000763227197816 */ /* 0x000fe40000000019 */
[----:B------:R-:W-:-:S04]  /*a3f80*/  IMAD.WIDE R8, R17, 0x2, R50 ;  /* 0x0000000211087825 */ /* 0x000fc800078e0232 */
[----:B------:R-:W-:-:S04]  /*a3f90*/  IMAD.WIDE R10, R17, 0x2, R48 ;  /* 0x00000002110a7825 */ /* 0x000fc800078e0230 */
[----:B------:R-:W-:-:S04]  /*a3fa0*/  IMAD.WIDE R50, R21, 0x2, R50 ;  /* 0x0000000215327825 */ /* 0x000fc800078e0232 */
[----:B------:R-:W-:Y:S01]  /*a3fb0*/  IMAD.WIDE R48, R21, 0x2, R48 ;  /* 0x0000000215307825 */ /* 0x000fe200078e0230 */
[----:B----4-:R-:W-:Y:S02]  /*a3fc0*/  ISETP.GE.AND P0, PT, R22, c[0x0][0x17c], PT ;  /* 0x00005f0016007a0c */ /* 0x010fe40003f06270 */
[----:B---3--:R-:W-:Y:S02]  /*a3fd0*/  ISETP.GE.AND P3, PT, R20, c[0x0][0x17c], PT ;  /* 0x00005f0014007a0c */ /* 0x008fe40003f66270 */
[----:B------:R-:W-:Y:S02]  /*a3fe0*/  ISETP.LT.AND P5, PT, R60, c[0x0][0x178], !P0 ;  /* 0x00005e003c007a0c */ /* 0x000fe400047a1270 */
[----:B------:R-:W-:Y:S02]  /*a3ff0*/  ISETP.GE.AND P1, PT, R16, c[0x0][0x17c], PT ;  /* 0x00005f0010007a0c */ /* 0x000fe40003f26270 */
[----:B------:R-:W-:Y:S02]  /*a4000*/  ISETP.LT.AND P0, PT, R61, c[0x0][0x178], !P0 ;  /* 0x00005e003d007a0c */ /* 0x000fe40004701270 */
[----:B------:R-:W-:-:S02]  /*a4010*/  ISETP.LT.AND P6, PT, R60, c[0x0][0x178], !P3 ;  /* 0x00005e003c007a0c */ /* 0x000fc40005fc1270 */
[----:B------:R-:W-:Y:S02]  /*a4020*/  ISETP.LT.AND P3, PT, R61, c[0x0][0x178], !P3 ;  /* 0x00005e003d007a0c */ /* 0x000fe40005f61270 */
[----:B------:R-:W-:-:S03]  /*a4030*/  ISETP.LT.AND P4, PT, R60, c[0x0][0x178], !P1 ;  /* 0x00005e003c007a0c */ /* 0x000fc60004f81270 */
[----:B------:R0:W-:Y:S04]  /*a4040*/  @P5 STG.E.U16 [R4.64], R0 ;  /* 0x0000000004005986 */ /* 0x0001e8000c101506 */
[----:B------:R0:W-:Y:S04]  /*a4050*/  @P0 STG.E.U16 [R6.64], R12 ;  /* 0x0000000c06000986 */ /* 0x0001e8000c101506 */
[----:B------:R0:W-:Y:S04]  /*a4060*/  @P6 STG.E.U16 [R8.64], R39 ;  /* 0x0000002708006986 */ /* 0x0001e8000c101506 */
[----:B------:R0:W-:Y:S04]  /*a4070*/  @P3 STG.E.U16 [R10.64], R19 ;  /* 0x000000130a003986 */ /* 0x0001e8000c101506 */
[----:B------:R0:W-:Y:S01]  /*a4080*/  @P4 STG.E.U16 [R50.64], R25 ;  /* 0x0000001932004986 */ /* 0x0001e2000c101506 */
[----:B------:R-:W-:-:S13]  /*a4090*/  ISETP.LT.AND P1, PT, R61, c[0x0][0x178], !P1 ;  /* 0x00005e003d007a0c */ /* 0x000fda0004f21270 */
[----:B------:R-:W-:Y:S05]  /*a40a0*/  @!P1 EXIT ;  /* 0x000000000000994d */ /* 0x000fea0003800000 */
[----:B------:R-:W-:-:S05]  /*a40b0*/  PRMT R24, R19, 0x7632, R24 ;  /* 0x0000763213187816 */ /* 0x000fca0000000018 */
[----:B------:R-:W-:Y:S01]  /*a40c0*/  STG.E.U16 [R48.64], R24 ;  /* 0x0000001830007986 */ /* 0x000fe2000c101506 */
[----:B------:R-:W-:Y:S05]  /*a40d0*/  EXIT ;  /* 0x000000000000794d */ /* 0x000fea0003800000 */
.L_x_4:
[----:B------:R-:W-:-:S00]  /*a40e0*/  BRA `(.L_x_4) ;  /* 0xfffffff000007947 */ /* 0x000fc0000383ffff */
[----:B------:R-:W-:-:S00]  /*a40f0*/  NOP ;  /* 0x0000000000007918 */ /* 0x000fc00000000000 */
        /* <DEDUP_REMOVED lines=8> */
.L_x_5:


//--------------------- .nv.shared.matmul_kernel  --------------------------
	.section	.nv.shared.matmul_kernel,"aw",@nobits
	.sectionflags	@""
	.align	16
